def matmul_kernel(
    a_ptr,
    b_ptr,
    c_ptr,
    M,
    N,
    K,
    stride_am,
    stride_ak,
    stride_bk,
    stride_bn,
    stride_cm,
    stride_cn,
    BLOCK_M: tl.constexpr,
    BLOCK_N: tl.constexpr,
    BLOCK_K: tl.constexpr,
    GROUP_M: tl.constexpr,
):
    pid = tl.program_id(axis=0)
    num_pid_m = tl.cdiv(M, BLOCK_M)
    num_pid_n = tl.cdiv(N, BLOCK_N)
    num_pid_in_group = GROUP_M * num_pid_n
    group_id = pid // num_pid_in_group
    first_pid_m = group_id * GROUP_M
    group_size_m = min(num_pid_m - first_pid_m, GROUP_M)
    pid_m = first_pid_m + ((pid % num_pid_in_group) % group_size_m)
    pid_n = (pid % num_pid_in_group) // group_size_m

    offs_am = (pid_m * BLOCK_M + tl.arange(0, BLOCK_M)) % M
    offs_bn = (pid_n * BLOCK_N + tl.arange(0, BLOCK_N)) % N
    offs_k = tl.arange(0, BLOCK_K)
    a_ptrs = a_ptr + offs_am[:, None] * stride_am + offs_k[None, :] * stride_ak
    b_ptrs = b_ptr + offs_k[:, None] * stride_bk + offs_bn[None, :] * stride_bn

    acc = tl.zeros((BLOCK_M, BLOCK_N), dtype=tl.float32)
    for kk in range(0, tl.cdiv(K, BLOCK_K)):
        a = tl.load(a_ptrs, mask=offs_k[None, :] < K - kk * BLOCK_K, other=0.0)
        b = tl.load(b_ptrs, mask=offs_k[:, None] < K - kk * BLOCK_K, other=0.0)
        acc = tl.dot(a, b, acc)
        a_ptrs += BLOCK_K * stride_ak
        b_ptrs += BLOCK_K * stride_bk

    c = acc.to(c_ptr.dtype.element_ty)
    offs_cm = pid_m * BLOCK_M + tl.arange(0, BLOCK_M)
    offs_cn = pid_n * BLOCK_N + tl.arange(0, BLOCK_N)
    c_ptrs = c_ptr + offs_cm[:, None] * stride_cm + offs_cn[None, :] * stride_cn
    mask = (offs_cm[:, None] < M) & (offs_cn[None, :] < N)
    tl.store(c_ptrs, c, mask=mask)

# config = {"BLOCK_K": 128, "BLOCK_M": 128, "BLOCK_N": 256, "GROUP_M": 1, "arch": "sm_100", "dtype": "fp8e4m3", "num_ctas": 1, "num_stages": 3, "num_warps": 4}
# arch = sm_100


// ===== COMPILED SASS (sm_100a) =====

	.target	sm_100a

	.elftype	@"ET_EXEC"


//--------------------- .note.nv.tkinfo           --------------------------
	.section	.note.nv.tkinfo,"",@"SHT_NOTE"
	.sectionflags	@"SHF_NOTE_NV_TKINFO"
	.tkinfo
        /*0018*/ 	.word	0x00000081
        /*0030*/ 	.string	""
        /*0030*/ 	.string	"ptxas-blackwell"
        /*0030*/ 	.string	"Cuda compilation tools, release 12.9, V12.9.86"
        /*0030*/ 	.string	"Build cuda_12.9.r12.9/compiler.36037853_0"
        /*0030*/ 	.string	"-v  -suppress-debug-info  -lineinfo  -arch sm_100a "



//--------------------- .note.nv.cuver            --------------------------
	.section	.note.nv.cuver,"",@"SHT_NOTE"
	.sectionflags	@"SHF_NOTE_NV_CUVER"
        /*0018*/ 	.short	0x0001
        /*001a*/ 	.short	0x0064
        /*001c*/ 	.short	0x0001
        /*001e*/ 	.short	0x0000
        /*0020*/ 	.short	0x0001
        /*0022*/ 	.short	0x0000


//--------------------- .nv.info                  --------------------------
	.section	.nv.info,"",@"SHT_CUDA_INFO"
	.align	4


	//----- nvinfo : EIATTR_REGCOUNT
	.align		4
        /*0000*/ 	.byte	0x04, 0x2f
        /*0002*/ 	.short	(.L_4 - .L_3)
	.align		4
.L_3:
        /*0004*/ 	.word	index@(matmul_kernel)
        /*0008*/ 	.word	0x00000060


	//----- nvinfo : EIATTR_FRAME_SIZE
	.align		4
.L_4:
        /*000c*/ 	.byte	0x04, 0x11
        /*000e*/ 	.short	(.L_6 - .L_5)
	.align		4
.L_5:
        /*0010*/ 	.word	index@($__internal_2_$__cuda_sm10x_tcgen05_guardrail_trap_unallocated_columns_being_dealloced)
        /*0014*/ 	.word	0x00001808


	//----- nvinfo : EIATTR_FRAME_SIZE
	.align		4
.L_6:
        /*0018*/ 	.byte	0x04, 0x11
        /*001a*/ 	.short	(.L_8 - .L_7)
	.align		4
.L_7:
        /*001c*/ 	.word	index@($__internal_1_$__cuda_sm10x_tcgen05_guardrail_trap_phase_invalid_during_alloc)
        /*0020*/ 	.word	0x00001808


	//----- nvinfo : EIATTR_FRAME_SIZE
	.align		4
.L_8:
        /*0024*/ 	.byte	0x04, 0x11
        /*0026*/ 	.short	(.L_10 - .L_9)
	.align		4
.L_9:
        /*0028*/ 	.word	index@($__internal_0_$__cuda_sm10x_tcgen05_guardrail_trap_col_being_dealloced_not_returned_by_alloc)
        /*002c*/ 	.word	0x00001808


	//----- nvinfo : EIATTR_FRAME_SIZE
	.align		4
.L_10:
        /*0030*/ 	.byte	0x04, 0x11
        /*0032*/ 	.short	(.L_12 - .L_11)
	.align		4
.L_11:
        /*0034*/ 	.word	index@(matmul_kernel)
        /*0038*/ 	.word	0x00001808


	//----- nvinfo : EIATTR_MIN_STACK_SIZE
	.align		4
.L_12:
        /*003c*/ 	.byte	0x04, 0x12
        /*003e*/ 	.short	(.L_14 - .L_13)
	.align		4
.L_13:
        /*0040*/ 	.word	index@(matmul_kernel)
        /*0044*/ 	.word	0x00001808
.L_14:


//--------------------- .nv.info.matmul_kernel    --------------------------
	.section	.nv.info.matmul_kernel,"",@"SHT_CUDA_INFO"
	.sectionflags	@""
	.align	4


	//----- nvinfo : EIATTR_CUDA_API_VERSION
	.align		4
        /*0000*/ 	.byte	0x04, 0x37
        /*0002*/ 	.short	(.L_16 - .L_15)
.L_15:
        /*0004*/ 	.word	0x00000081


	//----- nvinfo : EIATTR_KPARAM_INFO
	.align		4
.L_16:
        /*0008*/ 	.byte	0x04, 0x17
        /*000a*/ 	.short	(.L_18 - .L_17)
.L_17:
        /*000c*/ 	.word	0x00000000
        /*0010*/ 	.short	0x000d
        /*0012*/ 	.short	0x0048
        /*0014*/ 	.byte	0x00, 0xf4, 0x21, 0x00


	//----- nvinfo : EIATTR_KPARAM_INFO
	.align		4
.L_18:
        /*0018*/ 	.byte	0x04, 0x17
        /*001a*/ 	.short	(.L_20 - .L_19)
.L_19:
        /*001c*/ 	.word	0x00000000
        /*0020*/ 	.short	0x000c
        /*0022*/ 	.short	0x0040
        /*0024*/ 	.byte	0x00, 0xf4, 0x21, 0x00


	//----- nvinfo : EIATTR_KPARAM_INFO
	.align		4
.L_20:
        /*0028*/ 	.byte	0x04, 0x17
        /*002a*/ 	.short	(.L_22 - .L_21)
.L_21:
        /*002c*/ 	.word	0x00000000
        /*0030*/ 	.short	0x000b
        /*0032*/ 	.short	0x0038
        /*0034*/ 	.byte	0x00, 0xf0, 0x11, 0x00


	//----- nvinfo : EIATTR_KPARAM_INFO
	.align		4
.L_22:
        /*0038*/ 	.byte	0x04, 0x17
        /*003a*/ 	.short	(.L_24 - .L_23)
.L_23:
        /*003c*/ 	.word	0x00000000
        /*0040*/ 	.short	0x000a
        /*0042*/ 	.short	0x0034
        /*0044*/ 	.byte	0x00, 0xf0, 0x11, 0x00


	//----- nvinfo : EIATTR_KPARAM_INFO
	.align		4
.L_24:
        /*0048*/ 	.byte	0x04, 0x17
        /*004a*/ 	.short	(.L_26 - .L_25)
.L_25:
        /*004c*/ 	.word	0x00000000
        /*0050*/ 	.short	0x0009
        /*0052*/ 	.short	0x0030
        /*0054*/ 	.byte	0x00, 0xf0, 0x11, 0x00


	//----- nvinfo : EIATTR_KPARAM_INFO
	.align		4
.L_26:
        /*0058*/ 	.byte	0x04, 0x17
        /*005a*/ 	.short	(.L_28 - .L_27)
.L_27:
        /*005c*/ 	.word	0x00000000
        /*0060*/ 	.short	0x0008
        /*0062*/ 	.short	0x002c
        /*0064*/ 	.byte	0x00, 0xf0, 0x11, 0x00


	//----- nvinfo : EIATTR_KPARAM_INFO
	.align		4
.L_28:
        /*0068*/ 	.byte	0x04, 0x17
        /*006a*/ 	.short	(.L_30 - .L_29)
.L_29:
        /*006c*/ 	.word	0x00000000
        /*0070*/ 	.short	0x0007
        /*0072*/ 	.short	0x0028
        /*0074*/ 	.byte	0x00, 0xf0, 0x11, 0x00


	//----- nvinfo : EIATTR_KPARAM_INFO
	.align		4
.L_30:
        /*0078*/ 	.byte	0x04, 0x17
        /*007a*/ 	.short	(.L_32 - .L_31)
.L_31:
        /*007c*/ 	.word	0x00000000
        /*0080*/ 	.short	0x0006
        /*0082*/ 	.short	0x0024
        /*0084*/ 	.byte	0x00, 0xf0, 0x11, 0x00


	//----- nvinfo : EIATTR_KPARAM_INFO
	.align		4
.L_32:
        /*0088*/ 	.byte	0x04, 0x17
        /*008a*/ 	.short	(.L_34 - .L_33)
.L_33:
        /*008c*/ 	.word	0x00000000
        /*0090*/ 	.short	0x0005
        /*0092*/ 	.short	0x0020
        /*0094*/ 	.byte	0x00, 0xf0, 0x11, 0x00


	//----- nvinfo : EIATTR_KPARAM_INFO
	.align		4
.L_34:
        /*0098*/ 	.byte	0x04, 0x17
        /*009a*/ 	.short	(.L_36 - .L_35)
.L_35:
        /*009c*/ 	.word	0x00000000
        /*00a0*/ 	.short	0x0004
        /*00a2*/ 	.short	0x001c
        /*00a4*/ 	.byte	0x00, 0xf0, 0x11, 0x00


	//----- nvinfo : EIATTR_KPARAM_INFO
	.align		4
.L_36:
        /*00a8*/ 	.byte	0x04, 0x17
        /*00aa*/ 	.short	(.L_38 - .L_37)
.L_37:
        /*00ac*/ 	.word	0x00000000
        /*00b0*/ 	.short	0x0003
        /*00b2*/ 	.short	0x0018
        /*00b4*/ 	.byte	0x00, 0xf0, 0x11, 0x00


	//----- nvinfo : EIATTR_KPARAM_INFO
	.align		4
.L_38:
        /*00b8*/ 	.byte	0x04, 0x17
        /*00ba*/ 	.short	(.L_40 - .L_39)
.L_39:
        /*00bc*/ 	.word	0x00000000
        /*00c0*/ 	.short	0x0002
        /*00c2*/ 	.short	0x0010
        /*00c4*/ 	.byte	0x00, 0xf4, 0x21, 0x00


	//----- nvinfo : EIATTR_KPARAM_INFO
	.align		4
.L_40:
        /*00c8*/ 	.byte	0x04, 0x17
        /*00ca*/ 	.short	(.L_42 - .L_41)
.L_41:
        /*00cc*/ 	.word	0x00000000
        /*00d0*/ 	.short	0x0001
        /*00d2*/ 	.short	0x0008
        /*00d4*/ 	.byte	0x00, 0xf4, 0x21, 0x00


	//----- nvinfo : EIATTR_KPARAM_INFO
	.align		4
.L_42:
        /*00d8*/ 	.byte	0x04, 0x17
        /*00da*/ 	.short	(.L_44 - .L_43)
.L_43:
        /*00dc*/ 	.word	0x00000000
        /*00e0*/ 	.short	0x0000
        /*00e2*/ 	.short	0x0000
        /*00e4*/ 	.byte	0x00, 0xf4, 0x21, 0x00


	//----- nvinfo : EIATTR_AT_ENTRY_FRAGMENTS
	.align		4
.L_44:
        /*00e8*/ 	.byte	0x04, 0x4f
        /*00ea*/ 	.short	(.L_46 - .L_45)


	//   ....[0]....
.L_45:
        /*00ec*/ 	.word	0x00000004


	//----- nvinfo : EIATTR_RESERVED_SMEM_USED
	.align		4
.L_46:
        /*00f0*/ 	.byte	0x01, 0x41
	.zero		2


	//----- nvinfo : EIATTR_SPARSE_MMA_MASK
	.align		4
        /*00f4*/ 	.byte	0x03, 0x50
        /*00f6*/ 	.short	0x0000


	//----- nvinfo : EIATTR_TCGEN05_1CTA_USED
	.align		4
        /*00f8*/ 	.byte	0x01, 0x51
	.zero		2


	//----- nvinfo : EIATTR_MAXREG_COUNT
	.align		4
        /*00fc*/ 	.byte	0x03, 0x1b
        /*00fe*/ 	.short	0x00ff


	//----- nvinfo : EIATTR_NUM_BARRIERS
	.align		4
        /*0100*/ 	.byte	0x02, 0x4c
        /*0102*/ 	.byte	0x01
	.zero		1


	//----- nvinfo : EIATTR_ANNOTATIONS
	.align		4
        /*0104*/ 	.byte	0x04, 0x55
        /*0106*/ 	.short	(.L_48 - .L_47)


	//   ....[0]....
.L_47:
        /*0108*/ 	.word	0x00000001
        /*010c*/ 	.byte	0xc0, 0x03, 0x00, 0x00, 0x01, 0x00, 0x00, 0x00, 0x60, 0x09, 0x00, 0x00, 0x01, 0x00, 0x00, 0x00
        /* <DEDUP_REMOVED lines=2941> */
        /*b8ec*/ 	.byte	0xe0, 0x6e, 0x04, 0x00, 0x01, 0x00, 0x00, 0x00, 0xf0, 0x6e, 0x04, 0x00


	//----- nvinfo : EIATTR_INT_WARP_WIDE_INSTR_OFFSETS
	.align		4
.L_48:
        /*b8f8*/ 	.byte	0x04, 0x31
        /*b8fa*/ 	.short	(.L_50 - .L_49)


	//   ....[0]....
.L_49:
        /*b8fc*/ 	.word	0x0000b340


	//   ....[1]....
        /*b900*/ 	.word	0x0000b360


	//   ....[2]....
        /*b904*/ 	.word	0x00015b30


	//   ....[3]....
        /*b908*/ 	.word	0x00047410


	//   ....[4]....
        /*b90c*/ 	.word	0x00047460


	//----- nvinfo : EIATTR_COOP_GROUP_MASK_REGIDS
	.align		4
.L_50:
        /*b910*/ 	.byte	0x04, 0x29
        /*b912*/ 	.short	(.L_52 - .L_51)


	//   ....[0]....
.L_51:
        /*b914*/ 	.word	0xffffffff


	//   ....[1]....
        /*b918*/ 	.word	0xffffffff


	//   ....[2]....
        /*b91c*/ 	.word	0xffffffff


	//   ....[3]....
        /*b920*/ 	.word	0xffffffff


	//----- nvinfo : EIATTR_COOP_GROUP_INSTR_OFFSETS
	.align		4
.L_52:
        /*b924*/ 	.byte	0x04, 0x28
        /*b926*/ 	.short	(.L_54 - .L_53)


	//   ....[0]....
.L_53:
        /*b928*/ 	.word	0x00000070


	//   ....[1]....
        /*b92c*/ 	.word	0x00000330


	//   ....[2]....
        /*b930*/ 	.word	0x000472a0


	//   ....[3]....
        /*b934*/ 	.word	0x00047510


	//----- nvinfo : EIATTR_VRC_CTA_INIT_COUNT
	.align		4
.L_54:
        /*b938*/ 	.byte	0x02, 0x4a
        /*b93a*/ 	.byte	0x80
	.zero		1


	//----- nvinfo : EIATTR_MBARRIER_INSTR_OFFSETS
	.align		4
        /*b93c*/ 	.byte	0x04, 0x39
        /*b93e*/ 	.short	(.L_56 - .L_55)


	//   ....[0]....
.L_55:
        /*b940*/ 	.word	0x0000bcf0
        /*b944*/ 	.word	0x000000ff
        /*b948*/ 	.word	0x00000000
        /*b94c*/ 	.short	0x0100
        /*b94e*/ 	.byte	0x06
	.zero		1


	//   ....[1]....
        /*b950*/ 	.word	0x00015b60
        /*b954*/ 	.word	0x000000ff
        /*b958*/ 	.word	0x00018008
        /*b95c*/ 	.short	0x0100
        /*b95e*/ 	.byte	0x09
	.zero		1


	//   ....[2]....
        /*b960*/ 	.word	0x00027c40
        /*b964*/ 	.word	0x000000ff
        /*b968*/ 	.word	0x00000000
        /*b96c*/ 	.short	0x010a
        /*b96e*/ 	.byte	0x06
	.zero		1


	//   ....[3]....
        /*b970*/ 	.word	0x0003d230
        /*b974*/ 	.word	0x000000ff
        /*b978*/ 	.word	0x00000000
        /*b97c*/ 	.short	0x010a
        /*b97e*/ 	.byte	0x06
	.zero		1


	//   ....[4]....
        /*b980*/ 	.word	0x0003d3c0
        /*b984*/ 	.word	0x000000ff
        /*b988*/ 	.word	0x00018000
        /*b98c*/ 	.short	0x0108
        /*b98e*/ 	.byte	0x09
	.zero		1


	//   ....[5]....
        /*b990*/ 	.word	0x0003d470
        /*b994*/ 	.word	0x000000ff
        /*b998*/ 	.word	0x00018008
        /*b99c*/ 	.short	0x0108
        /*b99e*/ 	.byte	0x09
	.zero		1


	//   ....[6]....
        /*b9a0*/ 	.word	0x00047530
        /*b9a4*/ 	.word	0x000000ff
        /*b9a8*/ 	.word	0x00000000
        /*b9ac*/ 	.short	0x010a
        /*b9ae*/ 	.byte	0x06
	.zero		1


	//   ....[7]....
        /*b9b0*/ 	.word	0x00047560
        /*b9b4*/ 	.word	0x000000ff
        /*b9b8*/ 	.word	0x00000000
        /*b9bc*/ 	.short	0x010a
        /*b9be*/ 	.byte	0x06
	.zero		1


	//----- nvinfo : EIATTR_NUM_MBARRIERS
	.align		4
.L_56:
        /*b9c0*/ 	.byte	0x03, 0x38
        /*b9c2*/ 	.short	0x0002


	//----- nvinfo : EIATTR_EXIT_INSTR_OFFSETS
	.align		4
        /*b9c4*/ 	.byte	0x04, 0x1c
        /*b9c6*/ 	.short	(.L_58 - .L_57)


	//   ....[0]....
.L_57:
        /*b9c8*/ 	.word	0x00047520


	//----- nvinfo : EIATTR_REQNTID
	.align		4
.L_58:
        /*b9cc*/ 	.byte	0x04, 0x10
        /*b9ce*/ 	.short	(.L_60 - .L_59)
.L_59:
        /*b9d0*/ 	.word	0x00000080
        /*b9d4*/ 	.word	0x00000001
        /*b9d8*/ 	.word	0x00000001


	//----- nvinfo : EIATTR_CRS_STACK_SIZE
	.align		4
.L_60:
        /*b9dc*/ 	.byte	0x04, 0x1e
        /*b9de*/ 	.short	(.L_62 - .L_61)
.L_61:
        /*b9e0*/ 	.word	0x00000000


	//----- nvinfo : EIATTR_CBANK_PARAM_SIZE
	.align		4
.L_62:
        /*b9e4*/ 	.byte	0x03, 0x19
        /*b9e6*/ 	.short	0x0050


	//----- nvinfo : EIATTR_PARAM_CBANK
	.align		4
        /*b9e8*/ 	.byte	0x04, 0x0a
        /*b9ea*/ 	.short	(.L_64 - .L_63)
	.align		4
.L_63:
        /*b9ec*/ 	.word	index@(.nv.constant0.matmul_kernel)
        /*b9f0*/ 	.short	0x0380
        /*b9f2*/ 	.short	0x0050


	//----- nvinfo : EIATTR_SW_WAR
	.align		4
.L_64:
        /*b9f4*/ 	.byte	0x04, 0x36
        /*b9f6*/ 	.short	(.L_66 - .L_65)
.L_65:
        /*b9f8*/ 	.word	0x00000008
.L_66:


//--------------------- .nv.compat                --------------------------
	.section	.nv.compat,"",@"SHT_CUDA_COMPAT_INFO"
	.align	4
        /*0000*/ 	.byte	0x02, 0x02, 0x02, 0x00, 0x02, 0x05, 0x05, 0x00, 0x02, 0x03, 0x00, 0x00, 0x02, 0x06, 0x01, 0x00


//--------------------- .nv.callgraph             --------------------------
	.section	.nv.callgraph,"",@"SHT_CUDA_CALLGRAPH"
	.align	4
	.sectionentsize	8
	.align		4
        /*0000*/ 	.word	0x00000000
	.align		4
        /*0004*/ 	.word	0xffffffff
	.align		4
        /*0008*/ 	.word	0x00000000
	.align		4
        /*000c*/ 	.word	0xfffffffe
	.align		4
        /*0010*/ 	.word	0x00000000
	.align		4
        /*0014*/ 	.word	0xfffffffd
	.align		4
        /*0018*/ 	.word	0x00000000
	.align		4
        /*001c*/ 	.word	0xfffffffc


//--------------------- .text.matmul_kernel       --------------------------
	.section	.text.matmul_kernel,"ax",@progbits
	.align	128
        .global         matmul_kernel
        .type           matmul_kernel,@function
        .size           matmul_kernel,(.L_x_20 - matmul_kernel)
        .other          matmul_kernel,@"STO_CUDA_ENTRY STV_DEFAULT"
matmul_kernel:
.text.matmul_kernel:
[----:B------:R-:W0:Y:S01]  /*0000*/  LDC R1, c[0x0][0x37c] ;  /* 0x0000df00ff017b82 */ /* 0x000e220000000800 */
[----:B------:R-:W1:Y:S01]  /*0010*/  S2R R39, SR_TID.X ;  /* 0x0000000000277919 */ /* 0x000e620000002100 */
[----:B0-----:R-:W-:Y:S01]  /*0020*/  VIADD R1, R1, 0xffffe7f8 ;  /* 0xffffe7f801017836 */ /* 0x001fe20000000000 */
[----:B-1----:R-:W-:-:S13]  /*0030*/  ISETP.GE.U32.AND P0, PT, R39, 0x20, PT ;  /* 0x000000202700780c */ /* 0x002fda0003f06070 */
[----:B------:R-:W-:Y:S02]  /*0040*/  VOTEU.ANY UP0, P0 ;  /* 0x0000000000ff7886 */ /* 0x000fe40000000100 */
[----:B------:R-:W-:Y:S05]  /*0050*/  BRA.U UP0, `(.L_x_0) ;  /* 0x0000000100b87547 */ /* 0x000fea000b800000 */
[----:B------:R-:W0:Y:S01]  /*0060*/  S2UR UR6, SR_CgaCtaId ;  /* 0x00000000000679c3 */ /* 0x000e220000008800 */
[----:B------:R-:W-:Y:S01]  /*0070*/  NOP ;  /* 0x0000000000007918 */ /* 0x000fe20000000000 */
[----:B------:R-:W-:Y:S02]  /*0080*/  UMOV UR4, 0x40 ;  /* 0x0000004000047882 */ /* 0x000fe40000000000 */
[----:B0-----:R-:W-:-:S09]  /*0090*/  ULEA UR4, UR6, UR4, 0x18 ;  /* 0x0000000406047291 */ /* 0x001fd2000f8ec0ff */
[----:B------:R-:W0:Y:S01]  /*00a0*/  LDS.U8 R0, [UR4] ;  /* 0x00000004ff007984 */ /* 0x000e220008000000 */
[----:B------:R-:W-:Y:S02]  /*00b0*/  UMOV UR4, 0x400 ;  /* 0x0000040000047882 */ /* 0x000fe40000000000 */
[----:B------:R-:W-:Y:S01]  /*00c0*/  ULEA UR4, UR6, UR4, 0x18 ;  /* 0x0000000406047291 */ /* 0x000fe2000f8ec0ff */
[----:B0-----:R-:W-:-:S13]  /*00d0*/  ISETP.NE.AND P0, PT, R0, RZ, PT ;  /* 0x000000ff0000720c */ /* 0x001fda0003f05270 */
[----:B------:R-:W-:Y:S05]  /*00e0*/  @P0 BRA `(.L_x_1) ;  /* 0x00000000007c0947 */ /* 0x000fea0003800000 */
[----:B------:R-:W-:-:S13]  /*00f0*/  ELECT P0, URZ, PT ;  /* 0x0000000000ff782f */ /* 0x000fda0003800000 */
[----:B------:R-:W-:Y:S05]  /*0100*/  @!P0 BRA `(.L_x_2) ;  /* 0x0000000000848947 */ /* 0x000fea0003800000 */
[----:B------:R-:W-:Y:S01]  /*0110*/  UMOV UR5, 0x8 ;  /* 0x0000000800057882 */ /* 0x000fe20000000000 */
[----:B------:R-:W-:Y:S02]  /*0120*/  IMAD.MOV.U32 R4, RZ, RZ, 0x1 ;  /* 0x00000001ff047424 */ /* 0x000fe400078e00ff */
[----:B------:R-:W-:Y:S02]  /*0130*/  IMAD.MOV.U32 R5, RZ, RZ, 0xff ;  /* 0x000000ffff057424 */ /* 0x000fe400078e00ff */
[----:B------:R-:W-:Y:S04]  /*0140*/  DEPBAR.LE SB0, 0x36 ;  /* 0x00008d800000791a */ /* 0x000fe80000000000 */
[----:B------:R-:W0:Y:S02]  /*0150*/  UTCATOMSWS.FIND_AND_SET.ALIGN UP1, UR5, UR5 ;  /* 0x00000005000575e3 */ /* 0x000e240008020800 */
[----:B0-----:R-:W-:-:S04]  /*0160*/  PLOP3.LUT P0, PT, PT, PT, UP1, 0x80, 0x8 ;  /* 0x000000000008781c */ /* 0x001fc80003f0f018 */
[----:B------:R-:W-:-:S04]  /*0170*/  SEL R0, RZ, 0xffffffff, !P0 ;  /* 0xffffffffff007807 */ /* 0x000fc80004000000 */
[----:B------:R-:W-:Y:S01]  /*0180*/  ISETP.NE.AND P0, PT, R0, RZ, PT ;  /* 0x000000ff0000720c */ /* 0x000fe20003f05270 */
[----:B------:R-:W-:-:S12]  /*0190*/  IMAD.U32 R0, RZ, RZ, UR5 ;  /* 0x00000005ff007e24 */ /* 0x000fd8000f8e00ff */
[----:B------:R-:W-:Y:S05]  /*01a0*/  @P0 BRA `(.L_x_3) ;  /* 0x0000000000240947 */ /* 0x000fea0003800000 */
.L_x_4:
[----:B------:R-:W-:Y:S05]  /*01b0*/  NANOSLEEP 0x64 ;  /* 0x000000640000795d */ /* 0x000fea0003800000 */
[----:B------:R-:W-:-:S05]  /*01c0*/  UMOV UR5, 0x8 ;  /* 0x0000000800057882 */ /* 0x000fca0000000000 */
[----:B------:R-:W-:Y:S04]  /*01d0*/  DEPBAR.LE SB0, 0x36 ;  /* 0x00008d800000791a */ /* 0x000fe80000000000 */
[----:B------:R-:W0:Y:S02]  /*01e0*/  UTCATOMSWS.FIND_AND_SET.ALIGN UP1, UR5, UR5 ;  /* 0x00000005000575e3 */ /* 0x000e240008020800 */
[----:B0-----:R-:W-:-:S04]  /*01f0*/  PLOP3.LUT P0, PT, PT, PT, UP1, 0x80, 0x8 ;  /* 0x000000000008781c */ /* 0x001fc80003f0f018 */
[----:B------:R-:W-:-:S04]  /*0200*/  SEL R0, RZ, 0xffffffff, !P0 ;  /* 0xffffffffff007807 */ /* 0x000fc80004000000 */
[----:B------:R-:W-:Y:S01]  /*0210*/  ISETP.NE.AND P0, PT, R0, RZ, PT ;  /* 0x000000ff0000720c */ /* 0x000fe20003f05270 */
[----:B------:R-:W-:-:S12]  /*0220*/  IMAD.U32 R0, RZ, RZ, UR5 ;  /* 0x00000005ff007e24 */ /* 0x000fd8000f8e00ff */
[----:B------:R-:W-:Y:S05]  /*0230*/  @!P0 BRA `(.L_x_4) ;  /* 0xfffffffc00dc8947 */ /* 0x000fea000383ffff */
.L_x_3:
[C---:B------:R-:W-:Y:S01]  /*0240*/  VIADD R3, R0.reuse, 0x10 ;  /* 0x0000001000037836 */ /* 0x040fe20000000000 */
[----:B------:R-:W-:Y:S01]  /*0250*/  UMOV UR5, 0x50 ;  /* 0x0000005000057882 */ /* 0x000fe20000000000 */
[----:B------:R-:W-:Y:S01]  /*0260*/  SHF.L.U32 R2, R5, R0, RZ ;  /* 0x0000000005027219 */ /* 0x000fe200000006ff */
[----:B------:R-:W-:Y:S01]  /*0270*/  ULEA UR5, UR6, UR5, 0x18 ;  /* 0x0000000506057291 */ /* 0x000fe2000f8ec0ff */
[----:B------:R-:W-:Y:S01]  /*0280*/  IMAD.SHL.U32 R0, R0, 0x20, RZ ;  /* 0x0000002000007824 */ /* 0x000fe200078e00ff */
[----:B------:R-:W-:-:S04]  /*0290*/  SHF.L.U32 R3, R4, R3, RZ ;  /* 0x0000000304037219 */ /* 0x000fc800000006ff */
[----:B------:R-:W-:-:S05]  /*02a0*/  LOP3.LUT R2, R3, R2, RZ, 0xfc, !PT ;  /* 0x0000000203027212 */ /* 0x000fca00078efcff */
[----:B------:R0:W-:Y:S04]  /*02b0*/  ATOMS.OR RZ, [UR5], R2 ;  /* 0x00000002ffff798c */ /* 0x0001e8000b000005 */
[----:B------:R0:W-:Y:S01]  /*02c0*/  STS [UR4], R0 ;  /* 0x00000000ff007988 */ /* 0x0001e20008000804 */
[----:B------:R-:W-:Y:S05]  /*02d0*/  BRA `(.L_x_2) ;  /* 0x0000000000107947 */ /* 0x000fea0003800000 */
.L_x_1:
[----:B------:R-:W-:Y:S01]  /*02e0*/  IMAD.MOV.U32 R0, RZ, RZ, -0x1 ;  /* 0xffffffffff007424 */ /* 0x000fe200078e00ff */
[----:B------:R-:W-:-:S04]  /*02f0*/  MOV R2, 0x320 ;  /* 0x0000032000027802 */ /* 0x000fc80000000f00 */
[----:B------:R0:W-:Y:S03]  /*0300*/  STS [UR4], R0 ;  /* 0x00000000ff007988 */ /* 0x0001e60008000804 */
[----:B0-----:R-:W-:Y:S05]  /*0310*/  CALL.REL.NOINC `($__internal_1_$__cuda_sm10x_tcgen05_guardrail_trap_phase_invalid_during_alloc) ;  /* 0x0000047000a87944 */ /* 0x001fea0003c00000 */
.L_x_2:
[----:B------:R-:W-:Y:S05]  /*0320*/  WARPSYNC.ALL ;  /* 0x0000000000007948 */ /* 0x000fea0003800000 */
[----:B------:R-:W-:Y:S01]  /*0330*/  NOP ;  /* 0x0000000000007918 */ /* 0x000fe20000000000 */
.L_x_0:
[----:B------:R-:W1:Y:S01]  /*0340*/  LDC.64 R10, c[0x0][0x398] ;  /* 0x0000e600ff0a7b82 */ /* 0x000e620000000a00 */
[----:B------:R-:W2:Y:S01]  /*0350*/  S2R R5, SR_CTAID.X ;  /* 0x0000000000057919 */ /* 0x000ea20000002500 */
[----:B------:R-:W-:Y:S01]  /*0360*/  UMOV UR9, 0x400 ;  /* 0x0000040000097882 */ /* 0x000fe20000000000 */
[----:B------:R-:W3:Y:S01]  /*0370*/  LDCU UR4, c[0x0][0x3a4] ;  /* 0x00007480ff0477ac */ /* 0x000ee20008000800 */
[----:B------:R-:W4:Y:S04]  /*0380*/  LDCU.128 UR12, c[0x0][0x380] ;  /* 0x00007000ff0c77ac */ /* 0x000f280008000c00 */
[----:B------:R-:W0:Y:S02]  /*0390*/  S2UR UR5, SR_CgaCtaId ;  /* 0x00000000000579c3 */ /* 0x000e240000008800 */
[----:B01----:R-:W-:Y:S01]  /*03a0*/  VIADD R0, R11, 0xff ;  /* 0x000000ff0b007836 */ /* 0x003fe20000000000 */
[----:B------:R-:W-:Y:S01]  /*03b0*/  IABS R15, R10 ;  /* 0x0000000a000f7213 */ /* 0x000fe20000000000 */
[----:B------:R-:W-:Y:S03]  /*03c0*/  STL [R1+0x12bc], R11 ;  /* 0x0012bc0b01007387 */ /* 0x000fe60000100800 */
[----:B------:R-:W-:Y:S01]  /*03d0*/  SHF.R.S32.HI R3, RZ, 0x1f, R0 ;  /* 0x0000001fff037819 */ /* 0x000fe20000011400 */
[----:B------:R-:W-:-:S03]  /*03e0*/  ULEA UR9, UR5, UR9, 0x18 ;  /* 0x0000000905097291 */ /* 0x000fc6000f8ec0ff */
[----:B------:R-:W-:Y:S02]  /*03f0*/  LEA.HI R3, R3, R0, RZ, 0x8 ;  /* 0x0000000003037211 */ /* 0x000fe400078f40ff */
[----:B--2---:R-:W-:Y:S02]  /*0400*/  IABS R8, R5 ;  /* 0x0000000500087213 */ /* 0x004fe40000000000 */
[----:B------:R-:W-:-:S04]  /*0410*/  SHF.R.S32.HI R4, RZ, 0x8, R3 ;  /* 0x00000008ff047819 */ /* 0x000fc80000011403 */
[-C--:B------:R-:W-:Y:S02]  /*0420*/  IABS R7, R4.reuse ;  /* 0x0000000400077213 */ /* 0x080fe40000000000 */
[----:B------:R-:W-:Y:S02]  /*0430*/  IABS R12, R4 ;  /* 0x00000004000c7213 */ /* 0x000fe40000000000 */
[----:B------:R-:W0:Y:S08]  /*0440*/  I2F.RP R0, R7 ;  /* 0x0000000700007306 */ /* 0x000e300000209400 */
[----:B0-----:R-:W0:Y:S02]  /*0450*/  MUFU.RCP R0, R0 ;  /* 0x0000000000007308 */ /* 0x001e240000001000 */
[----:B0-----:R-:W-:-:S02]  /*0460*/  VIADD R2, R0, 0xffffffe ;  /* 0x0ffffffe00027836 */ /* 0x001fc40000000000 */
[----:B------:R-:W-:-:S04]  /*0470*/  IMAD.MOV R0, RZ, RZ, -R12 ;  /* 0x000000ffff007224 */ /* 0x000fc800078e0a0c */
[----:B------:R0:W1:Y:S02]  /*0480*/  F2I.FTZ.U32.TRUNC.NTZ R3, R2 ;  /* 0x0000000200037305 */ /* 0x000064000021f000 */
[----:B0-----:R-:W-:Y:S02]  /*0490*/  IMAD.MOV.U32 R2, RZ, RZ, RZ ;  /* 0x000000ffff027224 */ /* 0x001fe400078e00ff */
[----:B-1----:R-:W-:-:S04]  /*04a0*/  IMAD.MOV R6, RZ, RZ, -R3 ;  /* 0x000000ffff067224 */ /* 0x002fc800078e0a03 */
[----:B------:R-:W-:Y:S02]  /*04b0*/  IMAD R9, R6, R7, RZ ;  /* 0x0000000706097224 */ /* 0x000fe400078e02ff */
[----:B------:R-:W-:Y:S02]  /*04c0*/  IMAD.MOV.U32 R6, RZ, RZ, R8 ;  /* 0x000000ffff067224 */ /* 0x000fe400078e0008 */
[----:B------:R-:W-:Y:S01]  /*04d0*/  IMAD.HI.U32 R3, R3, R9, R2 ;  /* 0x0000000903037227 */ /* 0x000fe200078e0002 */
[----:B------:R-:W-:Y:S05]  /*04e0*/  BAR.SYNC.DEFER_BLOCKING 0x0 ;  /* 0x0000000000007b1d */ /* 0x000fea0000010000 */
[----:B------:R-:W-:-:S04]  /*04f0*/  IMAD.HI.U32 R3, R3, R6, RZ ;  /* 0x0000000603037227 */ /* 0x000fc800078e00ff */
[----:B------:R-:W-:-:S05]  /*0500*/  IMAD R0, R3, R0, R6 ;  /* 0x0000000003007224 */ /* 0x000fca00078e0206 */
[----:B------:R-:W-:Y:S01]  /*0510*/  ISETP.GT.U32.AND P1, PT, R7, R0, PT ;  /* 0x000000000700720c */ /* 0x000fe20003f24070 */
[----:B------:R-:W0:-:S12]  /*0520*/  LDS R9, [UR9] ;  /* 0x00000009ff097984 */ /* 0x000e180008000800 */
[----:B------:R-:W-:Y:S02]  /*0530*/  @!P1 IMAD.IADD R0, R0, 0x1, -R7 ;  /* 0x0000000100009824 */ /* 0x000fe400078e0a07 */
[----:B------:R-:W-:Y:S01]  /*0540*/  @!P1 VIADD R3, R3, 0x1 ;  /* 0x0000000103039836 */ /* 0x000fe20000000000 */
[----:B------:R-:W-:Y:S01]  /*0550*/  BAR.SYNC.DEFER_BLOCKING 0x0 ;  /* 0x0000000000007b1d */ /* 0x000fe20000010000 */
[----:B------:R-:W-:Y:S02]  /*0560*/  ISETP.NE.AND P1, PT, R4, RZ, PT ;  /* 0x000000ff0400720c */ /* 0x000fe40003f25270 */
[----:B------:R-:W-:Y:S02]  /*0570*/  ISETP.GE.U32.AND P0, PT, R0, R7, PT ;  /* 0x000000070000720c */ /* 0x000fe40003f06070 */
[----:B------:R-:W-:-:S04]  /*0580*/  LOP3.LUT R0, R5, R4, RZ, 0x3c, !PT ;  /* 0x0000000405007212 */ /* 0x000fc800078e3cff */
[----:B------:R-:W-:Y:S01]  /*0590*/  ISETP.GE.AND P2, PT, R0, RZ, PT ;  /* 0x000000ff0000720c */ /* 0x000fe20003f46270 */
[----:B------:R-:W-:-:S06]  /*05a0*/  VIADD R0, R10, 0x7f ;  /* 0x0000007f0a007836 */ /* 0x000fcc0000000000 */
[----:B------:R-:W-:-:S04]  /*05b0*/  @P0 VIADD R3, R3, 0x1 ;  /* 0x0000000103030836 */ /* 0x000fc80000000000 */
[----:B------:R-:W-:Y:S01]  /*05c0*/  IMAD.MOV.U32 R12, RZ, RZ, R3 ;  /* 0x000000ffff0c7224 */ /* 0x000fe200078e0003 */
[----:B------:R-:W-:-:S03]  /*05d0*/  SHF.R.S32.HI R3, RZ, 0x1f, R0 ;  /* 0x0000001fff037819 */ /* 0x000fc60000011400 */
[----:B------:R-:W-:Y:S01]  /*05e0*/  @!P2 IMAD.MOV R12, RZ, RZ, -R12 ;  /* 0x000000ffff0ca224 */ /* 0x000fe200078e0a0c */
[----:B------:R-:W-:Y:S02]  /*05f0*/  LEA.HI R3, R3, R0, RZ, 0x7 ;  /* 0x0000000003037211 */ /* 0x000fe400078f38ff */
[----:B------:R-:W-:-:S04]  /*0600*/  @!P1 LOP3.LUT R12, RZ, R4, RZ, 0x33, !PT ;  /* 0x00000004ff0c9212 */ /* 0x000fc800078e33ff */
[----:B------:R-:W-:Y:S01]  /*0610*/  LEA.HI.SX32 R3, R3, -R12, 0x19 ;  /* 0x8000000c03037211 */ /* 0x000fe200078fcaff */
[----:B------:R-:W-:Y:S01]  /*0620*/  IMAD.MOV R6, RZ, RZ, -R12 ;  /* 0x000000ffff067224 */ /* 0x000fe200078e0a0c */
[----:B0-----:R-:W-:Y:S02]  /*0630*/  R2UR UR8, R9 ;  /* 0x00000000090872ca */ /* 0x001fe400000e0000 */
[----:B------:R-:W-:Y:S01]  /*0640*/  VIMNMX R13, PT, PT, R3, 0x1, PT ;  /* 0x00000001030d7848 */ /* 0x000fe20003fe0100 */
[----:B------:R-:W-:Y:S01]  /*0650*/  IMAD R16, R4, R6, R5 ;  /* 0x0000000604107224 */ /* 0x000fe200078e0205 */
[----:B------:R-:W-:Y:S02]  /*0660*/  IABS R6, R11 ;  /* 0x0000000b00067213 */ /* 0x000fe40000000000 */
[----:B------:R-:W-:Y:S02]  /*0670*/  IABS R7, R13 ;  /* 0x0000000d00077213 */ /* 0x000fe40000000000 */
[----:B------:R-:W-:-:S02]  /*0680*/  IABS R4, R16 ;  /* 0x0000001000047213 */ /* 0x000fc40000000000 */
[----:B------:R-:W0:Y:S08]  /*0690*/  I2F.RP R0, R7 ;  /* 0x0000000700007306 */ /* 0x000e300000209400 */
[----:B0-----:R-:W0:Y:S02]  /*06a0*/  MUFU.RCP R0, R0 ;  /* 0x0000000000007308 */ /* 0x001e240000001000 */
[----:B0-----:R-:W-:Y:S01]  /*06b0*/  VIADD R2, R0, 0xffffffe ;  /* 0x0ffffffe00027836 */ /* 0x001fe20000000000 */
[----:B------:R-:W-:-:S05]  /*06c0*/  IABS R0, R13 ;  /* 0x0000000d00007213 */ /* 0x000fca0000000000 */
[----:B------:R0:W1:Y:S01]  /*06d0*/  F2I.FTZ.U32.TRUNC.NTZ R3, R2 ;  /* 0x0000000200037305 */ /* 0x000062000021f000 */
[----:B------:R-:W-:Y:S02]  /*06e0*/  IMAD.MOV R0, RZ, RZ, -R0 ;  /* 0x000000ffff007224 */ /* 0x000fe400078e0a00 */
[----:B0-----:R-:W-:Y:S02]  /*06f0*/  IMAD.MOV.U32 R2, RZ, RZ, RZ ;  /* 0x000000ffff027224 */ /* 0x001fe400078e00ff */
[----:B-1----:R-:W-:-:S04]  /*0700*/  IMAD.MOV R8, RZ, RZ, -R3 ;  /* 0x000000ffff087224 */ /* 0x002fc800078e0a03 */
[----:B------:R-:W-:Y:S02]  /*0710*/  IMAD R5, R8, R7, RZ ;  /* 0x0000000708057224 */ /* 0x000fe400078e02ff */
[----:B------:R-:W-:Y:S02]  /*0720*/  IMAD.MOV.U32 R8, RZ, RZ, R6 ;  /* 0x000000ffff087224 */ /* 0x000fe400078e0006 */
[----:B------:R-:W-:Y:S02]  /*0730*/  IMAD.HI.U32 R2, R3, R5, R2 ;  /* 0x0000000503027227 */ /* 0x000fe400078e0002 */
[----:B------:R-:W0:Y:S02]  /*0740*/  I2F.RP R6, R8 ;  /* 0x0000000800067306 */ /* 0x000e240000209400 */
[----:B------:R-:W-:-:S04]  /*0750*/  IMAD.MOV.U32 R3, RZ, RZ, R4 ;  /* 0x000000ffff037224 */ /* 0x000fc800078e0004 */
[----:B------:R-:W-:-:S04]  /*0760*/  IMAD.HI.U32 R2, R2, R3, RZ ;  /* 0x0000000302027227 */ /* 0x000fc800078e00ff */
[----:B------:R-:W-:Y:S02]  /*0770*/  IMAD R0, R2, R0, R3 ;  /* 0x0000000002007224 */ /* 0x000fe400078e0203 */
[----:B------:R-:W1:Y:S03]  /*0780*/  I2F.RP R3, R15 ;  /* 0x0000000f00037306 */ /* 0x000e660000209400 */
[----:B------:R-:W-:-:S05]  /*0790*/  ISETP.GT.U32.AND P1, PT, R7, R0, PT ;  /* 0x000000000700720c */ /* 0x000fca0003f24070 */
[----:B0-----:R-:W0:Y:S08]  /*07a0*/  MUFU.RCP R6, R6 ;  /* 0x0000000600067308 */ /* 0x001e300000001000 */
[----:B------:R-:W-:Y:S01]  /*07b0*/  @!P1 IMAD.IADD R0, R0, 0x1, -R7 ;  /* 0x0000000100009824 */ /* 0x000fe200078e0a07 */
[----:B-1----:R-:W1:Y:S01]  /*07c0*/  MUFU.RCP R3, R3 ;  /* 0x0000000300037308 */ /* 0x002e620000001000 */
[----:B------:R-:W-:Y:S01]  /*07d0*/  @!P1 VIADD R2, R2, 0x1 ;  /* 0x0000000102029836 */ /* 0x000fe20000000000 */
[----:B------:R-:W-:-:S02]  /*07e0*/  ISETP.NE.AND P1, PT, R13, RZ, PT ;  /* 0x000000ff0d00720c */ /* 0x000fc40003f25270 */
[----:B------:R-:W-:Y:S02]  /*07f0*/  ISETP.GE.U32.AND P0, PT, R0, R7, PT ;  /* 0x000000070000720c */ /* 0x000fe40003f06070 */
[----:B------:R-:W-:Y:S01]  /*0800*/  LOP3.LUT R0, R16, R13, RZ, 0x3c, !PT ;  /* 0x0000000d10007212 */ /* 0x000fe200078e3cff */
[----:B0-----:R-:W-:-:S03]  /*0810*/  VIADD R5, R6, 0xffffffe ;  /* 0x0ffffffe06057836 */ /* 0x001fc60000000000 */
[----:B------:R-:W-:Y:S02]  /*0820*/  ISETP.GE.AND P2, PT, R0, RZ, PT ;  /* 0x000000ff0000720c */ /* 0x000fe40003f46270 */
[----:B------:R-:W-:Y:S01]  /*0830*/  SHF.R.U32.HI R0, RZ, 0x5, R39 ;  /* 0x00000005ff007819 */ /* 0x000fe20000011627 */
[----:B------:R-:W0:Y:S03]  /*0840*/  F2I.FTZ.U32.TRUNC.NTZ R5, R5 ;  /* 0x0000000500057305 */ /* 0x000e26000021f000 */
[----:B------:R-:W-:Y:S01]  /*0850*/  R2UR UR7, R0 ;  /* 0x00000000000772ca */ /* 0x000fe200000e0000 */
[----:B-1----:R-:W-:Y:S02]  /*0860*/  VIADD R4, R3, 0xffffffe ;  /* 0x0ffffffe03047836 */ /* 0x002fe40000000000 */
[----:B------:R-:W-:Y:S02]  /*0870*/  @P0 VIADD R2, R2, 0x1 ;  /* 0x0000000102020836 */ /* 0x000fe40000000000 */
[----:B------:R1:W2:Y:S02]  /*0880*/  F2I.FTZ.U32.TRUNC.NTZ R3, R4 ;  /* 0x0000000400037305 */ /* 0x0002a4000021f000 */
[----:B------:R-:W-:-:S02]  /*0890*/  IMAD.MOV.U32 R38, RZ, RZ, R2 ;  /* 0x000000ffff267224 */ /* 0x000fc400078e0002 */
[----:B------:R-:W-:Y:S02]  /*08a0*/  IMAD.MOV.U32 R2, RZ, RZ, RZ ;  /* 0x000000ffff027224 */ /* 0x000fe400078e00ff */
[----:B------:R-:W-:Y:S01]  /*08b0*/  @!P2 IMAD.MOV R38, RZ, RZ, -R38 ;  /* 0x000000ffff26a224 */ /* 0x000fe200078e0a26 */
[----:B------:R-:W-:Y:S01]  /*08c0*/  @!P1 LOP3.LUT R38, RZ, R13, RZ, 0x33, !PT ;  /* 0x0000000dff269212 */ /* 0x000fe200078e33ff */
[----:B0-----:R-:W-:Y:S02]  /*08d0*/  IMAD.MOV R7, RZ, RZ, -R5 ;  /* 0x000000ffff077224 */ /* 0x001fe400078e0a05 */
[----:B-1----:R-:W-:Y:S02]  /*08e0*/  IMAD.MOV.U32 R4, RZ, RZ, RZ ;  /* 0x000000ffff047224 */ /* 0x002fe400078e00ff */
[----:B------:R-:W-:Y:S02]  /*08f0*/  IMAD.SHL.U32 R0, R38, 0x100, RZ ;  /* 0x0000010026007824 */ /* 0x000fe400078e00ff */
[----:B------:R-:W-:-:S02]  /*0900*/  IMAD R9, R7, R8, RZ ;  /* 0x0000000807097224 */ /* 0x000fc400078e02ff */
[----:B------:R-:W-:Y:S01]  /*0910*/  VIADD R17, R0, 0x1 ;  /* 0x0000000100117836 */ /* 0x000fe20000000000 */
[----:B------:R-:W-:Y:S01]  /*0920*/  IABS R14, R0 ;  /* 0x00000000000e7213 */ /* 0x000fe20000000000 */
[----:B--2---:R-:W-:Y:S02]  /*0930*/  IMAD.MOV R6, RZ, RZ, -R3 ;  /* 0x000000ffff067224 */ /* 0x004fe400078e0a03 */
[----:B------:R-:W-:Y:S01]  /*0940*/  IMAD.HI.U32 R9, R5, R9, R4 ;  /* 0x0000000905097227 */ /* 0x000fe200078e0004 */
[----:B------:R-:W-:Y:S01]  /*0950*/  IABS R81, R17 ;  /* 0x0000001100517213 */ /* 0x000fe20000000000 */
[----:B------:R-:W-:Y:S02]  /*0960*/  STL [R1+0xf48], R17 ;  /* 0x000f481101007387 */ /* 0x000fe40000100800 */
[----:B------:R-:W-:Y:S02]  /*0970*/  IMAD R91, R6, R15, RZ ;  /* 0x0000000f065b7224 */ /* 0x000fe400078e02ff */
[----:B------:R-:W-:-:S02]  /*0980*/  VIADD R4, R0, 0x3 ;  /* 0x0000000300047836 */ /* 0x000fc40000000000 */
[----:B------:R-:W-:-:S03]  /*0990*/  IMAD.HI.U32 R91, R3, R91, R2 ;  /* 0x0000005b035b7227 */ /* 0x000fc600078e0002 */
[----:B------:R-:W-:Y:S01]  /*09a0*/  IABS R23, R4 ;  /* 0x0000000400177213 */ /* 0x000fe20000000000 */
[----:B------:R-:W-:-:S04]  /*09b0*/  IMAD.HI.U32 R3, R9, R81, RZ ;  /* 0x0000005109037227 */ /* 0x000fc800078e00ff */
[C---:B------:R-:W-:Y:S02]  /*09c0*/  VIADD R5, R0.reuse, 0x2 ;  /* 0x0000000200057836 */ /* 0x040fe40000000000 */
[----:B------:R-:W-:Y:S02]  /*09d0*/  IMAD.MOV R3, RZ, RZ, -R3 ;  /* 0x000000ffff037224 */ /* 0x000fe400078e0a03 */
[----:B------:R-:W-:Y:S01]  /*09e0*/  IMAD.HI.U32 R2, R9, R14, RZ ;  /* 0x0000000e09027227 */ /* 0x000fe200078e00ff */
[----:B------:R0:W-:Y:S01]  /*09f0*/  STL [R1+0xf54], R5 ;  /* 0x000f540501007387 */ /* 0x0001e20000100800 */
[----:B------:R-:W-:Y:S02]  /*0a00*/  IABS R82, R5 ;  /* 0x0000000500527213 */ /* 0x000fe40000000000 */
[----:B------:R-:W-:Y:S01]  /*0a10*/  VIADD R7, R0, 0x4 ;  /* 0x0000000400077836 */ /* 0x000fe20000000000 */
[----:B------:R1:W-:Y:S01]  /*0a20*/  STL [R1+0xf50], R4 ;  /* 0x000f500401007387 */ /* 0x0003e20000100800 */
[----:B------:R-:W-:-:S02]  /*0a30*/  IMAD R81, R8, R3, R81 ;  /* 0x0000000308517224 */ /* 0x000fc400078e0251 */
[C---:B------:R-:W-:Y:S01]  /*0a40*/  VIADD R6, R0.reuse, 0x5 ;  /* 0x0000000500067836 */ /* 0x040fe20000000000 */
[----:B------:R-:W-:Y:S01]  /*0a50*/  IABS R22, R7 ;  /* 0x0000000700167213 */ /* 0x000fe20000000000 */
[C---:B------:R-:W-:Y:S01]  /*0a60*/  IMAD.HI.U32 R3, R9.reuse, R23, RZ ;  /* 0x0000001709037227 */ /* 0x040fe200078e00ff */
[----:B------:R-:W-:Y:S02]  /*0a70*/  STL [R1+0x137c], R81 ;  /* 0x00137c5101007387 */ /* 0x000fe40000100800 */
[----:B------:R-:W-:Y:S01]  /*0a80*/  IABS R24, R6 ;  /* 0x0000000600187213 */ /* 0x000fe20000000000 */
[----:B0-----:R-:W-:Y:S01]  /*0a90*/  IMAD.MOV R5, RZ, RZ, -R2 ;  /* 0x000000ffff057224 */ /* 0x001fe200078e0a02 */
[----:B------:R0:W-:Y:S01]  /*0aa0*/  STL [R1+0xf4c], R7 ;  /* 0x000f4c0701007387 */ /* 0x0001e20000100800 */
[----:B-1----:R-:W-:Y:S02]  /*0ab0*/  VIADD R4, R0, 0x6 ;  /* 0x0000000600047836 */ /* 0x002fe40000000000 */
[----:B------:R-:W-:Y:S01]  /*0ac0*/  IMAD.HI.U32 R2, R9, R82, RZ ;  /* 0x0000005209027227 */ /* 0x000fe200078e00ff */
[----:B------:R1:W-:Y:S02]  /*0ad0*/  STL [R1+0xf58], R6 ;  /* 0x000f580601007387 */ /* 0x0003e40000100800 */
[----:B------:R-:W-:Y:S01]  /*0ae0*/  IABS R25, R4 ;  /* 0x0000000400197213 */ /* 0x000fe20000000000 */
[----:B------:R-:W-:Y:S01]  /*0af0*/  IMAD.MOV R3, RZ, RZ, -R3 ;  /* 0x000000ffff037224 */ /* 0x000fe200078e0a03 */
[----:B------:R2:W-:Y:S01]  /*0b00*/  STL [R1+0xf5c], R4 ;  /* 0x000f5c0401007387 */ /* 0x0005e20000100800 */
[----:B------:R-:W-:-:S02]  /*0b10*/  IMAD R14, R8, R5, R14 ;  /* 0x00000005080e7224 */ /* 0x000fc400078e020e */
[----:B------:R-:W-:Y:S02]  /*0b20*/  IMAD.MOV R5, RZ, RZ, -R2 ;  /* 0x000000ffff057224 */ /* 0x000fe400078e0a02 */
[----:B0-----:R-:W-:Y:S02]  /*0b30*/  VIADD R7, R0, 0x8 ;  /* 0x0000000800077836 */ /* 0x001fe40000000000 */
[----:B------:R-:W-:-:S03]  /*0b40*/  IMAD.HI.U32 R2, R9, R22, RZ ;  /* 0x0000001609027227 */ /* 0x000fc600078e00ff */
[----:B------:R-:W-:Y:S01]  /*0b50*/  IABS R83, R7 ;  /* 0x0000000700537213 */ /* 0x000fe20000000000 */
[----:B------:R-:W-:Y:S02]  /*0b60*/  IMAD R23, R8, R3, R23 ;  /* 0x0000000308177224 */ /* 0x000fe400078e0217 */
[----:B-1----:R-:W-:Y:S02]  /*0b70*/  VIADD R6, R0, 0x9 ;  /* 0x0000000900067836 */ /* 0x002fe40000000000 */
[C---:B------:R-:W-:Y:S01]  /*0b80*/  IMAD.HI.U32 R3, R9.reuse, R24, RZ ;  /* 0x0000001809037227 */ /* 0x040fe200078e00ff */
[----:B------:R-:W-:Y:S02]  /*0b90*/  STL [R1+0x12c0], R23 ;  /* 0x0012c01701007387 */ /* 0x000fe40000100800 */
[----:B------:R-:W-:Y:S01]  /*0ba0*/  IABS R84, R6 ;  /* 0x0000000600547213 */ /* 0x000fe20000000000 */
[----:B--2---:R-:W-:Y:S01]  /*0bb0*/  IMAD.HI.U32 R4, R9, R25, RZ ;  /* 0x0000001909047227 */ /* 0x004fe200078e00ff */
[----:B------:R0:W-:Y:S03]  /*0bc0*/  STL [R1+0xf60], R7 ;  /* 0x000f600701007387 */ /* 0x0001e60000100800 */
[----:B------:R-:W-:Y:S01]  /*0bd0*/  IMAD R82, R8, R5, R82 ;  /* 0x0000000508527224 */ /* 0x000fe200078e0252 */
[----:B------:R1:W-:Y:S01]  /*0be0*/  STL [R1+0xf64], R6 ;  /* 0x000f640601007387 */ /* 0x0003e20000100800 */
[----:B------:R-:W-:-:S02]  /*0bf0*/  IMAD.MOV R5, RZ, RZ, -R2 ;  /* 0x000000ffff057224 */ /* 0x000fc400078e0a02 */
[----:B------:R-:W-:Y:S02]  /*0c00*/  IMAD.MOV R3, RZ, RZ, -R3 ;  /* 0x000000ffff037224 */ /* 0x000fe400078e0a03 */
[----:B------:R-:W-:Y:S02]  /*0c10*/  IMAD.MOV R4, RZ, RZ, -R4 ;  /* 0x000000ffff047224 */ /* 0x000fe400078e0a04 */
[----:B------:R-:W-:Y:S02]  /*0c20*/  IMAD.MOV R38, RZ, RZ, -R38 ;  /* 0x000000ffff267224 */ /* 0x000fe400078e0a26 */
[----:B------:R-:W-:Y:S02]  /*0c30*/  IMAD R22, R8, R5, R22 ;  /* 0x0000000508167224 */ /* 0x000fe400078e0216 */
[----:B0-----:R-:W-:Y:S02]  /*0c40*/  VIADD R7, R0, 0xa ;  /* 0x0000000a00077836 */ /* 0x001fe40000000000 */
[----:B------:R-:W-:Y:S01]  /*0c50*/  IMAD R24, R8, R3, R24 ;  /* 0x0000000308187224 */ /* 0x000fe200078e0218 */
[----:B------:R0:W-:Y:S01]  /*0c60*/  STL [R1+0x12c4], R22 ;  /* 0x0012c41601007387 */ /* 0x0001e20000100800 */
[----:B------:R-:W-:-:S03]  /*0c70*/  IMAD.HI.U32 R2, R9, R83, RZ ;  /* 0x0000005309027227 */ /* 0x000fc600078e00ff */
[----:B------:R-:W-:Y:S01]  /*0c80*/  STL [R1+0x12c8], R24 ;  /* 0x0012c81801007387 */ /* 0x000fe20000100800 */
[----:B-1----:R-:W-:Y:S02]  /*0c90*/  VIADD R6, R0, 0xb ;  /* 0x0000000b00067836 */ /* 0x002fe40000000000 */
[----:B------:R-:W-:Y:S02]  /*0ca0*/  IMAD R25, R8, R4, R25 ;  /* 0x0000000408197224 */ /* 0x000fe400078e0219 */
[----:B------:R-:W-:Y:S01]  /*0cb0*/  IMAD.HI.U32 R3, R9, R84, RZ ;  /* 0x0000005409037227 */ /* 0x000fe200078e00ff */
[----:B------:R-:W-:Y:S02]  /*0cc0*/  IABS R26, R6 ;  /* 0x00000006001a7213 */ /* 0x000fe40000000000 */
[----:B------:R-:W-:Y:S01]  /*0cd0*/  STL [R1+0x12cc], R25 ;  /* 0x0012cc1901007387 */ /* 0x000fe20000100800 */
[----:B------:R-:W-:Y:S01]  /*0ce0*/  VIADD R5, R0, 0xc ;  /* 0x0000000c00057836 */ /* 0x000fe20000000000 */
[----:B0-----:R-:W-:Y:S01]  /*0cf0*/  LOP3.LUT R22, R39, 0x7f, RZ, 0xc0, !PT ;  /* 0x0000007f27167812 */ /* 0x001fe200078ec0ff */
[----:B------:R-:W-:Y:S01]  /*0d00*/  IMAD R38, R13, R38, R16 ;  /* 0x000000260d267224 */ /* 0x000fe200078e0210 */
[----:B------:R-:W-:Y:S01]  /*0d10*/  IABS R16, R7 ;  /* 0x0000000700107213 */ /* 0x000fe20000000000 */
[----:B------:R-:W-:Y:S01]  /*0d20*/  IMAD.MOV R2, RZ, RZ, -R2 ;  /* 0x000000ffff027224 */ /* 0x000fe200078e0a02 */
[----:B------:R0:W-:Y:S01]  /*0d30*/  STL [R1+0xf68], R7 ;  /* 0x000f680701007387 */ /* 0x0001e20000100800 */
[----:B------:R-:W-:Y:S01]  /*0d40*/  IMAD.MOV R3, RZ, RZ, -R3 ;  /* 0x000000ffff037224 */ /* 0x000fe200078e0a03 */
[----:B------:R-:W-:Y:S01]  /*0d50*/  IABS R28, R5 ;  /* 0x00000005001c7213 */ /* 0x000fe20000000000 */
[----:B------:R-:W-:Y:S01]  /*0d60*/  IMAD R83, R8, R2, R83 ;  /* 0x0000000208537224 */ /* 0x000fe200078e0253 */
[----:B------:R1:W-:Y:S01]  /*0d70*/  STL [R1+0xf6c], R6 ;  /* 0x000f6c0601007387 */ /* 0x0003e20000100800 */
[----:B------:R-:W-:-:S03]  /*0d80*/  IMAD.HI.U32 R2, R9, R16, RZ ;  /* 0x0000001009027227 */ /* 0x000fc600078e00ff */
[----:B------:R2:W-:Y:S01]  /*0d90*/  STL [R1+0xf70], R5 ;  /* 0x000f700501007387 */ /* 0x0005e20000100800 */
[----:B------:R-:W-:Y:S02]  /*0da0*/  IMAD R84, R8, R3, R84 ;  /* 0x0000000308547224 */ /* 0x000fe400078e0254 */
[----:B0-----:R-:W-:Y:S02]  /*0db0*/  VIADD R7, R0, 0xd ;  /* 0x0000000d00077836 */ /* 0x001fe40000000000 */
[----:B------:R-:W-:-:S03]  /*0dc0*/  IMAD.HI.U32 R3, R9, R26, RZ ;  /* 0x0000001a09037227 */ /* 0x000fc600078e00ff */
[----:B------:R-:W-:Y:S01]  /*0dd0*/  IABS R27, R7 ;  /* 0x00000007001b7213 */ /* 0x000fe20000000000 */
[----:B-1----:R-:W-:Y:S01]  /*0de0*/  VIADD R6, R0, 0xe ;  /* 0x0000000e00067836 */ /* 0x002fe20000000000 */
[----:B------:R0:W-:Y:S01]  /*0df0*/  STL [R1+0xf74], R7 ;  /* 0x000f740701007387 */ /* 0x0001e20000100800 */
[----:B------:R-:W-:-:S03]  /*0e00*/  IMAD.HI.U32 R4, R9, R28, RZ ;  /* 0x0000001c09047227 */ /* 0x000fc600078e00ff */
[----:B------:R-:W-:Y:S01]  /*0e10*/  IABS R29, R6 ;  /* 0x00000006001d7213 */ /* 0x000fe20000000000 */
[----:B--2---:R-:W-:Y:S01]  /*0e20*/  IMAD.MOV R5, RZ, RZ, -R2 ;  /* 0x000000ffff057224 */ /* 0x004fe200078e0a02 */
[----:B------:R1:W-:Y:S01]  /*0e30*/  STL [R1+0xf78], R6 ;  /* 0x000f780601007387 */ /* 0x0003e20000100800 */
[----:B------:R-:W-:Y:S02]  /*0e40*/  IMAD.MOV R3, RZ, RZ, -R3 ;  /* 0x000000ffff037224 */ /* 0x000fe400078e0a03 */
[C---:B------:R-:W-:Y:S02]  /*0e50*/  IMAD R16, R8.reuse, R5, R16 ;  /* 0x0000000508107224 */ /* 0x040fe400078e0210 */
[----:B0-----:R-:W-:Y:S02]  /*0e60*/  IMAD.MOV R7, RZ, RZ, -R4 ;  /* 0x000000ffff077224 */ /* 0x001fe400078e0a04 */
[----:B------:R-:W-:Y:S02]  /*0e70*/  IMAD R26, R8, R3, R26 ;  /* 0x00000003081a7224 */ /* 0x000fe400078e021a */
[----:B------:R-:W-:-:S03]  /*0e80*/  IMAD.HI.U32 R2, R9, R27, RZ ;  /* 0x0000001b09027227 */ /* 0x000fc600078e00ff */
[----:B------:R-:W-:Y:S01]  /*0e90*/  STL [R1+0x12d0], R26 ;  /* 0x0012d01a01007387 */ /* 0x000fe20000100800 */
[C---:B-1----:R-:W-:Y:S02]  /*0ea0*/  VIADD R6, R0.reuse, 0xf ;  /* 0x0000000f00067836 */ /* 0x042fe40000000000 */
[----:B------:R-:W-:Y:S02]  /*0eb0*/  VIADD R5, R0, 0x10 ;  /* 0x0000001000057836 */ /* 0x000fe40000000000 */
[----:B------:R-:W-:Y:S01]  /*0ec0*/  IMAD.HI.U32 R3, R9, R29, RZ ;  /* 0x0000001d09037227 */ /* 0x000fe200078e00ff */
[----:B------:R-:W-:Y:S02]  /*0ed0*/  IABS R30, R6 ;  /* 0x00000006001e7213 */ /* 0x000fe40000000000 */
[----:B------:R-:W-:Y:S01]  /*0ee0*/  IABS R85, R5 ;  /* 0x0000000500557213 */ /* 0x000fe20000000000 */
[----:B------:R-:W-:Y:S02]  /*0ef0*/  IMAD R28, R8, R7, R28 ;  /* 0x00000007081c7224 */ /* 0x000fe400078e021c */
[----:B------:R-:W-:-:S02]  /*0f00*/  IMAD.MOV R2, RZ, RZ, -R2 ;  /* 0x000000ffff027224 */ /* 0x000fc400078e0a02 */
[----:B------:R-:W-:Y:S01]  /*0f10*/  VIADD R4, R0, 0x11 ;  /* 0x0000001100047836 */ /* 0x000fe20000000000 */
[----:B------:R-:W-:Y:S01]  /*0f20*/  STL [R1+0x12d4], R28 ;  /* 0x0012d41c01007387 */ /* 0x000fe20000100800 */
[----:B------:R-:W-:Y:S02]  /*0f30*/  IMAD.MOV R3, RZ, RZ, -R3 ;  /* 0x000000ffff037224 */ /* 0x000fe400078e0a03 */
[----:B------:R-:W-:Y:S01]  /*0f40*/  IMAD R27, R8, R2, R27 ;  /* 0x00000002081b7224 */ /* 0x000fe200078e021b */
[----:B------:R0:W-:Y:S01]  /*0f50*/  STL [R1+0xf7c], R6 ;  /* 0x000f7c0601007387 */ /* 0x0001e20000100800 */
[----:B------:R-:W-:Y:S01]  /*0f60*/  VIADD R7, R0, 0x12 ;  /* 0x0000001200077836 */ /* 0x000fe20000000000 */
[----:B------:R-:W-:Y:S01]  /*0f70*/  IABS R86, R4 ;  /* 0x0000000400567213 */ /* 0x000fe20000000000 */
[----:B------:R-:W-:Y:S01]  /*0f80*/  IMAD R29, R8, R3, R29 ;  /* 0x00000003081d7224 */ /* 0x000fe200078e021d */
[----:B------:R1:W-:Y:S01]  /*0f90*/  STL [R1+0xf80], R5 ;  /* 0x000f800501007387 */ /* 0x0003e20000100800 */
[----:B------:R-:W-:Y:S01]  /*0fa0*/  IMAD.HI.U32 R2, R9, R30, RZ ;  /* 0x0000001e09027227 */ /* 0x000fe200078e00ff */
[----:B------:R-:W-:-:S02]  /*0fb0*/  IABS R17, R7 ;  /* 0x0000000700117213 */ /* 0x000fc40000000000 */
[----:B------:R2:W-:Y:S01]  /*0fc0*/  STL [R1+0xf84], R4 ;  /* 0x000f840401007387 */ /* 0x0005e20000100800 */
[----:B------:R-:W-:-:S03]  /*0fd0*/  IMAD.HI.U32 R3, R9, R85, RZ ;  /* 0x0000005509037227 */ /* 0x000fc600078e00ff */
[----:B------:R-:W-:Y:S01]  /*0fe0*/  STL [R1+0x12d8], R27 ;  /* 0x0012d81b01007387 */ /* 0x000fe20000100800 */
[----:B0-----:R-:W-:Y:S02]  /*0ff0*/  VIADD R6, R0, 0x13 ;  /* 0x0000001300067836 */ /* 0x001fe40000000000 */
[----:B-1----:R-:W-:Y:S01]  /*1000*/  IMAD.MOV R5, RZ, RZ, -R2 ;  /* 0x000000ffff057224 */ /* 0x002fe200078e0a02 */
[----:B------:R-:W-:Y:S01]  /*1010*/  STL [R1+0x12dc], R29 ;  /* 0x0012dc1d01007387 */ /* 0x000fe20000100800 */
[----:B------:R-:W-:Y:S01]  /*1020*/  IMAD.MOV R3, RZ, RZ, -R3 ;  /* 0x000000ffff037224 */ /* 0x000fe200078e0a03 */
[----:B------:R-:W-:Y:S01]  /*1030*/  IABS R31, R6 ;  /* 0x00000006001f7213 */ /* 0x000fe20000000000 */
[----:B--2---:R-:W-:Y:S01]  /*1040*/  IMAD.HI.U32 R4, R9, R86, RZ ;  /* 0x0000005609047227 */ /* 0x004fe200078e00ff */
[----:B------:R0:W-:Y:S03]  /*1050*/  STL [R1+0xf8c], R7 ;  /* 0x000f8c0701007387 */ /* 0x0001e60000100800 */
[C---:B------:R-:W-:Y:S01]  /*1060*/  IMAD R30, R8.reuse, R5, R30 ;  /* 0x00000005081e7224 */ /* 0x040fe200078e021e */
[----:B------:R1:W-:Y:S01]  /*1070*/  STL [R1+0xf90], R6 ;  /* 0x000f900601007387 */ /* 0x0003e20000100800 */
[----:B------:R-:W-:-:S02]  /*1080*/  IMAD R85, R8, R3, R85 ;  /* 0x0000000308557224 */ /* 0x000fc400078e0255 */
[C---:B------:R-:W-:Y:S01]  /*1090*/  IMAD.HI.U32 R2, R9.reuse, R17, RZ ;  /* 0x0000001109027227 */ /* 0x040fe200078e00ff */
[----:B------:R-:W-:Y:S03]  /*10a0*/  STL [R1+0x12e0], R30 ;  /* 0x0012e01e01007387 */ /* 0x000fe60000100800 */
[----:B0-----:R-:W-:Y:S02]  /*10b0*/  IMAD.MOV R7, RZ, RZ, -R4 ;  /* 0x000000ffff077224 */ /* 0x001fe400078e0a04 */
[C---:B------:R-:W-:Y:S02]  /*10c0*/  VIADD R5, R0.reuse, 0x15 ;  /* 0x0000001500057836 */ /* 0x040fe40000000000 */
[----:B-1----:R-:W-:Y:S02]  /*10d0*/  VIADD R6, R0, 0x14 ;  /* 0x0000001400067836 */ /* 0x002fe40000000000 */
[----:B------:R-:W-:Y:S01]  /*10e0*/  IMAD.HI.U32 R3, R9, R31, RZ ;  /* 0x0000001f09037227 */ /* 0x000fe200078e00ff */
[----:B------:R-:W-:-:S02]  /*10f0*/  IABS R33, R5 ;  /* 0x0000000500217213 */ /* 0x000fc40000000000 */
[----:B------:R-:W-:Y:S01]  /*1100*/  IABS R32, R6 ;  /* 0x0000000600207213 */ /* 0x000fe20000000000 */
[----:B------:R-:W-:Y:S01]  /*1110*/  VIADD R4, R0, 0x16 ;  /* 0x0000001600047836 */ /* 0x000fe20000000000 */
[----:B------:R-:W-:Y:S01]  /*1120*/  STL [R1+0xf94], R6 ;  /* 0x000f940601007387 */ /* 0x000fe20000100800 */
[----:B------:R-:W-:Y:S02]  /*1130*/  IMAD.MOV R2, RZ, RZ, -R2 ;  /* 0x000000ffff027224 */ /* 0x000fe400078e0a02 */
[----:B------:R-:W-:Y:S01]  /*1140*/  IMAD.MOV R3, RZ, RZ, -R3 ;  /* 0x000000ffff037224 */ /* 0x000fe200078e0a03 */
[----:B------:R-:W-:Y:S01]  /*1150*/  IABS R34, R4 ;  /* 0x0000000400227213 */ /* 0x000fe20000000000 */
[C---:B------:R-:W-:Y:S01]  /*1160*/  IMAD R17, R8.reuse, R2, R17 ;  /* 0x0000000208117224 */ /* 0x040fe200078e0211 */
[----:B------:R-:W-:Y:S01]  /*1170*/  STL [R1+0xf98], R5 ;  /* 0x000f980501007387 */ /* 0x000fe20000100800 */
[C---:B------:R-:W-:Y:S02]  /*1180*/  IMAD R86, R8.reuse, R7, R86 ;  /* 0x0000000708567224 */ /* 0x040fe400078e0256 */
[----:B------:R-:W-:Y:S01]  /*1190*/  IMAD.HI.U32 R2, R9, R32, RZ ;  /* 0x0000002009027227 */ /* 0x000fe200078e00ff */
[----:B------:R0:W-:Y:S03]  /*11a0*/  STL [R1+0xfa0], R4 ;  /* 0x000fa00401007387 */ /* 0x0001e60000100800 */
[----:B------:R-:W-:-:S02]  /*11b0*/  IMAD R31, R8, R3, R31 ;  /* 0x00000003081f7224 */ /* 0x000fc400078e021f */
[C---:B------:R-:W-:Y:S02]  /*11c0*/  VIADD R7, R0.reuse, 0x17 ;  /* 0x0000001700077836 */ /* 0x040fe40000000000 */
[C---:B------:R-:W-:Y:S01]  /*11d0*/  IMAD.HI.U32 R3, R9.reuse, R33, RZ ;  /* 0x0000002109037227 */ /* 0x040fe200078e00ff */
[----:B------:R-:W-:Y:S02]  /*11e0*/  STL [R1+0x12e4], R31 ;  /* 0x0012e41f01007387 */ /* 0x000fe40000100800 */
[----:B------:R-:W-:Y:S01]  /*11f0*/  IABS R36, R7 ;  /* 0x0000000700247213 */ /* 0x000fe20000000000 */
[----:B0-----:R-:W-:Y:S01]  /*1200*/  IMAD.HI.U32 R4, R9, R34, RZ ;  /* 0x0000002209047227 */ /* 0x001fe200078e00ff */
[----:B------:R0:W-:Y:S03]  /*1210*/  STL [R1+0xf9c], R7 ;  /* 0x000f9c0701007387 */ /* 0x0001e60000100800 */
[----:B------:R-:W-:-:S02]  /*1220*/  VIADD R6, R0, 0x18 ;  /* 0x0000001800067836 */ /* 0x000fc40000000000 */
[----:B------:R-:W-:Y:S02]  /*1230*/  IMAD.MOV R5, RZ, RZ, -R2 ;  /* 0x000000ffff057224 */ /* 0x000fe400078e0a02 */
[----:B------:R-:W-:Y:S01]  /*1240*/  IMAD.MOV R3, RZ, RZ, -R3 ;  /* 0x000000ffff037224 */ /* 0x000fe200078e0a03 */
[----:B------:R-:W-:Y:S01]  /*1250*/  IABS R90, R6 ;  /* 0x00000006005a7213 */ /* 0x000fe20000000000 */
[----:B------:R-:W-:Y:S01]  /*1260*/  IMAD R32, R8, R5, R32 ;  /* 0x0000000508207224 */ /* 0x000fe200078e0220 */
[----:B------:R1:W-:Y:S01]  /*1270*/  STL [R1+0xfa8], R6 ;  /* 0x000fa80601007387 */ /* 0x0003e20000100800 */
[----:B0-----:R-:W-:Y:S02]  /*1280*/  IMAD.MOV R7, RZ, RZ, -R4 ;  /* 0x000000ffff077224 */ /* 0x001fe400078e0a04 */
[----:B------:R-:W-:Y:S01]  /*1290*/  VIADD R5, R0, 0x19 ;  /* 0x0000001900057836 */ /* 0x000fe20000000000 */
[----:B------:R-:W-:Y:S01]  /*12a0*/  STL [R1+0x12e8], R32 ;  /* 0x0012e82001007387 */ /* 0x000fe20000100800 */
[----:B------:R-:W-:-:S02]  /*12b0*/  IMAD R33, R8, R3, R33 ;  /* 0x0000000308217224 */ /* 0x000fc400078e0221 */
[----:B------:R-:W-:Y:S01]  /*12c0*/  IMAD R34, R8, R7, R34 ;  /* 0x0000000708227224 */ /* 0x000fe200078e0222 */
[----:B------:R-:W-:Y:S01]  /*12d0*/  IABS R87, R5 ;  /* 0x0000000500577213 */ /* 0x000fe20000000000 */
[C---:B------:R-:W-:Y:S01]  /*12e0*/  VIADD R4, R0.reuse, 0x1b ;  /* 0x0000001b00047836 */ /* 0x040fe20000000000 */
[----:B------:R-:W-:Y:S01]  /*12f0*/  STL [R1+0x12ec], R33 ;  /* 0x0012ec2101007387 */ /* 0x000fe20000100800 */
[----:B-1----:R-:W-:Y:S02]  /*1300*/  VIADD R6, R0, 0x1a ;  /* 0x0000001a00067836 */ /* 0x002fe40000000000 */
[C---:B------:R-:W-:Y:S01]  /*1310*/  IMAD.HI.U32 R3, R9.reuse, R90, RZ ;  /* 0x0000005a09037227 */ /* 0x040fe200078e00ff */
[----:B------:R-:W-:Y:S01]  /*1320*/  STL [R1+0x12f0], R34 ;  /* 0x0012f02201007387 */ /* 0x000fe20000100800 */
[----:B------:R-:W-:Y:S02]  /*1330*/  IABS R35, R4 ;  /* 0x0000000400237213 */ /* 0x000fe40000000000 */
[----:B------:R-:W-:Y:S01]  /*1340*/  IMAD.HI.U32 R2, R9, R36, RZ ;  /* 0x0000002409027227 */ /* 0x000fe200078e00ff */
[----:B------:R0:W-:Y:S01]  /*1350*/  STL [R1+0xfa4], R5 ;  /* 0x000fa40501007387 */ /* 0x0001e20000100800 */
[----:B------:R-:W-:-:S02]  /*1360*/  IABS R18, R6 ;  /* 0x0000000600127213 */ /* 0x000fc40000000000 */
[----:B------:R-:W-:Y:S01]  /*1370*/  IMAD.MOV R3, RZ, RZ, -R3 ;  /* 0x000000ffff037224 */ /* 0x000fe200078e0a03 */
[----:B------:R-:W-:Y:S01]  /*1380*/  STL [R1+0xfb0], R6 ;  /* 0x000fb00601007387 */ /* 0x000fe20000100800 */
[----:B------:R-:W-:Y:S02]  /*1390*/  VIADD R7, R0, 0x1c ;  /* 0x0000001c00077836 */ /* 0x000fe40000000000 */
[----:B------:R-:W-:Y:S01]  /*13a0*/  IMAD R90, R8, R3, R90 ;  /* 0x00000003085a7224 */ /* 0x000fe200078e025a */
[----:B------:R1:W-:Y:S01]  /*13b0*/  STL [R1+0xfac], R4 ;  /* 0x000fac0401007387 */ /* 0x0003e20000100800 */
[----:B------:R-:W-:Y:S01]  /*13c0*/  IMAD.HI.U32 R3, R9, R18, RZ ;  /* 0x0000001209037227 */ /* 0x000fe200078e00ff */
[----:B------:R-:W-:-:S03]  /*13d0*/  IABS R93, R7 ;  /* 0x00000007005d7213 */ /* 0x000fc60000000000 */
[----:B0-----:R-:W-:Y:S02]  /*13e0*/  IMAD.MOV R5, RZ, RZ, -R2 ;  /* 0x000000ffff057224 */ /* 0x001fe400078e0a02 */
[----:B------:R-:W-:-:S04]  /*13f0*/  IMAD.HI.U32 R2, R9, R87, RZ ;  /* 0x0000005709027227 */ /* 0x000fc800078e00ff */
[----:B-1----:R-:W-:-:S04]  /*1400*/  IMAD.HI.U32 R4, R9, R35, RZ ;  /* 0x0000002309047227 */ /* 0x002fc800078e00ff */
[----:B------:R-:W-:Y:S02]  /*1410*/  IMAD.MOV R2, RZ, RZ, -R2 ;  /* 0x000000ffff027224 */ /* 0x000fe400078e0a02 */
[----:B------:R-:W-:Y:S02]  /*1420*/  VIADD R6, R0, 0x1d ;  /* 0x0000001d00067836 */ /* 0x000fe40000000000 */
[----:B------:R-:W-:Y:S02]  /*1430*/  IMAD.MOV R3, RZ, RZ, -R3 ;  /* 0x000000ffff037224 */ /* 0x000fe400078e0a03 */
[C---:B------:R-:W-:Y:S02]  /*1440*/  IMAD R36, R8.reuse, R5, R36 ;  /* 0x0000000508247224 */ /* 0x040fe400078e0224 */
[----:B------:R-:W-:Y:S02]  /*1450*/  IMAD.MOV R4, RZ, RZ, -R4 ;  /* 0x000000ffff047224 */ /* 0x000fe400078e0a04 */
[C---:B------:R-:W-:Y:S01]  /*1460*/  IMAD R87, R8.reuse, R2, R87 ;  /* 0x0000000208577224 */ /* 0x040fe200078e0257 */
[----:B------:R-:W-:Y:S01]  /*1470*/  IABS R2, R6 ;  /* 0x0000000600027213 */ /* 0x000fe20000000000 */
[C---:B------:R-:W-:Y:S01]  /*1480*/  IMAD R18, R8.reuse, R3, R18 ;  /* 0x0000000308127224 */ /* 0x040fe200078e0212 */
[----:B------:R-:W-:Y:S01]  /*1490*/  STL [R1+0x12f4], R36 ;  /* 0x0012f42401007387 */ /* 0x000fe20000100800 */
[----:B------:R-:W-:-:S02]  /*14a0*/  IMAD R35, R8, R4, R35 ;  /* 0x0000000408237224 */ /* 0x000fc400078e0223 */
[----:B------:R-:W-:Y:S01]  /*14b0*/  VIADD R5, R0, 0x1e ;  /* 0x0000001e00057836 */ /* 0x000fe20000000000 */
[----:B------:R-:W-:Y:S01]  /*14c0*/  STL [R1+0xfb8], R7 ;  /* 0x000fb80701007387 */ /* 0x000fe20000100800 */
[----:B------:R-:W-:Y:S02]  /*14d0*/  IMAD.MOV.U32 R4, RZ, RZ, R2 ;  /* 0x000000ffff047224 */ /* 0x000fe400078e0002 */
[C---:B------:R-:W-:Y:S01]  /*14e0*/  IMAD.HI.U32 R2, R9.reuse, R93, RZ ;  /* 0x0000005d09027227 */ /* 0x040fe200078e00ff */
[----:B------:R0:W-:Y:S03]  /*14f0*/  STL [R1+0xfb4], R6 ;  /* 0x000fb40601007387 */ /* 0x0001e60000100800 */
[----:B------:R-:W-:Y:S01]  /*1500*/  IMAD.MOV R2, RZ, RZ, -R2 ;  /* 0x000000ffff027224 */ /* 0x000fe200078e0a02 */
[----:B------:R-:W-:Y:S01]  /*1510*/  STL [R1+0x1378], R18 ;  /* 0x0013781201007387 */ /* 0x000fe20000100800 */
[----:B------:R-:W-:-:S03]  /*1520*/  IMAD.HI.U32 R3, R9, R4, RZ ;  /* 0x0000000409037227 */ /* 0x000fc600078e00ff */
[----:B------:R-:W-:Y:S01]  /*1530*/  STL [R1+0x12f8], R35 ;  /* 0x0012f82301007387 */ /* 0x000fe20000100800 */
[----:B------:R-:W-:Y:S02]  /*1540*/  IMAD R93, R8, R2, R93 ;  /* 0x00000002085d7224 */ /* 0x000fe400078e025d */
[C---:B0-----:R-:W-:Y:S01]  /*1550*/  VIADD R6, R0.reuse, 0x1f ;  /* 0x0000001f00067836 */ /* 0x041fe20000000000 */
[----:B------:R0:W-:Y:S01]  /*1560*/  STL [R1+0xfc0], R5 ;  /* 0x000fc00501007387 */ /* 0x0001e20000100800 */
[C---:B------:R-:W-:Y:S02]  /*1570*/  VIADD R7, R0.reuse, 0x20 ;  /* 0x0000002000077836 */ /* 0x040fe40000000000 */
[----:B------:R-:W-:Y:S01]  /*1580*/  IMAD.MOV R3, RZ, RZ, -R3 ;  /* 0x000000ffff037224 */ /* 0x000fe200078e0a03 */
[----:B------:R1:W-:Y:S01]  /*1590*/  STL [R1+0xfbc], R6 ;  /* 0x000fbc0601007387 */ /* 0x0003e20000100800 */
[----:B------:R-:W-:Y:S01]  /*15a0*/  VIADD R11, R0, 0x22 ;  /* 0x00000022000b7836 */ /* 0x000fe20000000000 */
[----:B------:R-:W-:Y:S01]  /*15b0*/  IABS R88, R7 ;  /* 0x0000000700587213 */ /* 0x000fe20000000000 */
[----:B------:R-:W-:Y:S01]  /*15c0*/  IMAD R4, R8, R3, R4 ;  /* 0x0000000308047224 */ /* 0x000fe200078e0204 */
[----:B------:R2:W-:Y:S01]  /*15d0*/  STL [R1+0xfec], R7 ;  /* 0x000fec0701007387 */ /* 0x0005e20000100800 */
[----:B------:R-:W-:Y:S01]  /*15e0*/  IMAD.IADD R38, R12, 0x1, R38 ;  /* 0x000000010c267824 */ /* 0x000fe200078e0226 */
[----:B0-----:R-:W-:Y:S01]  /*15f0*/  IABS R5, R5 ;  /* 0x0000000500057213 */ /* 0x001fe20000000000 */
[C---:B------:R-:W-:Y:S01]  /*1600*/  VIADD R12, R0.reuse, 0x26 ;  /* 0x00000026000c7836 */ /* 0x040fe20000000000 */
[----:B------:R-:W-:Y:S01]  /*1610*/  STL [R1+0x12fc], R93 ;  /* 0x0012fc5d01007387 */ /* 0x000fe20000100800 */
[----:B------:R-:W-:Y:S01]  /*1620*/  IABS R21, R11 ;  /* 0x0000000b00157213 */ /* 0x000fe20000000000 */
[----:B------:R-:W-:Y:S01]  /*1630*/  VIADD R18, R0, 0x74 ;  /* 0x0000007400127836 */ /* 0x000fe20000000000 */
[----:B-1----:R-:W-:Y:S01]  /*1640*/  IABS R6, R6 ;  /* 0x0000000600067213 */ /* 0x002fe20000000000 */
[----:B------:R-:W-:Y:S01]  /*1650*/  IMAD.HI.U32 R2, R9, R5, RZ ;  /* 0x0000000509027227 */ /* 0x000fe200078e00ff */
[----:B------:R0:W-:Y:S03]  /*1660*/  STL [R1], R4 ;  /* 0x0000000401007387 */ /* 0x0001e60000100800 */
[----:B------:R-:W-:-:S02]  /*1670*/  IMAD.MOV R2, RZ, RZ, -R2 ;  /* 0x000000ffff027224 */ /* 0x000fc400078e0a02 */
[----:B--2---:R-:W-:Y:S02]  /*1680*/  VIADD R7, R0, 0x21 ;  /* 0x0000002100077836 */ /* 0x004fe40000000000 */
[----:B------:R-:W-:-:S03]  /*1690*/  IMAD.HI.U32 R3, R9, R6, RZ ;  /* 0x0000000609037227 */ /* 0x000fc600078e00ff */
[----:B------:R1:W-:Y:S01]  /*16a0*/  STL [R1+0xfc4], R7 ;  /* 0x000fc40701007387 */ /* 0x0003e20000100800 */
[----:B------:R-:W-:Y:S01]  /*16b0*/  IMAD R2, R8, R2, R5 ;  /* 0x0000000208027224 */ /* 0x000fe200078e0205 */
[----:B------:R-:W-:Y:S01]  /*16c0*/  IABS R89, R7 ;  /* 0x0000000700597213 */ /* 0x000fe20000000000 */
[----:B0-----:R-:W-:Y:S01]  /*16d0*/  IMAD.HI.U32 R4, R9, R88, RZ ;  /* 0x0000005809047227 */ /* 0x001fe200078e00ff */
[----:B------:R0:W-:Y:S03]  /*16e0*/  STL [R1+0x100c], R11 ;  /* 0x00100c0b01007387 */ /* 0x0001e60000100800 */
[----:B------:R-:W-:Y:S01]  /*16f0*/  IMAD.MOV R3, RZ, RZ, -R3 ;  /* 0x000000ffff037224 */ /* 0x000fe200078e0a03 */
[----:B------:R2:W-:Y:S01]  /*1700*/  STL [R1+0x4], R2 ;  /* 0x0000040201007387 */ /* 0x0005e20000100800 */
[----:B------:R-:W-:Y:S02]  /*1710*/  VIADD R5, R0, 0x24 ;  /* 0x0000002400057836 */ /* 0x000fe40000000000 */
[----:B-1----:R-:W-:-:S02]  /*1720*/  IMAD.MOV R7, RZ, RZ, -R4 ;  /* 0x000000ffff077224 */ /* 0x002fc400078e0a04 */
[C---:B------:R-:W-:Y:S02]  /*1730*/  VIADD R4, R0.reuse, 0x23 ;  /* 0x0000002300047836 */ /* 0x040fe40000000000 */
[----:B0-----:R-:W-:Y:S02]  /*1740*/  VIADD R11, R0, 0x25 ;  /* 0x00000025000b7836 */ /* 0x001fe40000000000 */
[C---:B------:R-:W-:Y:S02]  /*1750*/  IMAD R88, R8.reuse, R7, R88 ;  /* 0x0000000708587224 */ /* 0x040fe400078e0258 */
[----:B--2---:R-:W-:Y:S01]  /*1760*/  IMAD R2, R8, R3, R6 ;  /* 0x0000000308027224 */ /* 0x004fe200078e0206 */
[----:B------:R-:W-:Y:S01]  /*1770*/  IABS R3, R4 ;  /* 0x0000000400037213 */ /* 0x000fe20000000000 */
[C---:B------:R-:W-:Y:S01]  /*1780*/  VIADD R93, R0.reuse, 0xa9 ;  /* 0x000000a9005d7836 */ /* 0x040fe20000000000 */
[----:B------:R-:W-:Y:S01]  /*1790*/  IABS R7, R11 ;  /* 0x0000000b00077213 */ /* 0x000fe20000000000 */
[C---:B------:R-:W-:Y:S01]  /*17a0*/  VIADD R36, R0.reuse, 0xb0 ;  /* 0x000000b000247836 */ /* 0x040fe20000000000 */
[----:B------:R0:W-:Y:S01]  /*17b0*/  STL [R1+0x8], R2 ;  /* 0x0000080201007387 */ /* 0x0001e20000100800 */
[C---:B------:R-:W-:Y:S01]  /*17c0*/  VIADD R35, R0.reuse, 0xb1 ;  /* 0x000000b100237836 */ /* 0x040fe20000000000 */
[----:B------:R-:W-:Y:S01]  /*17d0*/  IABS R53, R93 ;  /* 0x0000005d00357213 */ /* 0x000fe20000000000 */
[C---:B------:R-:W-:Y:S01]  /*17e0*/  VIADD R34, R0.reuse, 0xb8 ;  /* 0x000000b800227836 */ /* 0x040fe20000000000 */
[----:B------:R1:W-:Y:S01]  /*17f0*/  STL [R1+0xffc], R4 ;  /* 0x000ffc0401007387 */ /* 0x0003e20000100800 */
[----:B------:R-:W-:Y:S01]  /*1800*/  IABS R54, R36 ;  /* 0x0000002400367213 */ /* 0x000fe20000000000 */
[----:B------:R-:W-:Y:S01]  /*1810*/  VIADD R33, R0, 0xb9 ;  /* 0x000000b900217836 */ /* 0x000fe20000000000 */
[----:B------:R-:W-:Y:S01]  /*1820*/  IABS R55, R35 ;  /* 0x0000002300377213 */ /* 0x000fe20000000000 */
[----:B------:R2:W-:Y:S01]  /*1830*/  STL [R1+0x1064], R5 ;  /* 0x0010640501007387 */ /* 0x0005e20000100800 */
[----:B------:R-:W-:Y:S01]  /*1840*/  IABS R56, R34 ;  /* 0x0000002200387213 */ /* 0x000fe20000000000 */
[C---:B0-----:R-:W-:Y:S01]  /*1850*/  IMAD.HI.U32 R2, R9.reuse, R89, RZ ;  /* 0x0000005909027227 */ /* 0x041fe200078e00ff */
[----:B------:R-:W-:Y:S01]  /*1860*/  IABS R57, R33 ;  /* 0x0000002100397213 */ /* 0x000fe20000000000 */
[----:B------:R-:W-:Y:S02]  /*1870*/  STL [R1+0x105c], R11 ;  /* 0x00105c0b01007387 */ /* 0x000fe40000100800 */
[----:B-1----:R-:W-:-:S02]  /*1880*/  IMAD.HI.U32 R4, R9, R21, RZ ;  /* 0x0000001509047227 */ /* 0x002fc400078e00ff */
[----:B------:R0:W-:Y:S01]  /*1890*/  STL [R1+0x10a4], R12 ;  /* 0x0010a40c01007387 */ /* 0x0001e20000100800 */
[----:B--2---:R-:W-:Y:S01]  /*18a0*/  IABS R5, R5 ;  /* 0x0000000500057213 */ /* 0x004fe20000000000 */
[----:B------:R-:W-:Y:S02]  /*18b0*/  IMAD.MOV R2, RZ, RZ, -R2 ;  /* 0x000000ffff027224 */ /* 0x000fe400078e0a02 */
[----:B------:R-:W-:Y:S02]  /*18c0*/  IMAD.MOV R6, RZ, RZ, -R4 ;  /* 0x000000ffff067224 */ /* 0x000fe400078e0a04 */
[----:B------:R-:W-:Y:S02]  /*18d0*/  IMAD.MOV.U32 R4, RZ, RZ, R5 ;  /* 0x000000ffff047224 */ /* 0x000fe400078e0005 */
[----:B------:R-:W-:Y:S01]  /*18e0*/  IMAD.HI.U32 R5, R9, R3, RZ ;  /* 0x0000000309057227 */ /* 0x000fe200078e00ff */
[----:B0-----:R-:W-:-:S03]  /*18f0*/  IABS R12, R12 ;  /* 0x0000000c000c7213 */ /* 0x001fc60000000000 */
[C---:B------:R-:W-:Y:S02]  /*1900*/  IMAD R89, R8.reuse, R2, R89 ;  /* 0x0000000208597224 */ /* 0x040fe400078e0259 */
[----:B------:R-:W-:Y:S02]  /*1910*/  IMAD.MOV.U32 R2, RZ, RZ, R7 ;  /* 0x000000ffff027224 */ /* 0x000fe400078e0007 */
[----:B------:R-:W-:Y:S02]  /*1920*/  IMAD R21, R8, R6, R21 ;  /* 0x0000000608157224 */ /* 0x000fe400078e0215 */
[----:B------:R-:W-:-:S04]  /*1930*/  IMAD.HI.U32 R6, R9, R4, RZ ;  /* 0x0000000409067227 */ /* 0x000fc800078e00ff */
[----:B------:R-:W-:Y:S02]  /*1940*/  IMAD.MOV R5, RZ, RZ, -R5 ;  /* 0x000000ffff057224 */ /* 0x000fe400078e0a05 */
[----:B------:R-:W-:Y:S02]  /*1950*/  VIADD R11, R0, 0x27 ;  /* 0x00000027000b7836 */ /* 0x000fe40000000000 */
[----:B------:R-:W-:-:S03]  /*1960*/  IMAD.HI.U32 R7, R9, R2, RZ ;  /* 0x0000000209077227 */ /* 0x000fc600078e00ff */
[----:B------:R0:W-:Y:S01]  /*1970*/  STL [R1+0x10a0], R11 ;  /* 0x0010a00b01007387 */ /* 0x0001e20000100800 */
[----:B------:R-:W-:Y:S02]  /*1980*/  IMAD.MOV R13, RZ, RZ, -R6 ;  /* 0x000000ffff0d7224 */ /* 0x000fe400078e0a06 */
[----:B------:R-:W-:Y:S01]  /*1990*/  IMAD R6, R8, R5, R3 ;  /* 0x0000000508067224 */ /* 0x000fe200078e0203 */
[----:B------:R-:W-:Y:S01]  /*19a0*/  IABS R5, R11 ;  /* 0x0000000b00057213 */ /* 0x000fe20000000000 */
[----:B------:R-:W-:Y:S02]  /*19b0*/  IMAD.MOV R7, RZ, RZ, -R7 ;  /* 0x000000ffff077224 */ /* 0x000fe400078e0a07 */
[----:B------:R-:W-:Y:S01]  /*19c0*/  IMAD.MOV.U32 R3, RZ, RZ, R12 ;  /* 0x000000ffff037224 */ /* 0x000fe200078e000c */
[----:B------:R1:W-:Y:S01]  /*19d0*/  STL [R1+0xc], R6 ;  /* 0x00000c0601007387 */ /* 0x0003e20000100800 */
[----:B------:R-:W-:Y:S02]  /*19e0*/  VIADD R32, R0, 0xc0 ;  /* 0x000000c000207836 */ /* 0x000fe40000000000 */
[----:B0-----:R-:W-:-:S02]  /*19f0*/  IMAD R11, R8, R13, R4 ;  /* 0x0000000d080b7224 */ /* 0x001fc400078e0204 */
[C---:B------:R-:W-:Y:S01]  /*1a00*/  VIADD R4, R0.reuse, 0x28 ;  /* 0x0000002800047836 */ /* 0x040fe20000000000 */
[----:B------:R-:W-:Y:S01]  /*1a10*/  IABS R58, R32 ;  /* 0x00000020003a7213 */ /* 0x000fe20000000000 */
[C---:B------:R-:W-:Y:S01]  /*1a20*/  VIADD R13, R0.reuse, 0x2e ;  /* 0x0000002e000d7836 */ /* 0x040fe20000000000 */
[----:B------:R0:W-:Y:S01]  /*1a30*/  STL [R1+0x10], R11 ;  /* 0x0000100b01007387 */ /* 0x0001e20000100800 */
[----:B------:R-:W-:Y:S01]  /*1a40*/  VIADD R31, R0, 0xc1 ;  /* 0x000000c1001f7836 */ /* 0x000fe20000000000 */
[----:B------:R-:W-:Y:S01]  /*1a50*/  IABS R63, R4 ;  /* 0x00000004003f7213 */ /* 0x000fe20000000000 */
[----:B-1----:R-:W-:Y:S02]  /*1a60*/  IMAD R6, R8, R7, R2 ;  /* 0x0000000708067224 */ /* 0x002fe400078e0202 */
[----:B------:R-:W-:Y:S01]  /*1a70*/  IMAD.MOV.U32 R2, RZ, RZ, R5 ;  /* 0x000000ffff027224 */ /* 0x000fe200078e0005 */
[----:B------:R-:W-:Y:S01]  /*1a80*/  IABS R59, R31 ;  /* 0x0000001f003b7213 */ /* 0x000fe20000000000 */
[----:B------:R-:W-:Y:S01]  /*1a90*/  IMAD.HI.U32 R5, R9, R3, RZ ;  /* 0x0000000309057227 */ /* 0x000fe200078e00ff */
[----:B------:R1:W-:Y:S03]  /*1aa0*/  STL [R1+0x18], R6 ;  /* 0x0000180601007387 */ /* 0x0003e60000100800 */
[----:B------:R-:W-:Y:S01]  /*1ab0*/  IMAD.MOV R5, RZ, RZ, -R5 ;  /* 0x000000ffff057224 */ /* 0x000fe200078e0a05 */
[----:B------:R2:W-:Y:S01]  /*1ac0*/  STL [R1+0x10fc], R4 ;  /* 0x0010fc0401007387 */ /* 0x0005e20000100800 */
[----:B0-----:R-:W-:-:S02]  /*1ad0*/  VIADD R11, R0, 0x29 ;  /* 0x00000029000b7836 */ /* 0x001fc40000000000 */
[----:B------:R-:W-:Y:S02]  /*1ae0*/  IMAD R3, R8, R5, R3 ;  /* 0x0000000508037224 */ /* 0x000fe400078e0203 */
[C---:B------:R-:W-:Y:S01]  /*1af0*/  VIADD R5, R0.reuse, 0x2c ;  /* 0x0000002c00057836 */ /* 0x040fe20000000000 */
[----:B------:R0:W-:Y:S01]  /*1b00*/  STL [R1+0x10b4], R11 ;  /* 0x0010b40b01007387 */ /* 0x0001e20000100800 */
[C---:B-1----:R-:W-:Y:S01]  /*1b10*/  VIADD R6, R0.reuse, 0x2a ;  /* 0x0000002a00067836 */ /* 0x042fe20000000000 */
[----:B------:R-:W-:Y:S01]  /*1b20*/  IABS R64, R11 ;  /* 0x0000000b00407213 */ /* 0x000fe20000000000 */
[----:B------:R-:W-:Y:S02]  /*1b30*/  VIADD R30, R0, 0xc8 ;  /* 0x000000c8001e7836 */ /* 0x000fe40000000000 */
[----:B--2---:R-:W-:Y:S01]  /*1b40*/  IMAD.HI.U32 R4, R9, R2, RZ ;  /* 0x0000000209047227 */ /* 0x004fe200078e00ff */
[----:B------:R1:W-:Y:S01]  /*1b50*/  STL [R1+0x1118], R6 ;  /* 0x0011180601007387 */ /* 0x0003e20000100800 */
[----:B------:R-:W-:-:S02]  /*1b60*/  IABS R20, R6 ;  /* 0x0000000600147213 */ /* 0x000fc40000000000 */
[----:B------:R-:W-:Y:S01]  /*1b70*/  IMAD.MOV R4, RZ, RZ, -R4 ;  /* 0x000000ffff047224 */ /* 0x000fe200078e0a04 */
[----:B------:R2:W-:Y:S01]  /*1b80*/  STL [R1+0x14], R3 ;  /* 0x0000140301007387 */ /* 0x0005e20000100800 */
[----:B0-----:R-:W-:Y:S01]  /*1b90*/  VIADD R11, R0, 0x2f ;  /* 0x0000002f000b7836 */ /* 0x001fe20000000000 */
[----:B------:R-:W-:Y:S01]  /*1ba0*/  IABS R60, R30 ;  /* 0x0000001e003c7213 */ /* 0x000fe20000000000 */
[----:B------:R-:W-:Y:S02]  /*1bb0*/  IMAD R2, R8, R4, R2 ;  /* 0x0000000408027224 */ /* 0x000fe400078e0202 */
[----:B------:R-:W-:-:S03]  /*1bc0*/  IMAD.HI.U32 R4, R9, R64, RZ ;  /* 0x0000004009047227 */ /* 0x000fc600078e00ff */
[----:B------:R0:W-:Y:S01]  /*1bd0*/  STL [R1+0x1c], R2 ;  /* 0x00001c0201007387 */ /* 0x0001e20000100800 */
[----:B-1----:R-:W-:Y:S02]  /*1be0*/  VIADD R6, R0, 0x2b ;  /* 0x0000002b00067836 */ /* 0x002fe40000000000 */
[----:B--2---:R-:W-:-:S03]  /*1bf0*/  IMAD.HI.U32 R3, R9, R63, RZ ;  /* 0x0000003f09037227 */ /* 0x004fc600078e00ff */
[----:B------:R-:W-:Y:S01]  /*1c00*/  IABS R7, R6 ;  /* 0x0000000600077213 */ /* 0x000fe20000000000 */
[----:B------:R-:W-:Y:S01]  /*1c10*/  IMAD.MOV R3, RZ, RZ, -R3 ;  /* 0x000000ffff037224 */ /* 0x000fe200078e0a03 */
[----:B------:R-:W-:Y:S01]  /*1c20*/  STL [R1+0x1114], R6 ;  /* 0x0011140601007387 */ /* 0x000fe20000100800 */
[----:B------:R-:W-:Y:S02]  /*1c30*/  IMAD.MOV R4, RZ, RZ, -R4 ;  /* 0x000000ffff047224 */ /* 0x000fe400078e0a04 */
[----:B------:R-:W-:Y:S01]  /*1c40*/  IMAD R63, R8, R3, R63 ;  /* 0x00000003083f7224 */ /* 0x000fe200078e023f */
[----:B------:R1:W-:Y:S01]  /*1c50*/  STL [R1+0x1120], R5 ;  /* 0x0011200501007387 */ /* 0x0003e20000100800 */
[----:B------:R-:W-:Y:S01]  /*1c60*/  IABS R3, R5 ;  /* 0x0000000500037213 */ /* 0x000fe20000000000 */
[----:B------:R-:W-:-:S04]  /*1c70*/  IMAD.HI.U32 R12, R9, R7, RZ ;  /* 0x00000007090c7227 */ /* 0x000fc800078e00ff */
[----:B0-----:R-:W-:-:S04]  /*1c80*/  IMAD.HI.U32 R2, R9, R20, RZ ;  /* 0x0000001409027227 */ /* 0x001fc800078e00ff */
[----:B-1----:R-:W-:Y:S02]  /*1c90*/  VIADD R5, R0, 0x2d ;  /* 0x0000002d00057836 */ /* 0x002fe40000000000 */
[----:B------:R-:W-:Y:S02]  /*1ca0*/  IMAD.MOV R12, RZ, RZ, -R12 ;  /* 0x000000ffff0c7224 */ /* 0x000fe400078e0a0c */
[----:B------:R-:W-:Y:S01]  /*1cb0*/  IMAD.MOV R2, RZ, RZ, -R2 ;  /* 0x000000ffff027224 */ /* 0x000fe200078e0a02 */
[----:B------:R0:W-:Y:S01]  /*1cc0*/  STL [R1+0x10e8], R5 ;  /* 0x0010e80501007387 */ /* 0x0001e20000100800 */
[----:B------:R-:W-:Y:S01]  /*1cd0*/  IABS R6, R5 ;  /* 0x0000000500067213 */ /* 0x000fe20000000000 */
[C---:B------:R-:W-:Y:S02]  /*1ce0*/  IMAD R7, R8.reuse, R12, R7 ;  /* 0x0000000c08077224 */ /* 0x040fe400078e0207 */
[C---:B------:R-:W-:Y:S01]  /*1cf0*/  IMAD R64, R8.reuse, R4, R64 ;  /* 0x0000000408407224 */ /* 0x040fe200078e0240 */
[----:B------:R1:W-:Y:S01]  /*1d00*/  STL [R1+0x10f8], R13 ;  /* 0x0010f80d01007387 */ /* 0x0003e20000100800 */
[----:B------:R-:W-:Y:S01]  /*1d10*/  IMAD R20, R8, R2, R20 ;  /* 0x0000000208147224 */ /* 0x000fe200078e0214 */
[----:B------:R-:W-:Y:S01]  /*1d20*/  IABS R4, R13 ;  /* 0x0000000d00047213 */ /* 0x000fe20000000000 */
[----:B------:R-:W-:Y:S01]  /*1d30*/  VIADD R12, R0, 0x30 ;  /* 0x00000030000c7836 */ /* 0x000fe20000000000 */
[----:B------:R-:W-:Y:S01]  /*1d40*/  STL [R1+0x10f4], R11 ;  /* 0x0010f40b01007387 */ /* 0x000fe20000100800 */
[----:B0-----:R-:W-:Y:S01]  /*1d50*/  IMAD.HI.U32 R5, R9, R3, RZ ;  /* 0x0000000309057227 */ /* 0x001fe200078e00ff */
[----:B------:R-:W-:-:S02]  /*1d60*/  IABS R2, R11 ;  /* 0x0000000b00027213 */ /* 0x000fc40000000000 */
[----:B------:R0:W-:Y:S01]  /*1d70*/  STL [R1+0x20], R7 ;  /* 0x0000200701007387 */ /* 0x0001e20000100800 */
[----:B------:R-:W-:Y:S01]  /*1d80*/  IMAD.MOV R5, RZ, RZ, -R5 ;  /* 0x000000ffff057224 */ /* 0x000fe200078e0a05 */
[----:B------:R-:W-:Y:S01]  /*1d90*/  IABS R65, R12 ;  /* 0x0000000c00417213 */ /* 0x000fe20000000000 */
[----:B-1----:R-:W-:Y:S02]  /*1da0*/  VIADD R13, R0, 0x3f ;  /* 0x0000003f000d7836 */ /* 0x002fe40000000000 */
[----:B------:R-:W-:Y:S02]  /*1db0*/  IMAD R3, R8, R5, R3 ;  /* 0x0000000508037224 */ /* 0x000fe400078e0203 */
[----:B------:R-:W-:-:S03]  /*1dc0*/  IMAD.HI.U32 R5, R9, R4, RZ ;  /* 0x0000000409057227 */ /* 0x000fc600078e00ff */
[----:B------:R1:W-:Y:S01]  /*1dd0*/  STL [R1+0x24], R3 ;  /* 0x0000240301007387 */ /* 0x0003e20000100800 */
[----:B0-----:R-:W-:-:S03]  /*1de0*/  IMAD.HI.U32 R7, R9, R6, RZ ;  /* 0x0000000609077227 */ /* 0x001fc600078e00ff */
[----:B------:R-:W-:Y:S01]  /*1df0*/  STL [R1+0x10d8], R12 ;  /* 0x0010d80c01007387 */ /* 0x000fe20000100800 */
[----:B------:R-:W-:Y:S02]  /*1e00*/  IMAD.MOV R7, RZ, RZ, -R7 ;  /* 0x000000ffff077224 */ /* 0x000fe400078e0a07 */
[----:B------:R-:W-:Y:S02]  /*1e10*/  VIADD R11, R0, 0x31 ;  /* 0x00000031000b7836 */ /* 0x000fe40000000000 */
[----:B------:R-:W-:Y:S02]  /*1e20*/  IMAD.MOV R5, RZ, RZ, -R5 ;  /* 0x000000ffff057224 */ /* 0x000fe400078e0a05 */
[----:B-1----:R-:W-:Y:S01]  /*1e30*/  IMAD.HI.U32 R3, R9, R2, RZ ;  /* 0x0000000209037227 */ /* 0x002fe200078e00ff */
[----:B------:R0:W-:Y:S01]  /*1e40*/  STL [R1+0x10cc], R11 ;  /* 0x0010cc0b01007387 */ /* 0x0001e20000100800 */
[----:B------:R-:W-:Y:S02]  /*1e50*/  IABS R66, R11 ;  /* 0x0000000b00427213 */ /* 0x000fe40000000000 */
[----:B------:R-:W-:-:S02]  /*1e60*/  IMAD.MOV R3, RZ, RZ, -R3 ;  /* 0x000000ffff037224 */ /* 0x000fc400078e0a03 */
[C---:B------:R-:W-:Y:S02]  /*1e70*/  IMAD R6, R8.reuse, R7, R6 ;  /* 0x0000000708067224 */ /* 0x040fe400078e0206 */
[C---:B------:R-:W-:Y:S02]  /*1e80*/  IMAD R5, R8.reuse, R5, R4 ;  /* 0x0000000508057224 */ /* 0x040fe400078e0204 */
[----:B------:R-:W-:Y:S01]  /*1e90*/  IMAD R2, R8, R3, R2 ;  /* 0x0000000308027224 */ /* 0x000fe200078e0202 */
[----:B------:R1:W-:Y:S01]  /*1ea0*/  STL [R1+0x28], R6 ;  /* 0x0000280601007387 */ /* 0x0003e20000100800 */
[C---:B------:R-:W-:Y:S02]  /*1eb0*/  VIADD R4, R0.reuse, 0x32 ;  /* 0x0000003200047836 */ /* 0x040fe40000000000 */
[----:B------:R-:W-:Y:S01]  /*1ec0*/  IMAD.HI.U32 R3, R9, R65, RZ ;  /* 0x0000004109037227 */ /* 0x000fe200078e00ff */
[----:B------:R2:W-:Y:S02]  /*1ed0*/  STL [R1+0x2c], R5 ;  /* 0x00002c0501007387 */ /* 0x0005e40000100800 */
[----:B------:R-:W-:Y:S01]  /*1ee0*/  IABS R19, R4 ;  /* 0x0000000400137213 */ /* 0x000fe20000000000 */
[----:B------:R-:W-:Y:S01]  /*1ef0*/  IMAD.MOV R3, RZ, RZ, -R3 ;  /* 0x000000ffff037224 */ /* 0x000fe200078e0a03 */
[----:B------:R3:W-:Y:S01]  /*1f00*/  STL [R1+0x30], R2 ;  /* 0x0000300201007387 */ /* 0x0007e20000100800 */
[----:B0-----:R-:W-:-:S02]  /*1f10*/  VIADD R11, R0, 0x36 ;  /* 0x00000036000b7836 */ /* 0x001fc40000000000 */
[----:B-1----:R-:W-:Y:S01]  /*1f20*/  VIADD R6, R0, 0x33 ;  /* 0x0000003300067836 */ /* 0x002fe20000000000 */
[----:B------:R0:W-:Y:S01]  /*1f30*/  STL [R1+0x109c], R4 ;  /* 0x00109c0401007387 */ /* 0x0001e20000100800 */
[----:B------:R-:W-:Y:S02]  /*1f40*/  IMAD R65, R8, R3, R65 ;  /* 0x0000000308417224 */ /* 0x000fe400078e0241 */
[----:B--2---:R-:W-:Y:S01]  /*1f50*/  VIADD R5, R0, 0x34 ;  /* 0x0000003400057836 */ /* 0x004fe20000000000 */
[----:B------:R1:W-:Y:S01]  /*1f60*/  STL [R1+0x1090], R6 ;  /* 0x0010900601007387 */ /* 0x0003e20000100800 */
[----:B------:R-:W-:-:S03]  /*1f70*/  IMAD.HI.U32 R3, R9, R19, RZ ;  /* 0x0000001309037227 */ /* 0x000fc600078e00ff */
[----:B------:R2:W-:Y:S01]  /*1f80*/  STL [R1+0x10ac], R5 ;  /* 0x0010ac0501007387 */ /* 0x0005e20000100800 */
[----:B---3--:R-:W-:Y:S01]  /*1f90*/  IABS R2, R5 ;  /* 0x0000000500027213 */ /* 0x008fe20000000000 */
[----:B0-----:R-:W-:Y:S01]  /*1fa0*/  IMAD.HI.U32 R4, R9, R66, RZ ;  /* 0x0000004209047227 */ /* 0x001fe200078e00ff */
[----:B-1----:R-:W-:-:S03]  /*1fb0*/  IABS R6, R6 ;  /* 0x0000000600067213 */ /* 0x002fc60000000000 */
[----:B------:R-:W-:Y:S02]  /*1fc0*/  IMAD.MOV R4, RZ, RZ, -R4 ;  /* 0x000000ffff047224 */ /* 0x000fe400078e0a04 */
[----:B------:R-:W-:Y:S02]  /*1fd0*/  IMAD.MOV R3, RZ, RZ, -R3 ;  /* 0x000000ffff037224 */ /* 0x000fe400078e0a03 */
[----:B------:R-:W-:-:S04]  /*1fe0*/  IMAD.HI.U32 R7, R9, R6, RZ ;  /* 0x0000000609077227 */ /* 0x000fc800078e00ff */
[----:B--2---:R-:W-:Y:S02]  /*1ff0*/  VIADD R5, R0, 0x35 ;  /* 0x0000003500057836 */ /* 0x004fe40000000000 */
[----:B------:R-:W-:Y:S02]  /*2000*/  IMAD.MOV R7, RZ, RZ, -R7 ;  /* 0x000000ffff077224 */ /* 0x000fe400078e0a07 */
[C---:B------:R-:W-:Y:S01]  /*2010*/  IMAD R66, R8.reuse, R4, R66 ;  /* 0x0000000408427224 */ /* 0x040fe200078e0242 */
[----:B------:R0:W-:Y:S01]  /*2020*/  STL [R1+0x1074], R5 ;  /* 0x0010740501007387 */ /* 0x0001e20000100800 */
[C---:B------:R-:W-:Y:S02]  /*2030*/  IMAD R6, R8.reuse, R7, R6 ;  /* 0x0000000708067224 */ /* 0x040fe400078e0206 */
[----:B------:R-:W-:Y:S01]  /*2040*/  IMAD.HI.U32 R4, R9, R2, RZ ;  /* 0x0000000209047227 */ /* 0x000fe200078e00ff */
[----:B------:R1:W-:Y:S03]  /*2050*/  STL [R1+0x107c], R11 ;  /* 0x00107c0b01007387 */ /* 0x0003e60000100800 */
[----:B------:R-:W-:Y:S01]  /*2060*/  IMAD.MOV R4, RZ, RZ, -R4 ;  /* 0x000000ffff047224 */ /* 0x000fe200078e0a04 */
[----:B------:R2:W-:Y:S01]  /*2070*/  STL [R1+0x44], R6 ;  /* 0x0000440601007387 */ /* 0x0005e20000100800 */
[C---:B------:R-:W-:Y:S01]  /*2080*/  IMAD R19, R8.reuse, R3, R19 ;  /* 0x0000000308137224 */ /* 0x040fe200078e0213 */
[----:B0-----:R-:W-:Y:S01]  /*2090*/  IABS R5, R5 ;  /* 0x0000000500057213 */ /* 0x001fe20000000000 */
[----:B------:R-:W-:Y:S01]  /*20a0*/  IMAD R2, R8, R4, R2 ;  /* 0x0000000408027224 */ /* 0x000fe200078e0202 */
[----:B------:R-:W-:Y:S01]  /*20b0*/  IABS R3, R11 ;  /* 0x0000000b00037213 */ /* 0x000fe20000000000 */
[----:B------:R-:W-:-:S02]  /*20c0*/  VIADD R12, R0, 0x37 ;  /* 0x00000037000c7836 */ /* 0x000fc40000000000 */
[----:B-1----:R-:W-:Y:S01]  /*20d0*/  VIADD R11, R0, 0x38 ;  /* 0x00000038000b7836 */ /* 0x002fe20000000000 */
[----:B------:R0:W-:Y:S01]  /*20e0*/  STL [R1+0x40], R2 ;  /* 0x0000400201007387 */ /* 0x0001e20000100800 */
[----:B------:R-:W-:-:S03]  /*20f0*/  IMAD.HI.U32 R4, R9, R3, RZ ;  /* 0x0000000309047227 */ /* 0x000fc600078e00ff */
[----:B------:R-:W-:Y:S01]  /*2100*/  STL [R1+0x104c], R12 ;  /* 0x00104c0c01007387 */ /* 0x000fe20000100800 */
[C---:B--2---:R-:W-:Y:S01]  /*2110*/  IMAD.HI.U32 R6, R9.reuse, R5, RZ ;  /* 0x0000000509067227 */ /* 0x044fe200078e00ff */
[----:B------:R-:W-:Y:S02]  /*2120*/  IABS R67, R11 ;  /* 0x0000000b00437213 */ /* 0x000fe40000000000 */
[----:B------:R-:W-:Y:S01]  /*2130*/  STL [R1+0x1058], R11 ;  /* 0x0010580b01007387 */ /* 0x000fe20000100800 */
[----:B------:R-:W-:Y:S01]  /*2140*/  IMAD.MOV R6, RZ, RZ, -R6 ;  /* 0x000000ffff067224 */ /* 0x000fe200078e0a06 */
[----:B0-----:R-:W-:Y:S01]  /*2150*/  IABS R2, R12 ;  /* 0x0000000c00027213 */ /* 0x001fe20000000000 */
[----:B------:R-:W-:Y:S02]  /*2160*/  VIADD R7, R0, 0x39 ;  /* 0x0000003900077836 */ /* 0x000fe40000000000 */
[----:B------:R-:W-:Y:S02]  /*2170*/  IMAD R5, R8, R6, R5 ;  /* 0x0000000608057224 */ /* 0x000fe400078e0205 */
[----:B------:R-:W-:Y:S01]  /*2180*/  IMAD.MOV R4, RZ, RZ, -R4 ;  /* 0x000000ffff047224 */ /* 0x000fe200078e0a04 */
[----:B------:R0:W-:Y:S01]  /*2190*/  STL [R1+0x1054], R7 ;  /* 0x0010540701007387 */ /* 0x0001e20000100800 */
[----:B------:R-:W-:Y:S01]  /*21a0*/  VIADD R6, R0, 0x3a ;  /* 0x0000003a00067836 */ /* 0x000fe20000000000 */
[----:B------:R-:W-:Y:S01]  /*21b0*/  IABS R68, R7 ;  /* 0x0000000700447213 */ /* 0x000fe20000000000 */
[----:B------:R-:W-:Y:S01]  /*21c0*/  IMAD R3, R8, R4, R3 ;  /* 0x0000000408037224 */ /* 0x000fe200078e0203 */
[----:B------:R1:W-:Y:S01]  /*21d0*/  STL [R1+0x54], R5 ;  /* 0x0000540501007387 */ /* 0x0003e20000100800 */
[----:B------:R-:W-:-:S03]  /*21e0*/  IMAD.HI.U32 R4, R9, R67, RZ ;  /* 0x0000004309047227 */ /* 0x000fc600078e00ff */
[----:B------:R2:W-:Y:S01]  /*21f0*/  STL [R1+0x58], R3 ;  /* 0x0000580301007387 */ /* 0x0005e20000100800 */
[----:B------:R-:W-:Y:S02]  /*2200*/  IMAD.MOV R4, RZ, RZ, -R4 ;  /* 0x000000ffff047224 */ /* 0x000fe400078e0a04 */
[C---:B0-----:R-:W-:Y:S01]  /*2210*/  VIADD R7, R0.reuse, 0x3b ;  /* 0x0000003b00077836 */ /* 0x041fe20000000000 */
[----:B------:R0:W-:Y:S01]  /*2220*/  STL [R1+0x1030], R6 ;  /* 0x0010300601007387 */ /* 0x0001e20000100800 */
[----:B------:R-:W-:Y:S02]  /*2230*/  VIADD R11, R0, 0x3e ;  /* 0x0000003e000b7836 */ /* 0x000fe40000000000 */
[----:B-1----:R-:W-:Y:S01]  /*2240*/  IMAD.HI.U32 R5, R9, R2, RZ ;  /* 0x0000000209057227 */ /* 0x002fe200078e00ff */
[----:B------:R1:W-:Y:S03]  /*2250*/  STL [R1+0x1028], R7 ;  /* 0x0010280701007387 */ /* 0x0003e60000100800 */
[----:B------:R-:W-:-:S02]  /*2260*/  IMAD.MOV R5, RZ, RZ, -R5 ;  /* 0x000000ffff057224 */ /* 0x000fc400078e0a05 */
[----:B--2---:R-:W-:Y:S01]  /*2270*/  IMAD.HI.U32 R3, R9, R68, RZ ;  /* 0x0000004409037227 */ /* 0x004fe200078e00ff */
[----:B0-----:R-:W-:-:S03]  /*2280*/  IABS R6, R6 ;  /* 0x0000000600067213 */ /* 0x001fc60000000000 */
[----:B------:R-:W-:Y:S01]  /*2290*/  IMAD R5, R8, R5, R2 ;  /* 0x0000000508057224 */ /* 0x000fe200078e0202 */
[----:B------:R-:W-:Y:S01]  /*22a0*/  IABS R2, R7 ;  /* 0x0000000700027213 */ /* 0x000fe20000000000 */
[----:B------:R-:W-:-:S03]  /*22b0*/  IMAD.HI.U32 R12, R9, R6, RZ ;  /* 0x00000006090c7227 */ /* 0x000fc600078e00ff */
[----:B------:R0:W-:Y:S01]  /*22c0*/  STL [R1+0x80], R5 ;  /* 0x0000800501007387 */ /* 0x0001e20000100800 */
[----:B-1----:R-:W-:Y:S02]  /*22d0*/  VIADD R7, R0, 0x3c ;  /* 0x0000003c00077836 */ /* 0x002fe40000000000 */
[----:B------:R-:W-:Y:S02]  /*22e0*/  IMAD.MOV R12, RZ, RZ, -R12 ;  /* 0x000000ffff0c7224 */ /* 0x000fe400078e0a0c */
[----:B------:R-:W-:Y:S01]  /*22f0*/  IMAD.MOV R3, RZ, RZ, -R3 ;  /* 0x000000ffff037224 */ /* 0x000fe200078e0a03 */
[----:B------:R1:W-:Y:S01]  /*2300*/  STL [R1+0x1008], R7 ;  /* 0x0010080701007387 */ /* 0x0003e20000100800 */
[C---:B------:R-:W-:Y:S02]  /*2310*/  IMAD R67, R8.reuse, R4, R67 ;  /* 0x0000000408437224 */ /* 0x040fe400078e0243 */
[----:B------:R-:W-:Y:S02]  /*2320*/  IMAD R6, R8, R12, R6 ;  /* 0x0000000c08067224 */ /* 0x000fe400078e0206 */
[----:B0-----:R-:W-:-:S02]  /*2330*/  VIADD R5, R0, 0x3d ;  /* 0x0000003d00057836 */ /* 0x001fc40000000000 */
[C---:B------:R-:W-:Y:S01]  /*2340*/  IMAD.HI.U32 R4, R9.reuse, R2, RZ ;  /* 0x0000000209047227 */ /* 0x040fe200078e00ff */
[----:B-1----:R-:W-:Y:S02]  /*2350*/  IABS R7, R7 ;  /* 0x0000000700077213 */ /* 0x002fe40000000000 */
[----:B------:R0:W-:Y:S01]  /*2360*/  STL [R1+0xff8], R5 ;  /* 0x000ff80501007387 */ /* 0x0001e20000100800 */
[----:B------:R-:W-:Y:S01]  /*2370*/  IMAD R68, R8, R3, R68 ;  /* 0x0000000308447224 */ /* 0x000fe200078e0244 */
[----:B------:R-:W-:Y:S01]  /*2380*/  IABS R3, R11 ;  /* 0x0000000b00037213 */ /* 0x000fe20000000000 */
[----:B------:R-:W-:Y:S01]  /*2390*/  IMAD.MOV R4, RZ, RZ, -R4 ;  /* 0x000000ffff047224 */ /* 0x000fe200078e0a04 */
[----:B------:R1:W-:Y:S01]  /*23a0*/  STL [R1+0x1018], R11 ;  /* 0x0010180b01007387 */ /* 0x0003e20000100800 */
[----:B------:R-:W-:-:S03]  /*23b0*/  IMAD.HI.U32 R12, R9, R7, RZ ;  /* 0x00000007090c7227 */ /* 0x000fc600078e00ff */
[----:B------:R2:W-:Y:S01]  /*23c0*/  STL [R1+0x90], R6 ;  /* 0x0000900601007387 */ /* 0x0005e20000100800 */
[----:B------:R-:W-:Y:S01]  /*23d0*/  IMAD R2, R8, R4, R2 ;  /* 0x0000000408027224 */ /* 0x000fe200078e0202 */
[----:B0-----:R-:W-:Y:S01]  /*23e0*/  IABS R5, R5 ;  /* 0x0000000500057213 */ /* 0x001fe20000000000 */
[----:B------:R-:W-:Y:S02]  /*23f0*/  IMAD.MOV R12, RZ, RZ, -R12 ;  /* 0x000000ffff0c7224 */ /* 0x000fe400078e0a0c */
[C---:B------:R-:W-:Y:S01]  /*2400*/  IMAD.HI.U32 R4, R9.reuse, R3, RZ ;  /* 0x0000000309047227 */ /* 0x040fe200078e00ff */
[----:B------:R0:W-:Y:S03]  /*2410*/  STL [R1+0xa8], R2 ;  /* 0x0000a80201007387 */ /* 0x0001e60000100800 */
[----:B-1----:R-:W-:Y:S01]  /*2420*/  VIADD R11, R0, 0x40 ;  /* 0x00000040000b7836 */ /* 0x002fe20000000000 */
[----:B------:R-:W-:Y:S01]  /*2430*/  STL [R1+0xfdc], R13 ;  /* 0x000fdc0d01007387 */ /* 0x000fe20000100800 */
[----:B--2---:R-:W-:-:S03]  /*2440*/  IMAD.HI.U32 R6, R9, R5, RZ ;  /* 0x0000000509067227 */ /* 0x004fc600078e00ff */
[----:B------:R1:W-:Y:S01]  /*2450*/  STL [R1+0xff0], R11 ;  /* 0x000ff00b01007387 */ /* 0x0003e20000100800 */
[----:B------:R-:W-:Y:S01]  /*2460*/  IMAD.MOV R6, RZ, RZ, -R6 ;  /* 0x000000ffff067224 */ /* 0x000fe200078e0a06 */
[----:B------:R-:W-:Y:S01]  /*2470*/  IABS R69, R11 ;  /* 0x0000000b00457213 */ /* 0x000fe20000000000 */
[C---:B------:R-:W-:Y:S01]  /*2480*/  IMAD R7, R8.reuse, R12, R7 ;  /* 0x0000000c08077224 */ /* 0x040fe200078e0207 */
[----:B0-----:R-:W-:Y:S01]  /*2490*/  IABS R2, R13 ;  /* 0x0000000d00027213 */ /* 0x001fe20000000000 */
[----:B------:R-:W-:Y:S02]  /*24a0*/  IMAD.MOV R4, RZ, RZ, -R4 ;  /* 0x000000ffff047224 */ /* 0x000fe400078e0a04 */
[C---:B------:R-:W-:Y:S01]  /*24b0*/  IMAD R5, R8.reuse, R6, R5 ;  /* 0x0000000608057224 */ /* 0x040fe200078e0205 */
[----:B------:R0:W-:Y:S01]  /*24c0*/  STL [R1+0xb0], R7 ;  /* 0x0000b00701007387 */ /* 0x0001e20000100800 */
[----:B------:R-:W-:Y:S02]  /*24d0*/  IMAD R3, R8, R4, R3 ;  /* 0x0000000408037224 */ /* 0x000fe400078e0203 */
[----:B-1----:R-:W-:Y:S01]  /*24e0*/  VIADD R11, R0, 0x41 ;  /* 0x00000041000b7836 */ /* 0x002fe20000000000 */
[----:B------:R1:W-:Y:S01]  /*24f0*/  STL [R1+0xdc], R5 ;  /* 0x0000dc0501007387 */ /* 0x0003e20000100800 */
[----:B------:R-:W-:-:S03]  /*2500*/  IMAD.HI.U32 R6, R9, R2, RZ ;  /* 0x0000000209067227 */ /* 0x000fc600078e00ff */
[----:B------:R2:W-:Y:S01]  /*2510*/  STL [R1+0xe0], R3 ;  /* 0x0000e00301007387 */ /* 0x0005e20000100800 */
[----:B------:R-:W-:Y:S01]  /*2520*/  IMAD.HI.U32 R4, R9, R69, RZ ;  /* 0x0000004509047227 */ /* 0x000fe200078e00ff */
[----:B------:R-:W-:Y:S02]  /*2530*/  IABS R70, R11 ;  /* 0x0000000b00467213 */ /* 0x000fe40000000000 */
[----:B------:R3:W-:Y:S01]  /*2540*/  STL [R1+0xfcc], R11 ;  /* 0x000fcc0b01007387 */ /* 0x0007e20000100800 */
[C---:B0-----:R-:W-:Y:S02]  /*2550*/  VIADD R7, R0.reuse, 0x43 ;  /* 0x0000004300077836 */ /* 0x041fe40000000000 */
[----:B-1----:R-:W-:Y:S02]  /*2560*/  VIADD R5, R0, 0x42 ;  /* 0x0000004200057836 */ /* 0x002fe40000000000 */
[----:B------:R-:W-:Y:S01]  /*2570*/  IMAD.MOV R6, RZ, RZ, -R6 ;  /* 0x000000ffff067224 */ /* 0x000fe200078e0a06 */
[----:B--2---:R-:W-:Y:S01]  /*2580*/  IABS R3, R7 ;  /* 0x0000000700037213 */ /* 0x004fe20000000000 */
[----:B------:R-:W-:Y:S01]  /*2590*/  IMAD.MOV R4, RZ, RZ, -R4 ;  /* 0x000000ffff047224 */ /* 0x000fe200078e0a04 */
[----:B------:R0:W-:Y:S01]  /*25a0*/  STL [R1+0xfc8], R5 ;  /* 0x000fc80501007387 */ /* 0x0001e20000100800 */
[----:B------:R-:W-:-:S02]  /*25b0*/  IMAD R2, R8, R6, R2 ;  /* 0x0000000608027224 */ /* 0x000fc400078e0202 */
[----:B------:R-:W-:Y:S01]  /*25c0*/  VIADD R12, R0, 0x44 ;  /* 0x00000044000c7836 */ /* 0x000fe20000000000 */
[----:B------:R1:W-:Y:S01]  /*25d0*/  STL [R1+0xfd0], R7 ;  /* 0x000fd00701007387 */ /* 0x0003e20000100800 */
[----:B------:R-:W-:Y:S02]  /*25e0*/  IMAD R69, R8, R4, R69 ;  /* 0x0000000408457224 */ /* 0x000fe400078e0245 */
[----:B---3--:R-:W-:Y:S01]  /*25f0*/  VIADD R11, R0, 0x45 ;  /* 0x00000045000b7836 */ /* 0x008fe20000000000 */
[----:B------:R2:W-:Y:S01]  /*2600*/  STL [R1+0x104], R2 ;  /* 0x0001040201007387 */ /* 0x0005e20000100800 */
[----:B------:R-:W-:Y:S01]  /*2610*/  IMAD.HI.U32 R4, R9, R3, RZ ;  /* 0x0000000309047227 */ /* 0x000fe200078e00ff */
[----:B0-----:R-:W-:Y:S02]  /*2620*/  IABS R5, R5 ;  /* 0x0000000500057213 */ /* 0x001fe40000000000 */
[----:B------:R-:W-:Y:S01]  /*2630*/  IABS R6, R12 ;  /* 0x0000000c00067213 */ /* 0x000fe20000000000 */
[----:B------:R0:W-:Y:S01]  /*2640*/  STL [R1+0x1010], R12 ;  /* 0x0010100c01007387 */ /* 0x0001e20000100800 */
[----:B------:R-:W-:-:S02]  /*2650*/  IMAD.MOV R4, RZ, RZ, -R4 ;  /* 0x000000ffff047224 */ /* 0x000fc400078e0a04 */
[C---:B-1----:R-:W-:Y:S01]  /*2660*/  IMAD.HI.U32 R7, R9.reuse, R5, RZ ;  /* 0x0000000509077227 */ /* 0x042fe200078e00ff */
[----:B------:R1:W-:Y:S03]  /*2670*/  STL [R1+0x1004], R11 ;  /* 0x0010040b01007387 */ /* 0x0003e60000100800 */
[----:B------:R-:W-:Y:S02]  /*2680*/  IMAD.MOV R7, RZ, RZ, -R7 ;  /* 0x000000ffff077224 */ /* 0x000fe400078e0a07 */
[----:B--2---:R-:W-:-:S04]  /*2690*/  IMAD.HI.U32 R2, R9, R70, RZ ;  /* 0x0000004609027227 */ /* 0x004fc800078e00ff */
[C---:B------:R-:W-:Y:S02]  /*26a0*/  IMAD R7, R8.reuse, R7, R5 ;  /* 0x0000000708077224 */ /* 0x040fe400078e0205 */
[----:B------:R-:W-:Y:S02]  /*26b0*/  IMAD.MOV R2, RZ, RZ, -R2 ;  /* 0x000000ffff027224 */ /* 0x000fe400078e0a02 */
[C---:B------:R-:W-:Y:S01]  /*26c0*/  IMAD R3, R8.reuse, R4, R3 ;  /* 0x0000000408037224 */ /* 0x040fe200078e0203 */
[----:B------:R2:W-:Y:S01]  /*26d0*/  STL [R1+0x10c], R7 ;  /* 0x00010c0701007387 */ /* 0x0005e20000100800 */
[----:B------:R-:W-:Y:S01]  /*26e0*/  IMAD R70, R8, R2, R70 ;  /* 0x0000000208467224 */ /* 0x000fe200078e0246 */
[----:B------:R-:W-:Y:S01]  /*26f0*/  IABS R2, R11 ;  /* 0x0000000b00027213 */ /* 0x000fe20000000000 */
[C---:B------:R-:W-:Y:S01]  /*2700*/  VIADD R5, R0.reuse, 0x46 ;  /* 0x0000004600057836 */ /* 0x040fe20000000000 */
[----:B------:R3:W-:Y:S01]  /*2710*/  STL [R1+0x130], R3 ;  /* 0x0001300301007387 */ /* 0x0007e20000100800 */
[----:B0-----:R-:W-:-:S02]  /*2720*/  VIADD R12, R0, 0x47 ;  /* 0x00000047000c7836 */ /* 0x001fc40000000000 */
[C---:B-1----:R-:W-:Y:S01]  /*2730*/  VIADD R11, R0.reuse, 0x48 ;  /* 0x00000048000b7836 */ /* 0x042fe20000000000 */
[----:B------:R0:W-:Y:S01]  /*2740*/  STL [R1+0xfd8], R5 ;  /* 0x000fd80501007387 */ /* 0x0001e20000100800 */
[----:B------:R-:W-:Y:S01]  /*2750*/  IABS R4, R5 ;  /* 0x0000000500047213 */ /* 0x000fe20000000000 */
[----:B--2---:R-:W-:Y:S02]  /*2760*/  IMAD.HI.U32 R7, R9, R6, RZ ;  /* 0x0000000609077227 */ /* 0x004fe400078e00ff */
[----:B------:R-:W-:Y:S01]  /*2770*/  STL [R1+0xfe0], R12 ;  /* 0x000fe00c01007387 */ /* 0x000fe20000100800 */
[----:B------:R-:W-:Y:S01]  /*2780*/  IABS R71, R11 ;  /* 0x0000000b00477213 */ /* 0x000fe20000000000 */
[----:B------:R-:W-:Y:S01]  /*2790*/  IMAD.MOV R7, RZ, RZ, -R7 ;  /* 0x000000ffff077224 */ /* 0x000fe200078e0a07 */
[----:B---3--:R-:W-:Y:S01]  /*27a0*/  IABS R3, R12 ;  /* 0x0000000c00037213 */ /* 0x008fe20000000000 */
[----:B------:R1:W-:Y:S01]  /*27b0*/  STL [R1+0xfe4], R11 ;  /* 0x000fe40b01007387 */ /* 0x0003e20000100800 */
[----:B------:R-:W-:-:S02]  /*27c0*/  VIADD R13, R0, 0x4e ;  /* 0x0000004e000d7836 */ /* 0x000fc40000000000 */
[----:B------:R-:W-:Y:S02]  /*27d0*/  IMAD R6, R8, R7, R6 ;  /* 0x0000000708067224 */ /* 0x000fe400078e0206 */
[----:B0-----:R-:W-:-:S03]  /*27e0*/  IMAD.HI.U32 R5, R9, R2, RZ ;  /* 0x0000000209057227 */ /* 0x001fc600078e00ff */
[----:B------:R0:W-:Y:S01]  /*27f0*/  STL [R1+0x138], R6 ;  /* 0x0001380601007387 */ /* 0x0001e20000100800 */
[----:B------:R-:W-:Y:S02]  /*2800*/  IMAD.MOV R5, RZ, RZ, -R5 ;  /* 0x000000ffff057224 */ /* 0x000fe400078e0a05 */
[----:B-1----:R-:W-:Y:S02]  /*2810*/  VIADD R11, R0, 0x49 ;  /* 0x00000049000b7836 */ /* 0x002fe40000000000 */
[----:B------:R-:W-:Y:S02]  /*2820*/  IMAD R2, R8, R5, R2 ;  /* 0x0000000508027224 */ /* 0x000fe400078e0202 */
[C---:B------:R-:W-:Y:S01]  /*2830*/  IMAD.HI.U32 R5, R9.reuse, R3, RZ ;  /* 0x0000000309057227 */ /* 0x040fe200078e00ff */
[----:B------:R-:W-:Y:S02]  /*2840*/  IABS R72, R11 ;  /* 0x0000000b00487213 */ /* 0x000fe40000000000 */
[----:B------:R1:W-:Y:S01]  /*2850*/  STL [R1+0x15c], R2 ;  /* 0x00015c0201007387 */ /* 0x0003e20000100800 */
[----:B0-----:R-:W-:-:S03]  /*2860*/  IMAD.HI.U32 R6, R9, R4, RZ ;  /* 0x0000000409067227 */ /* 0x001fc600078e00ff */
[----:B------:R-:W-:Y:S01]  /*2870*/  STL [R1+0xff4], R11 ;  /* 0x000ff40b01007387 */ /* 0x000fe20000100800 */
[----:B------:R-:W-:Y:S02]  /*2880*/  IMAD.MOV R6, RZ, RZ, -R6 ;  /* 0x000000ffff067224 */ /* 0x000fe400078e0a06 */
[----:B------:R-:W-:Y:S02]  /*2890*/  VIADD R7, R0, 0x4a ;  /* 0x0000004a00077836 */ /* 0x000fe40000000000 */
[----:B------:R-:W-:Y:S02]  /*28a0*/  IMAD.MOV R5, RZ, RZ, -R5 ;  /* 0x000000ffff057224 */ /* 0x000fe400078e0a05 */
[C---:B------:R-:W-:Y:S01]  /*28b0*/  IMAD R6, R8.reuse, R6, R4 ;  /* 0x0000000608067224 */ /* 0x040fe200078e0204 */
[----:B------:R0:W-:Y:S01]  /*28c0*/  STL [R1+0x1000], R7 ;  /* 0x0010000701007387 */ /* 0x0001e20000100800 */
[----:B------:R-:W-:Y:S01]  /*28d0*/  IMAD R3, R8, R5, R3 ;  /* 0x0000000508037224 */ /* 0x000fe200078e0203 */
[----:B------:R-:W-:Y:S01]  /*28e0*/  IABS R4, R7 ;  /* 0x0000000700047213 */ /* 0x000fe20000000000 */
[----:B------:R-:W-:Y:S01]  /*28f0*/  VIADD R12, R0, 0x4b ;  /* 0x0000004b000c7836 */ /* 0x000fe20000000000 */
[----:B------:R2:W-:Y:S01]  /*2900*/  STL [R1+0x168], R6 ;  /* 0x0001680601007387 */ /* 0x0005e20000100800 */
[----:B-1----:R-:W-:-:S03]  /*2910*/  IMAD.HI.U32 R2, R9, R71, RZ ;  /* 0x0000004709027227 */ /* 0x002fc600078e00ff */
[----:B------:R1:W-:Y:S01]  /*2920*/  STL [R1+0x180], R3 ;  /* 0x0001800301007387 */ /* 0x0003e20000100800 */
[----:B------:R-:W-:-:S03]  /*2930*/  IMAD.HI.U32 R5, R9, R4, RZ ;  /* 0x0000000409057227 */ /* 0x000fc600078e00ff */
[----:B------:R3:W-:Y:S01]  /*2940*/  STL [R1+0xfd4], R12 ;  /* 0x000fd40c01007387 */ /* 0x0007e20000100800 */
[----:B0-----:R-:W-:-:S04]  /*2950*/  IMAD.HI.U32 R7, R9, R72, RZ ;  /* 0x0000004809077227 */ /* 0x001fc800078e00ff */
[----:B--2---:R-:W-:Y:S01]  /*2960*/  VIADD R6, R0, 0x4c ;  /* 0x0000004c00067836 */ /* 0x004fe20000000000 */
[----:B-1----:R-:W-:Y:S01]  /*2970*/  IABS R3, R12 ;  /* 0x0000000c00037213 */ /* 0x002fe20000000000 */
[----:B------:R-:W-:Y:S02]  /*2980*/  IMAD.MOV R7, RZ, RZ, -R7 ;  /* 0x000000ffff077224 */ /* 0x000fe400078e0a07 */
[----:B------:R-:W-:Y:S01]  /*2990*/  IMAD.MOV R5, RZ, RZ, -R5 ;  /* 0x000000ffff057224 */ /* 0x000fe200078e0a05 */
[----:B------:R0:W-:Y:S01]  /*29a0*/  STL [R1+0x103c], R6 ;  /* 0x00103c0601007387 */ /* 0x0001e20000100800 */
[----:B------:R-:W-:Y:S02]  /*29b0*/  IMAD R72, R8, R7, R72 ;  /* 0x0000000708487224 */ /* 0x000fe400078e0248 */
[----:B---3--:R-:W-:-:S04]  /*29c0*/  IMAD.HI.U32 R12, R9, R3, RZ ;  /* 0x00000003090c7227 */ /* 0x008fc800078e00ff */
[----:B------:R-:W-:Y:S02]  /*29d0*/  IMAD.MOV R2, RZ, RZ, -R2 ;  /* 0x000000ffff027224 */ /* 0x000fe400078e0a02 */
[----:B------:R-:W-:Y:S01]  /*29e0*/  VIADD R11, R0, 0x4d ;  /* 0x0000004d000b7836 */ /* 0x000fe20000000000 */
[----:B0-----:R-:W-:Y:S01]  /*29f0*/  IABS R6, R6 ;  /* 0x0000000600067213 */ /* 0x001fe20000000000 */
[----:B------:R-:W-:Y:S02]  /*2a00*/  IMAD R4, R8, R5, R4 ;  /* 0x0000000508047224 */ /* 0x000fe400078e0204 */
[----:B------:R-:W-:Y:S01]  /*2a10*/  IMAD.MOV R12, RZ, RZ, -R12 ;  /* 0x000000ffff0c7224 */ /* 0x000fe200078e0a0c */
[----:B------:R0:W-:Y:S01]  /*2a20*/  STL [R1+0x1038], R11 ;  /* 0x0010380b01007387 */ /* 0x0001e20000100800 */
[----:B------:R-:W-:-:S03]  /*2a30*/  IMAD.HI.U32 R7, R9, R6, RZ ;  /* 0x0000000609077227 */ /* 0x000fc600078e00ff */
[----:B------:R1:W-:Y:S01]  /*2a40*/  STL [R1+0x198], R4 ;  /* 0x0001980401007387 */ /* 0x0003e20000100800 */
[C---:B------:R-:W-:Y:S01]  /*2a50*/  IMAD R71, R8.reuse, R2, R71 ;  /* 0x0000000208477224 */ /* 0x040fe200078e0247 */
[----:B------:R-:W-:Y:S01]  /*2a60*/  IABS R2, R11 ;  /* 0x0000000b00027213 */ /* 0x000fe20000000000 */
[----:B------:R-:W-:Y:S01]  /*2a70*/  IMAD.MOV R7, RZ, RZ, -R7 ;  /* 0x000000ffff077224 */ /* 0x000fe200078e0a07 */
[----:B------:R-:W-:Y:S01]  /*2a80*/  STL [R1+0x101c], R13 ;  /* 0x00101c0d01007387 */ /* 0x000fe20000100800 */
[----:B------:R-:W-:Y:S02]  /*2a90*/  IMAD R12, R8, R12, R3 ;  /* 0x0000000c080c7224 */ /* 0x000fe400078e0203 */
[----:B0-----:R-:W-:Y:S02]  /*2aa0*/  VIADD R11, R0, 0x4f ;  /* 0x0000004f000b7836 */ /* 0x001fe40000000000 */
[----:B------:R-:W-:Y:S01]  /*2ab0*/  IMAD R6, R8, R7, R6 ;  /* 0x0000000708067224 */ /* 0x000fe200078e0206 */
[----:B-1----:R-:W-:Y:S01]  /*2ac0*/  IABS R4, R13 ;  /* 0x0000000d00047213 */ /* 0x002fe20000000000 */
[----:B------:R-:W-:Y:S01]  /*2ad0*/  IMAD.HI.U32 R5, R9, R2, RZ ;  /* 0x0000000209057227 */ /* 0x000fe200078e00ff */
[----:B------:R0:W-:Y:S01]  /*2ae0*/  STL [R1+0x1020], R11 ;  /* 0x0010200b01007387 */ /* 0x0001e20000100800 */
[----:B------:R-:W-:-:S02]  /*2af0*/  IABS R3, R11 ;  /* 0x0000000b00037213 */ /* 0x000fc40000000000 */
[----:B------:R-:W-:Y:S01]  /*2b00*/  IMAD.MOV R5, RZ, RZ, -R5 ;  /* 0x000000ffff057224 */ /* 0x000fe200078e0a05 */
[----:B------:R1:W-:Y:S01]  /*2b10*/  STL [R1+0x2c0], R12 ;  /* 0x0002c00c01007387 */ /* 0x0003e20000100800 */
[----:B------:R-:W-:Y:S02]  /*2b20*/  VIADD R7, R0, 0x52 ;  /* 0x0000005200077836 */ /* 0x000fe40000000000 */
[----:B------:R-:W-:Y:S01]  /*2b30*/  IMAD R2, R8, R5, R2 ;  /* 0x0000000508027224 */ /* 0x000fe200078e0202 */
[----:B------:R2:W-:Y:S01]  /*2b40*/  STL [R1+0x314], R6 ;  /* 0x0003140601007387 */ /* 0x0005e20000100800 */
[----:B------:R-:W-:-:S03]  /*2b50*/  IMAD.HI.U32 R5, R9, R3, RZ ;  /* 0x0000000309057227 */ /* 0x000fc600078e00ff */
[----:B------:R3:W-:Y:S01]  /*2b60*/  STL [R1+0x504], R2 ;  /* 0x0005040201007387 */ /* 0x0007e20000100800 */
[C---:B0-----:R-:W-:Y:S02]  /*2b70*/  VIADD R11, R0.reuse, 0x51 ;  /* 0x00000051000b7836 */ /* 0x041fe40000000000 */
[----:B-1----:R-:W-:Y:S02]  /*2b80*/  VIADD R12, R0, 0x50 ;  /* 0x00000050000c7836 */ /* 0x002fe40000000000 */
[----:B------:R-:W-:Y:S01]  /*2b90*/  IMAD.MOV R5, RZ, RZ, -R5 ;  /* 0x000000ffff057224 */ /* 0x000fe200078e0a05 */
[----:B------:R-:W-:Y:S01]  /*2ba0*/  IABS R74, R11 ;  /* 0x0000000b004a7213 */ /* 0x000fe20000000000 */
[----:B--2---:R-:W-:Y:S01]  /*2bb0*/  IMAD.HI.U32 R6, R9, R4, RZ ;  /* 0x0000000409067227 */ /* 0x004fe200078e00ff */
[----:B------:R-:W-:Y:S01]  /*2bc0*/  IABS R73, R12 ;  /* 0x0000000c00497213 */ /* 0x000fe20000000000 */
[----:B------:R-:W-:Y:S01]  /*2bd0*/  STL [R1+0xfe8], R12 ;  /* 0x000fe80c01007387 */ /* 0x000fe20000100800 */
[----:B---3--:R-:W-:Y:S01]  /*2be0*/  IABS R2, R7 ;  /* 0x0000000700027213 */ /* 0x008fe20000000000 */
[----:B------:R-:W-:-:S02]  /*2bf0*/  IMAD.MOV R6, RZ, RZ, -R6 ;  /* 0x000000ffff067224 */ /* 0x000fc400078e0a06 */
[----:B------:R0:W-:Y:S01]  /*2c00*/  STL [R1+0x102c], R11 ;  /* 0x00102c0b01007387 */ /* 0x0001e20000100800 */
[C---:B------:R-:W-:Y:S02]  /*2c10*/  IMAD R3, R8.reuse, R5, R3 ;  /* 0x0000000508037224 */ /* 0x040fe400078e0203 */
[----:B------:R-:W-:Y:S01]  /*2c20*/  IMAD R4, R8, R6, R4 ;  /* 0x0000000608047224 */ /* 0x000fe200078e0204 */
[----:B------:R1:W-:Y:S01]  /*2c30*/  STL [R1+0x1034], R7 ;  /* 0x0010340701007387 */ /* 0x0003e20000100800 */
[----:B------:R-:W-:-:S03]  /*2c40*/  IMAD.HI.U32 R6, R9, R74, RZ ;  /* 0x0000004a09067227 */ /* 0x000fc600078e00ff */
[----:B------:R2:W-:Y:S01]  /*2c50*/  STL [R1+0x50c], R4 ;  /* 0x00050c0401007387 */ /* 0x0005e20000100800 */
[----:B------:R-:W-:-:S03]  /*2c60*/  IMAD.HI.U32 R5, R9, R2, RZ ;  /* 0x0000000209057227 */ /* 0x000fc600078e00ff */
[----:B------:R3:W-:Y:S01]  /*2c70*/  STL [R1+0x514], R3 ;  /* 0x0005140301007387 */ /* 0x0007e20000100800 */
[C---:B0-----:R-:W-:Y:S02]  /*2c80*/  VIADD R11, R0.reuse, 0x53 ;  /* 0x00000053000b7836 */ /* 0x041fe40000000000 */
[----:B-1----:R-:W-:Y:S02]  /*2c90*/  VIADD R7, R0, 0x54 ;  /* 0x0000005400077836 */ /* 0x002fe40000000000 */
[----:B------:R-:W-:Y:S01]  /*2ca0*/  IMAD.MOV R6, RZ, RZ, -R6 ;  /* 0x000000ffff067224 */ /* 0x000fe200078e0a06 */
[----:B------:R-:W-:Y:S01]  /*2cb0*/  STL [R1+0x1014], R11 ;  /* 0x0010140b01007387 */ /* 0x000fe20000100800 */
[----:B--2---:R-:W-:Y:S01]  /*2cc0*/  IMAD.HI.U32 R4, R9, R73, RZ ;  /* 0x0000004909047227 */ /* 0x004fe200078e00ff */
[----:B---3--:R-:W-:-:S03]  /*2cd0*/  IABS R3, R11 ;  /* 0x0000000b00037213 */ /* 0x008fc60000000000 */
[----:B------:R-:W-:Y:S01]  /*2ce0*/  IMAD.MOV R4, RZ, RZ, -R4 ;  /* 0x000000ffff047224 */ /* 0x000fe200078e0a04 */
[----:B------:R0:W-:Y:S01]  /*2cf0*/  STL [R1+0x1078], R7 ;  /* 0x0010780701007387 */ /* 0x0001e20000100800 */
[----:B------:R-:W-:Y:S02]  /*2d00*/  IMAD.MOV R5, RZ, RZ, -R5 ;  /* 0x000000ffff057224 */ /* 0x000fe400078e0a05 */
[C---:B------:R-:W-:Y:S01]  /*2d10*/  IMAD R73, R8.reuse, R4, R73 ;  /* 0x0000000408497224 */ /* 0x040fe200078e0249 */
[----:B------:R-:W-:Y:S01]  /*2d20*/  IABS R4, R7 ;  /* 0x0000000700047213 */ /* 0x000fe20000000000 */
[C---:B------:R-:W-:Y:S02]  /*2d30*/  IMAD R74, R8.reuse, R6, R74 ;  /* 0x00000006084a7224 */ /* 0x040fe400078e024a */
[----:B------:R-:W-:Y:S02]  /*2d40*/  IMAD R2, R8, R5, R2 ;  /* 0x0000000508027224 */ /* 0x000fe400078e0202 */
[----:B------:R-:W-:-:S02]  /*2d50*/  VIADD R6, R0, 0x55 ;  /* 0x0000005500067836 */ /* 0x000fc40000000000 */
[C---:B0-----:R-:W-:Y:S01]  /*2d60*/  IMAD.HI.U32 R7, R9.reuse, R3, RZ ;  /* 0x0000000309077227 */ /* 0x041fe200078e00ff */
[----:B------:R-:W-:Y:S03]  /*2d70*/  STL [R1+0x51c], R2 ;  /* 0x00051c0201007387 */ /* 0x000fe60000100800 */
[----:B------:R-:W-:Y:S01]  /*2d80*/  VIADD R12, R0, 0x56 ;  /* 0x00000056000c7836 */ /* 0x000fe20000000000 */
[----:B------:R0:W-:Y:S01]  /*2d90*/  STL [R1+0x1048], R6 ;  /* 0x0010480601007387 */ /* 0x0001e20000100800 */
[----:B------:R-:W-:-:S03]  /*2da0*/  IMAD.HI.U32 R5, R9, R4, RZ ;  /* 0x0000000409057227 */ /* 0x000fc600078e00ff */
[----:B------:R1:W-:Y:S01]  /*2db0*/  STL [R1+0x1050], R12 ;  /* 0x0010500c01007387 */ /* 0x0003e20000100800 */
[----:B------:R-:W-:Y:S02]  /*2dc0*/  IMAD.MOV R7, RZ, RZ, -R7 ;  /* 0x000000ffff077224 */ /* 0x000fe400078e0a07 */
[----:B------:R-:W-:Y:S02]  /*2dd0*/  VIADD R11, R0, 0x57 ;  /* 0x00000057000b7836 */ /* 0x000fe40000000000 */
[----:B------:R-:W-:Y:S01]  /*2de0*/  IMAD.MOV R5, RZ, RZ, -R5 ;  /* 0x000000ffff057224 */ /* 0x000fe200078e0a05 */
[----:B0-----:R-:W-:Y:S01]  /*2df0*/  IABS R6, R6 ;  /* 0x0000000600067213 */ /* 0x001fe20000000000 */
[C---:B------:R-:W-:Y:S01]  /*2e00*/  IMAD R7, R8.reuse, R7, R3 ;  /* 0x0000000708077224 */ /* 0x040fe200078e0203 */
[----:B------:R-:W-:Y:S01]  /*2e10*/  IABS R2, R11 ;  /* 0x0000000b00027213 */ /* 0x000fe20000000000 */
[----:B------:R-:W-:Y:S01]  /*2e20*/  IMAD R5, R8, R5, R4 ;  /* 0x0000000508057224 */ /* 0x000fe200078e0204 */
[----:B-1----:R-:W-:Y:S01]  /*2e30*/  IABS R12, R12 ;  /* 0x0000000c000c7213 */ /* 0x002fe20000000000 */
[----:B------:R-:W-:Y:S01]  /*2e40*/  STL [R1+0x1060], R11 ;  /* 0x0010600b01007387 */ /* 0x000fe20000100800 */
[----:B------:R-:W-:-:S02]  /*2e50*/  VIADD R29, R0, 0xc9 ;  /* 0x000000c9001d7836 */ /* 0x000fc40000000000 */
[C---:B------:R-:W-:Y:S01]  /*2e60*/  VIADD R28, R0.reuse, 0xd0 ;  /* 0x000000d0001c7836 */ /* 0x040fe20000000000 */
[----:B------:R0:W-:Y:S01]  /*2e70*/  STL [R1+0x538], R7 ;  /* 0x0005380701007387 */ /* 0x0001e20000100800 */
[----:B------:R-:W-:Y:S01]  /*2e80*/  IMAD.MOV.U32 R3, RZ, RZ, R12 ;  /* 0x000000ffff037224 */ /* 0x000fe200078e000c */
[----:B------:R-:W-:Y:S01]  /*2e90*/  IABS R61, R29 ;  /* 0x0000001d003d7213 */ /* 0x000fe20000000000 */
[----:B------:R-:W-:Y:S01]  /*2ea0*/  VIADD R12, R0, 0x58 ;  /* 0x00000058000c7836 */ /* 0x000fe20000000000 */
[----:B------:R1:W-:Y:S01]  /*2eb0*/  STL [R1+0x534], R5 ;  /* 0x0005340501007387 */ /* 0x0003e20000100800 */
[C---:B------:R-:W-:Y:S01]  /*2ec0*/  IMAD.HI.U32 R4, R9.reuse, R3, RZ ;  /* 0x0000000309047227 */ /* 0x040fe200078e00ff */
[----:B------:R-:W-:Y:S02]  /*2ed0*/  IABS R50, R28 ;  /* 0x0000001c00327213 */ /* 0x000fe40000000000 */
[----:B------:R2:W-:Y:S01]  /*2ee0*/  STL [R1+0x1024], R12 ;  /* 0x0010240c01007387 */ /* 0x0005e20000100800 */
[----:B------:R-:W-:Y:S01]  /*2ef0*/  IMAD.MOV R4, RZ, RZ, -R4 ;  /* 0x000000ffff047224 */ /* 0x000fe200078e0a04 */
[----:B------:R-:W-:Y:S01]  /*2f00*/  IABS R75, R12 ;  /* 0x0000000c004b7213 */ /* 0x000fe20000000000 */
[----:B0-----:R-:W-:-:S04]  /*2f10*/  IMAD.HI.U32 R7, R9, R6, RZ ;  /* 0x0000000609077227 */ /* 0x001fc800078e00ff */
[----:B-1----:R-:W-:-:S04]  /*2f20*/  IMAD.HI.U32 R5, R9, R2, RZ ;  /* 0x0000000209057227 */ /* 0x002fc800078e00ff */
[----:B------:R-:W-:Y:S02]  /*2f30*/  IMAD.MOV R7, RZ, RZ, -R7 ;  /* 0x000000ffff077224 */ /* 0x000fe400078e0a07 */
[----:B------:R-:W-:Y:S02]  /*2f40*/  IMAD.MOV R5, RZ, RZ, -R5 ;  /* 0x000000ffff057224 */ /* 0x000fe400078e0a05 */
[----:B------:R-:W-:Y:S02]  /*2f50*/  VIADD R11, R0, 0x59 ;  /* 0x00000059000b7836 */ /* 0x000fe40000000000 */
[C---:B------:R-:W-:Y:S02]  /*2f60*/  IMAD R6, R8.reuse, R7, R6 ;  /* 0x0000000708067224 */ /* 0x040fe400078e0206 */
[C---:B------:R-:W-:Y:S01]  /*2f70*/  IMAD R3, R8.reuse, R4, R3 ;  /* 0x0000000408037224 */ /* 0x040fe200078e0203 */
[----:B------:R0:W-:Y:S01]  /*2f80*/  STL [R1+0x1070], R11 ;  /* 0x0010700b01007387 */ /* 0x0001e20000100800 */
[----:B------:R-:W-:Y:S01]  /*2f90*/  IMAD R2, R8, R5, R2 ;  /* 0x0000000508027224 */ /* 0x000fe200078e0202 */
[----:B------:R-:W-:Y:S01]  /*2fa0*/  IABS R80, R11 ;  /* 0x0000000b00507213 */ /* 0x000fe20000000000 */
[C---:B------:R-:W-:Y:S01]  /*2fb0*/  VIADD R4, R0.reuse, 0x5a ;  /* 0x0000005a00047836 */ /* 0x040fe20000000000 */
[----:B------:R1:W-:Y:S01]  /*2fc0*/  STL [R1+0x544], R6 ;  /* 0x0005440601007387 */ /* 0x0003e20000100800 */
[----:B------:R-:W-:-:S02]  /*2fd0*/  VIADD R7, R0, 0x5c ;  /* 0x0000005c00077836 */ /* 0x000fc40000000000 */
[C---:B--2---:R-:W-:Y:S01]  /*2fe0*/  VIADD R12, R0.reuse, 0x5d ;  /* 0x0000005d000c7836 */ /* 0x044fe20000000000 */
[----:B------:R2:W-:Y:S01]  /*2ff0*/  STL [R1+0x54c], R3 ;  /* 0x00054c0301007387 */ /* 0x0005e20000100800 */
[----:B------:R-:W-:Y:S01]  /*3000*/  IABS R5, R4 ;  /* 0x0000000400057213 */ /* 0x000fe20000000000 */
[C---:B0-----:R-:W-:Y:S02]  /*3010*/  VIADD R11, R0.reuse, 0x5e ;  /* 0x0000005e000b7836 */ /* 0x041fe40000000000 */
[----:B------:R0:W-:Y:S01]  /*3020*/  STL [R1+0x554], R2 ;  /* 0x0005540201007387 */ /* 0x0001e20000100800 */
[C---:B------:R-:W-:Y:S02]  /*3030*/  VIADD R27, R0.reuse, 0xd1 ;  /* 0x000000d1001b7836 */ /* 0x040fe40000000000 */
[----:B-1----:R-:W-:Y:S01]  /*3040*/  IMAD.HI.U32 R6, R9, R75, RZ ;  /* 0x0000004b09067227 */ /* 0x002fe200078e00ff */
[----:B------:R1:W-:Y:S03]  /*3050*/  STL [R1+0x1044], R4 ;  /* 0x0010440401007387 */ /* 0x0003e60000100800 */
[----:B--2---:R-:W-:-:S02]  /*3060*/  VIADD R3, R0, 0x5b ;  /* 0x0000005b00037836 */ /* 0x004fc40000000000 */
[----:B------:R-:W-:Y:S01]  /*3070*/  IMAD.MOV R6, RZ, RZ, -R6 ;  /* 0x000000ffff067224 */ /* 0x000fe200078e0a06 */
[----:B0-----:R-:W-:Y:S01]  /*3080*/  IABS R2, R7 ;  /* 0x0000000700027213 */ /* 0x001fe20000000000 */
[----:B------:R-:W-:Y:S01]  /*3090*/  VIADD R26, R0, 0xd8 ;  /* 0x000000d8001a7836 */ /* 0x000fe20000000000 */
[----:B------:R0:W-:Y:S01]  /*30a0*/  STL [R1+0x1040], R3 ;  /* 0x0010400301007387 */ /* 0x0001e20000100800 */
[----:B------:R-:W-:Y:S02]  /*30b0*/  IMAD R75, R8, R6, R75 ;  /* 0x00000006084b7224 */ /* 0x000fe400078e024b */
[C---:B-1----:R-:W-:Y:S01]  /*30c0*/  IMAD.HI.U32 R4, R9.reuse, R80, RZ ;  /* 0x0000005009047227 */ /* 0x042fe200078e00ff */
[----:B------:R1:W-:Y:S03]  /*30d0*/  STL [R1+0x10c0], R7 ;  /* 0x0010c00701007387 */ /* 0x0003e60000100800 */
[----:B------:R-:W-:Y:S01]  /*30e0*/  IMAD.MOV R4, RZ, RZ, -R4 ;  /* 0x000000ffff047224 */ /* 0x000fe200078e0a04 */
[----:B------:R2:W-:Y:S01]  /*30f0*/  STL [R1+0x1088], R12 ;  /* 0x0010880c01007387 */ /* 0x0005e20000100800 */
[----:B------:R-:W-:Y:S01]  /*3100*/  IMAD.HI.U32 R6, R9, R2, RZ ;  /* 0x0000000209067227 */ /* 0x000fe200078e00ff */
[----:B0-----:R-:W-:-:S02]  /*3110*/  IABS R3, R3 ;  /* 0x0000000300037213 */ /* 0x001fc40000000000 */
[----:B------:R0:W-:Y:S01]  /*3120*/  STL [R1+0x108c], R11 ;  /* 0x00108c0b01007387 */ /* 0x0001e20000100800 */
[----:B------:R-:W-:Y:S02]  /*3130*/  IMAD R80, R8, R4, R80 ;  /* 0x0000000408507224 */ /* 0x000fe400078e0250 */
[----:B-1----:R-:W-:Y:S01]  /*3140*/  IMAD.HI.U32 R7, R9, R5, RZ ;  /* 0x0000000509077227 */ /* 0x002fe200078e00ff */
[----:B--2---:R-:W-:-:S03]  /*3150*/  IABS R12, R12 ;  /* 0x0000000c000c7213 */ /* 0x004fc60000000000 */
[----:B------:R-:W-:-:S04]  /*3160*/  IMAD.HI.U32 R4, R9, R3, RZ ;  /* 0x0000000309047227 */ /* 0x000fc800078e00ff */
[----:B------:R-:W-:Y:S02]  /*3170*/  IMAD.MOV R7, RZ, RZ, -R7 ;  /* 0x000000ffff077224 */ /* 0x000fe400078e0a07 */
[----:B------:R-:W-:Y:S02]  /*3180*/  IMAD.MOV R4, RZ, RZ, -R4 ;  /* 0x000000ffff047224 */ /* 0x000fe400078e0a04 */
[----:B------:R-:W-:Y:S02]  /*3190*/  IMAD.MOV R6, RZ, RZ, -R6 ;  /* 0x000000ffff067224 */ /* 0x000fe400078e0a06 */
[C---:B------:R-:W-:Y:S01]  /*31a0*/  IMAD R13, R8.reuse, R7, R5 ;  /* 0x00000007080d7224 */ /* 0x040fe200078e0205 */
[----:B------:R-:W-:Y:S01]  /*31b0*/  IABS R7, R11 ;  /* 0x0000000b00077213 */ /* 0x000fe20000000000 */
[C---:B------:R-:W-:Y:S02]  /*31c0*/  IMAD R3, R8.reuse, R4, R3 ;  /* 0x0000000408037224 */ /* 0x040fe400078e0203 */
[----:B------:R-:W-:Y:S01]  /*31d0*/  IMAD.MOV.U32 R5, RZ, RZ, R12 ;  /* 0x000000ffff057224 */ /* 0x000fe200078e000c */
[----:B------:R-:W-:Y:S01]  /*31e0*/  STL [R1+0x55c], R13 ;  /* 0x00055c0d01007387 */ /* 0x000fe20000100800 */
[----:B------:R-:W-:-:S02]  /*31f0*/  IMAD R2, R8, R6, R2 ;  /* 0x0000000608027224 */ /* 0x000fc400078e0202 */
[----:B------:R-:W-:Y:S01]  /*3200*/  VIADD R4, R0, 0x5f ;  /* 0x0000005f00047836 */ /* 0x000fe20000000000 */
[----:B------:R1:W-:Y:S01]  /*3210*/  STL [R1+0x578], R3 ;  /* 0x0005780301007387 */ /* 0x0003e20000100800 */
[----:B------:R-:W-:-:S03]  /*3220*/  IMAD.HI.U32 R6, R9, R5, RZ ;  /* 0x0000000509067227 */ /* 0x000fc600078e00ff */
[----:B------:R2:W-:Y:S01]  /*3230*/  STL [R1+0x574], R2 ;  /* 0x0005740201007387 */ /* 0x0005e20000100800 */
[----:B------:R-:W-:Y:S02]  /*3240*/  IMAD.MOV R6, RZ, RZ, -R6 ;  /* 0x000000ffff067224 */ /* 0x000fe400078e0a06 */
[C---:B------:R-:W-:Y:S01]  /*3250*/  VIADD R12, R0.reuse, 0x60 ;  /* 0x00000060000c7836 */ /* 0x040fe20000000000 */
[----:B------:R3:W-:Y:S01]  /*3260*/  STL [R1+0x106c], R4 ;  /* 0x00106c0401007387 */ /* 0x0007e20000100800 */
[----:B0-----:R-:W-:Y:S02]  /*3270*/  VIADD R11, R0, 0x61 ;  /* 0x00000061000b7836 */ /* 0x001fe40000000000 */
[----:B-1----:R-:W-:Y:S01]  /*3280*/  IMAD.MOV.U32 R3, RZ, RZ, R7 ;  /* 0x000000ffff037224 */ /* 0x002fe200078e0007 */
[----:B------:R-:W-:Y:S01]  /*3290*/  STL [R1+0x1068], R12 ;  /* 0x0010680c01007387 */ /* 0x000fe20000100800 */
[----:B------:R-:W-:Y:S01]  /*32a0*/  IMAD R5, R8, R6, R5 ;  /* 0x0000000608057224 */ /* 0x000fe200078e0205 */
[----:B--2---:R-:W-:Y:S01]  /*32b0*/  IABS R2, R4 ;  /* 0x0000000400027213 */ /* 0x004fe20000000000 */
[----:B------:R-:W-:Y:S01]  /*32c0*/  VIADD R7, R0, 0x63 ;  /* 0x0000006300077836 */ /* 0x000fe20000000000 */
[----:B------:R-:W-:Y:S01]  /*32d0*/  STL [R1+0x10a8], R11 ;  /* 0x0010a80b01007387 */ /* 0x000fe20000100800 */
[----:B------:R-:W-:Y:S01]  /*32e0*/  IABS R76, R12 ;  /* 0x0000000c004c7213 */ /* 0x000fe20000000000 */
[----:B---3--:R-:W-:Y:S01]  /*32f0*/  IMAD.HI.U32 R4, R9, R3, RZ ;  /* 0x0000000309047227 */ /* 0x008fe200078e00ff */
[----:B------:R-:W-:Y:S01]  /*3300*/  IABS R77, R11 ;  /* 0x0000000b004d7213 */ /* 0x000fe20000000000 */
[----:B------:R0:W-:Y:S02]  /*3310*/  STL [R1+0x588], R5 ;  /* 0x0005880501007387 */ /* 0x0001e40000100800 */
[----:B------:R-:W-:-:S02]  /*3320*/  IMAD.MOV R4, RZ, RZ, -R4 ;  /* 0x000000ffff047224 */ /* 0x000fc400078e0a04 */
[----:B------:R-:W-:-:S04]  /*3330*/  IMAD.HI.U32 R6, R9, R2, RZ ;  /* 0x0000000209067227 */ /* 0x000fc800078e00ff */
[----:B------:R-:W-:Y:S02]  /*3340*/  IMAD R3, R8, R4, R3 ;  /* 0x0000000408037224 */ /* 0x000fe400078e0203 */
[----:B0-----:R-:W-:Y:S02]  /*3350*/  VIADD R5, R0, 0x62 ;  /* 0x0000006200057836 */ /* 0x001fe40000000000 */
[----:B------:R-:W-:Y:S01]  /*3360*/  IMAD.MOV R6, RZ, RZ, -R6 ;  /* 0x000000ffff067224 */ /* 0x000fe200078e0a06 */
[----:B------:R0:W-:Y:S01]  /*3370*/  STL [R1+0x584], R3 ;  /* 0x0005840301007387 */ /* 0x0001e20000100800 */
[----:B------:R-:W-:-:S03]  /*3380*/  IMAD.HI.U32 R4, R9, R76, RZ ;  /* 0x0000004c09047227 */ /* 0x000fc600078e00ff */
[----:B------:R1:W-:Y:S01]  /*3390*/  STL [R1+0x1084], R5 ;  /* 0x0010840501007387 */ /* 0x0003e20000100800 */
[----:B------:R-:W-:Y:S01]  /*33a0*/  IMAD R6, R8, R6, R2 ;  /* 0x0000000608067224 */ /* 0x000fe200078e0202 */
[----:B------:R-:W-:Y:S01]  /*33b0*/  IABS R2, R7 ;  /* 0x0000000700027213 */ /* 0x000fe20000000000 */
[----:B------:R-:W-:Y:S01]  /*33c0*/  VIADD R12, R0, 0x65 ;  /* 0x00000065000c7836 */ /* 0x000fe20000000000 */
[----:B------:R2:W-:Y:S01]  /*33d0*/  STL [R1+0x1080], R7 ;  /* 0x0010800701007387 */ /* 0x0005e20000100800 */
[----:B------:R-:W-:Y:S02]  /*33e0*/  IMAD.MOV R4, RZ, RZ, -R4 ;  /* 0x000000ffff047224 */ /* 0x000fe400078e0a04 */
[----:B0-----:R-:W-:Y:S01]  /*33f0*/  IMAD.HI.U32 R3, R9, R77, RZ ;  /* 0x0000004d09037227 */ /* 0x001fe200078e00ff */
[----:B------:R0:W-:Y:S01]  /*3400*/  STL [R1+0x594], R6 ;  /* 0x0005940601007387 */ /* 0x0001e20000100800 */
[----:B-1----:R-:W-:Y:S02]  /*3410*/  IABS R5, R5 ;  /* 0x0000000500057213 */ /* 0x002fe40000000000 */
[----:B------:R-:W-:-:S02]  /*3420*/  IMAD R76, R8, R4, R76 ;  /* 0x00000004084c7224 */ /* 0x000fc400078e024c */
[----:B------:R-:W-:-:S04]  /*3430*/  IMAD.HI.U32 R4, R9, R2, RZ ;  /* 0x0000000209047227 */ /* 0x000fc800078e00ff */
[----:B--2---:R-:W-:Y:S02]  /*3440*/  VIADD R7, R0, 0x64 ;  /* 0x0000006400077836 */ /* 0x004fe40000000000 */
[----:B0-----:R-:W-:-:S03]  /*3450*/  IMAD.HI.U32 R6, R9, R5, RZ ;  /* 0x0000000509067227 */ /* 0x001fc600078e00ff */
[----:B------:R0:W-:Y:S01]  /*3460*/  STL [R1+0x10c8], R7 ;  /* 0x0010c80701007387 */ /* 0x0001e20000100800 */
[----:B------:R-:W-:Y:S02]  /*3470*/  IMAD.MOV R6, RZ, RZ, -R6 ;  /* 0x000000ffff067224 */ /* 0x000fe400078e0a06 */
[----:B------:R-:W-:Y:S01]  /*3480*/  VIADD R11, R0, 0x66 ;  /* 0x00000066000b7836 */ /* 0x000fe20000000000 */
[----:B------:R1:W-:Y:S01]  /*3490*/  STL [R1+0x10bc], R12 ;  /* 0x0010bc0c01007387 */ /* 0x0003e20000100800 */
[----:B------:R-:W-:Y:S02]  /*34a0*/  IMAD.MOV R3, RZ, RZ, -R3 ;  /* 0x000000ffff037224 */ /* 0x000fe400078e0a03 */
[C---:B------:R-:W-:Y:S01]  /*34b0*/  IMAD R6, R8.reuse, R6, R5 ;  /* 0x0000000608067224 */ /* 0x040fe200078e0205 */
[----:B------:R-:W-:Y:S01]  /*34c0*/  STL [R1+0x10d4], R11 ;  /* 0x0010d40b01007387 */ /* 0x000fe20000100800 */
[----:B------:R-:W-:Y:S01]  /*34d0*/  IMAD.MOV R4, RZ, RZ, -R4 ;  /* 0x000000ffff047224 */ /* 0x000fe200078e0a04 */
[----:B0-----:R-:W-:Y:S01]  /*34e0*/  IABS R7, R7 ;  /* 0x0000000700077213 */ /* 0x001fe20000000000 */
[C---:B------:R-:W-:Y:S01]  /*34f0*/  IMAD R77, R8.reuse, R3, R77 ;  /* 0x00000003084d7224 */ /* 0x040fe200078e024d */
[----:B------:R-:W-:Y:S01]  /*3500*/  IABS R3, R11 ;  /* 0x0000000b00037213 */ /* 0x000fe20000000000 */
[----:B------:R0:W-:Y:S01]  /*3510*/  STL [R1+0x59c], R6 ;  /* 0x00059c0601007387 */ /* 0x0001e20000100800 */
[----:B-1----:R-:W-:Y:S01]  /*3520*/  IABS R12, R12 ;  /* 0x0000000c000c7213 */ /* 0x002fe20000000000 */
[----:B------:R-:W-:-:S02]  /*3530*/  IMAD R4, R8, R4, R2 ;  /* 0x0000000408047224 */ /* 0x000fc400078e0202 */
[----:B------:R-:W-:Y:S02]  /*3540*/  VIADD R13, R0, 0x67 ;  /* 0x00000067000d7836 */ /* 0x000fe40000000000 */
[----:B------:R-:W-:Y:S01]  /*3550*/  IMAD.MOV.U32 R5, RZ, RZ, R12 ;  /* 0x000000ffff057224 */ /* 0x000fe200078e000c */
[----:B------:R1:W-:Y:S01]  /*3560*/  STL [R1+0x5b4], R4 ;  /* 0x0005b40401007387 */ /* 0x0003e20000100800 */
[----:B------:R-:W-:-:S03]  /*3570*/  IMAD.HI.U32 R12, R9, R3, RZ ;  /* 0x00000003090c7227 */ /* 0x000fc600078e00ff */
[----:B------:R-:W-:Y:S01]  /*3580*/  STL [R1+0x1098], R13 ;  /* 0x0010980d01007387 */ /* 0x000fe20000100800 */
[----:B0-----:R-:W-:-:S04]  /*3590*/  IMAD.HI.U32 R6, R9, R7, RZ ;  /* 0x0000000709067227 */ /* 0x001fc800078e00ff */
[----:B------:R-:W-:Y:S01]  /*35a0*/  IMAD.HI.U32 R2, R9, R5, RZ ;  /* 0x0000000509027227 */ /* 0x000fe200078e00ff */
[----:B-1----:R-:W-:-:S03]  /*35b0*/  IABS R4, R13 ;  /* 0x0000000d00047213 */ /* 0x002fc60000000000 */
[----:B------:R-:W-:Y:S02]  /*35c0*/  IMAD.MOV R6, RZ, RZ, -R6 ;  /* 0x000000ffff067224 */ /* 0x000fe400078e0a06 */
[----:B------:R-:W-:Y:S02]  /*35d0*/  IMAD.MOV R2, RZ, RZ, -R2 ;  /* 0x000000ffff027224 */ /* 0x000fe400078e0a02 */
[----:B------:R-:W-:Y:S02]  /*35e0*/  VIADD R11, R0, 0x68 ;  /* 0x00000068000b7836 */ /* 0x000fe40000000000 */
[----:B------:R-:W-:Y:S02]  /*35f0*/  IMAD.MOV R12, RZ, RZ, -R12 ;  /* 0x000000ffff0c7224 */ /* 0x000fe400078e0a0c */
[C---:B------:R-:W-:Y:S01]  /*3600*/  IMAD R6, R8.reuse, R6, R7 ;  /* 0x0000000608067224 */ /* 0x040fe200078e0207 */
[----:B------:R0:W-:Y:S01]  /*3610*/  STL [R1+0x1094], R11 ;  /* 0x0010940b01007387 */ /* 0x0001e20000100800 */
[C---:B------:R-:W-:Y:S01]  /*3620*/  IMAD R5, R8.reuse, R2, R5 ;  /* 0x0000000208057224 */ /* 0x040fe200078e0205 */
[----:B------:R-:W-:Y:S01]  /*3630*/  IABS R78, R11 ;  /* 0x0000000b004e7213 */ /* 0x000fe20000000000 */
[----:B------:R-:W-:Y:S01]  /*3640*/  IMAD R3, R8, R12, R3 ;  /* 0x0000000c08037224 */ /* 0x000fe200078e0203 */
[----:B------:R1:W-:Y:S01]  /*3650*/  STL [R1+0x5bc], R6 ;  /* 0x0005bc0601007387 */ /* 0x0003e20000100800 */
[----:B------:R-:W-:-:S02]  /*3660*/  VIADD R2, R0, 0x69 ;  /* 0x0000006900027836 */ /* 0x000fc40000000000 */
[C---:B------:R-:W-:Y:S01]  /*3670*/  VIADD R7, R0.reuse, 0x6b ;  /* 0x0000006b00077836 */ /* 0x040fe20000000000 */
[----:B------:R2:W-:Y:S01]  /*3680*/  STL [R1+0x5c8], R5 ;  /* 0x0005c80501007387 */ /* 0x0005e20000100800 */
[C---:B------:R-:W-:Y:S01]  /*3690*/  VIADD R12, R0.reuse, 0x6c ;  /* 0x0000006c000c7836 */ /* 0x040fe20000000000 */
[----:B------:R-:W-:Y:S01]  /*36a0*/  IABS R79, R2 ;  /* 0x00000002004f7213 */ /* 0x000fe20000000000 */
[C---:B0-----:R-:W-:Y:S01]  /*36b0*/  VIADD R11, R0.reuse, 0x6d ;  /* 0x0000006d000b7836 */ /* 0x041fe20000000000 */
[----:B------:R0:W-:Y:S01]  /*36c0*/  STL [R1+0x5c4], R3 ;  /* 0x0005c40301007387 */ /* 0x0001e20000100800 */
[C---:B------:R-:W-:Y:S02]  /*36d0*/  VIADD R13, R0.reuse, 0x71 ;  /* 0x00000071000d7836 */ /* 0x040fe40000000000 */
[----:B-1----:R-:W-:Y:S01]  /*36e0*/  VIADD R6, R0, 0x6a ;  /* 0x0000006a00067836 */ /* 0x002fe20000000000 */
[----:B------:R1:W-:Y:S01]  /*36f0*/  STL [R1+0x10b0], R2 ;  /* 0x0010b00201007387 */ /* 0x0003e20000100800 */
[----:B------:R-:W-:-:S02]  /*3700*/  IMAD R81, R38, 0x80, R22 ;  /* 0x0000008026517824 */ /* 0x000fc400078e0216 */
[----:B--2---:R-:W-:Y:S01]  /*3710*/  IMAD.HI.U32 R5, R9, R4, RZ ;  /* 0x0000000409057227 */ /* 0x004fe200078e00ff */
[----:B------:R2:W-:Y:S01]  /*3720*/  STL [R1+0x10b8], R6 ;  /* 0x0010b80601007387 */ /* 0x0005e20000100800 */
[----:B0-----:R-:W-:Y:S02]  /*3730*/  IABS R3, R7 ;  /* 0x0000000700037213 */ /* 0x001fe40000000000 */
[----:B------:R-:W-:Y:S01]  /*3740*/  IMAD.MOV R5, RZ, RZ, -R5 ;  /* 0x000000ffff057224 */ /* 0x000fe200078e0a05 */
[----:B------:R0:W-:Y:S01]  /*3750*/  STL [R1+0x10c4], R7 ;  /* 0x0010c40701007387 */ /* 0x0001e20000100800 */
[----:B------:R-:W-:Y:S01]  /*3760*/  VIADD R25, R0, 0xd9 ;  /* 0x000000d900197836 */ /* 0x000fe20000000000 */
[----:B------:R-:W-:Y:S01]  /*3770*/  IABS R39, R81 ;  /* 0x0000005100277213 */ /* 0x000fe20000000000 */
[----:B------:R-:W-:Y:S01]  /*3780*/  IMAD R5, R8, R5, R4 ;  /* 0x0000000508057224 */ /* 0x000fe200078e0204 */
[----:B------:R-:W-:Y:S01]  /*3790*/  ISETP.GE.AND P2, PT, R81, RZ, PT ;  /* 0x000000ff5100720c */ /* 0x000fe20003f46270 */
[----:B-1----:R-:W-:Y:S01]  /*37a0*/  IMAD.HI.U32 R2, R9, R78, RZ ;  /* 0x0000004e09027227 */ /* 0x002fe200078e00ff */
[----:B--2---:R-:W-:-:S02]  /*37b0*/  IABS R6, R6 ;  /* 0x0000000600067213 */ /* 0x004fc40000000000 */
[----:B------:R1:W-:Y:S01]  /*37c0*/  STL [R1+0x5d8], R5 ;  /* 0x0005d80501007387 */ /* 0x0003e20000100800 */
[----:B------:R-:W-:Y:S02]  /*37d0*/  IMAD.MOV R2, RZ, RZ, -R2 ;  /* 0x000000ffff027224 */ /* 0x000fe400078e0a02 */
[----:B------:R-:W-:Y:S01]  /*37e0*/  IMAD.MOV.U32 R4, RZ, RZ, R6 ;  /* 0x000000ffff047224 */ /* 0x000fe200078e0006 */
[----:B------:R-:W-:Y:S01]  /*37f0*/  STL [R1+0x1108], R12 ;  /* 0x0011080c01007387 */ /* 0x000fe20000100800 */
[----:B0-----:R-:W-:-:S03]  /*3800*/  IMAD.HI.U32 R7, R9, R79, RZ ;  /* 0x0000004f09077227 */ /* 0x001fc600078e00ff */
[----:B------:R0:W-:Y:S01]  /*3810*/  STL [R1+0x1104], R11 ;  /* 0x0011040b01007387 */ /* 0x0001e20000100800 */
[----:B------:R-:W-:Y:S02]  /*3820*/  IMAD.MOV R7, RZ, RZ, -R7 ;  /* 0x000000ffff077224 */ /* 0x000fe400078e0a07 */
[----:B-1----:R-:W-:-:S04]  /*3830*/  IMAD.HI.U32 R5, R9, R4, RZ ;  /* 0x0000000409057227 */ /* 0x002fc800078e00ff */
[----:B------:R-:W-:Y:S02]  /*3840*/  IMAD.MOV R5, RZ, RZ, -R5 ;  /* 0x000000ffff057224 */ /* 0x000fe400078e0a05 */
[----:B------:R-:W-:-:S04]  /*3850*/  IMAD.HI.U32 R6, R9, R3, RZ ;  /* 0x0000000309067227 */ /* 0x000fc800078e00ff */
[C---:B------:R-:W-:Y:S01]  /*3860*/  IMAD R79, R8.reuse, R7, R79 ;  /* 0x00000007084f7224 */ /* 0x040fe200078e024f */
[----:B------:R-:W-:Y:S01]  /*3870*/  IABS R7, R11 ;  /* 0x0000000b00077213 */ /* 0x000fe20000000000 */
[C---:B0-----:R-:W-:Y:S02]  /*3880*/  IMAD R11, R8.reuse, R5, R4 ;  /* 0x00000005080b7224 */ /* 0x041fe400078e0204 */
[----:B------:R-:W-:Y:S01]  /*3890*/  IMAD R78, R8, R2, R78 ;  /* 0x00000002084e7224 */ /* 0x000fe200078e024e */
[----:B------:R-:W-:Y:S01]  /*38a0*/  IABS R2, R12 ;  /* 0x0000000c00027213 */ /* 0x000fe20000000000 */
[----:B------:R-:W-:Y:S01]  /*38b0*/  IMAD.MOV R6, RZ, RZ, -R6 ;  /* 0x000000ffff067224 */ /* 0x000fe200078e0a06 */
[----:B------:R0:W-:Y:S01]  /*38c0*/  STL [R1+0x5d4], R11 ;  /* 0x0005d40b01007387 */ /* 0x0001e20000100800 */
[----:B------:R-:W-:Y:S02]  /*38d0*/  VIADD R5, R0, 0x6e ;  /* 0x0000006e00057836 */ /* 0x000fe40000000000 */
[----:B------:R-:W-:-:S02]  /*38e0*/  IMAD R4, R8, R6, R3 ;  /* 0x0000000608047224 */ /* 0x000fc400078e0203 */
[----:B------:R-:W-:-:S03]  /*38f0*/  IMAD.HI.U32 R6, R9, R2, RZ ;  /* 0x0000000209067227 */ /* 0x000fc600078e00ff */
[----:B------:R1:W-:Y:S01]  /*3900*/  STL [R1+0x5f4], R4 ;  /* 0x0005f40401007387 */ /* 0x0003e20000100800 */
[----:B------:R-:W-:Y:S01]  /*3910*/  IMAD.MOV.U32 R3, RZ, RZ, R7 ;  /* 0x000000ffff037224 */ /* 0x000fe200078e0007 */
[----:B------:R-:W-:Y:S01]  /*3920*/  IABS R7, R5 ;  /* 0x0000000500077213 */ /* 0x000fe20000000000 */
[C---:B0-----:R-:W-:Y:S01]  /*3930*/  VIADD R11, R0.reuse, 0x6f ;  /* 0x0000006f000b7836 */ /* 0x041fe20000000000 */
[----:B------:R0:W-:Y:S01]  /*3940*/  STL [R1+0x10dc], R5 ;  /* 0x0010dc0501007387 */ /* 0x0001e20000100800 */
[----:B------:R-:W-:Y:S02]  /*3950*/  IMAD.MOV R6, RZ, RZ, -R6 ;  /* 0x000000ffff067224 */ /* 0x000fe400078e0a06 */
[----:B------:R-:W-:Y:S01]  /*3960*/  VIADD R24, R0, 0xe0 ;  /* 0x000000e000187836 */ /* 0x000fe20000000000 */
[----:B------:R-:W-:Y:S01]  /*3970*/  IABS R12, R11 ;  /* 0x0000000b000c7213 */ /* 0x000fe20000000000 */
[----:B------:R-:W-:Y:S01]  /*3980*/  IMAD R6, R8, R6, R2 ;  /* 0x0000000608067224 */ /* 0x000fe200078e0202 */
[----:B------:R-:W-:Y:S01]  /*3990*/  STL [R1+0x10e0], R11 ;  /* 0x0010e00b01007387 */ /* 0x000fe20000100800 */
[----:B-1----:R-:W-:-:S02]  /*39a0*/  VIADD R4, R0, 0x70 ;  /* 0x0000007000047836 */ /* 0x002fc40000000000 */
[----:B------:R-:W-:Y:S02]  /*39b0*/  IMAD.MOV.U32 R2, RZ, RZ, R12 ;  /* 0x000000ffff027224 */ /* 0x000fe400078e000c */
[C---:B0-----:R-:W-:Y:S01]  /*39c0*/  IMAD.HI.U32 R5, R9.reuse, R3, RZ ;  /* 0x0000000309057227 */ /* 0x041fe200078e00ff */
[----:B------:R0:W-:Y:S03]  /*39d0*/  STL [R1+0x10e4], R4 ;  /* 0x0010e40401007387 */ /* 0x0001e60000100800 */
[----:B------:R-:W-:Y:S01]  /*39e0*/  IMAD.MOV R5, RZ, RZ, -R5 ;  /* 0x000000ffff057224 */ /* 0x000fe200078e0a05 */
[----:B------:R1:W-:Y:S01]  /*39f0*/  STL [R1+0x5fc], R6 ;  /* 0x0005fc0601007387 */ /* 0x0003e20000100800 */
[----:B------:R-:W-:-:S04]  /*3a00*/  IMAD.HI.U32 R12, R9, R7, RZ ;  /* 0x00000007090c7227 */ /* 0x000fc800078e00ff */
[----:B------:R-:W-:Y:S01]  /*3a10*/  IMAD R5, R8, R5, R3 ;  /* 0x0000000508057224 */ /* 0x000fe200078e0203 */
[----:B0-----:R-:W-:Y:S01]  /*3a20*/  IABS R4, R4 ;  /* 0x0000000400047213 */ /* 0x001fe20000000000 */
[----:B------:R-:W-:Y:S02]  /*3a30*/  IMAD.MOV R12, RZ, RZ, -R12 ;  /* 0x000000ffff0c7224 */ /* 0x000fe400078e0a0c */
[----:B------:R-:W-:Y:S01]  /*3a40*/  IMAD.HI.U32 R3, R9, R2, RZ ;  /* 0x0000000209037227 */ /* 0x000fe200078e00ff */
[----:B------:R0:W-:Y:S03]  /*3a50*/  STL [R1+0x604], R5 ;  /* 0x0006040501007387 */ /* 0x0001e60000100800 */
[----:B------:R-:W-:Y:S01]  /*3a60*/  VIADD R11, R0, 0x72 ;  /* 0x00000072000b7836 */ /* 0x000fe20000000000 */
[----:B------:R2:W-:Y:S01]  /*3a70*/  STL [R1+0x10f0], R13 ;  /* 0x0010f00d01007387 */ /* 0x0005e20000100800 */
[----:B------:R-:W-:-:S02]  /*3a80*/  IMAD R12, R8, R12, R7 ;  /* 0x0000000c080c7224 */ /* 0x000fc400078e0207 */
[----:B------:R-:W-:Y:S01]  /*3a90*/  IMAD.MOV R3, RZ, RZ, -R3 ;  /* 0x000000ffff037224 */ /* 0x000fe200078e0a03 */
[----:B------:R-:W-:Y:S01]  /*3aa0*/  STL [R1+0x1100], R11 ;  /* 0x0011000b01007387 */ /* 0x000fe20000100800 */
[----:B------:R-:W-:Y:S01]  /*3ab0*/  IABS R7, R11 ;  /* 0x0000000b00077213 */ /* 0x000fe20000000000 */
[C---:B-1----:R-:W-:Y:S01]  /*3ac0*/  IMAD.HI.U32 R6, R9.reuse, R4, RZ ;  /* 0x0000000409067227 */ /* 0x042fe200078e00ff */
[----:B0-----:R-:W-:Y:S01]  /*3ad0*/  IABS R5, R13 ;  /* 0x0000000d00057213 */ /* 0x001fe20000000000 */
[----:B------:R0:W-:Y:S02]  /*3ae0*/  STL [R1+0x60c], R12 ;  /* 0x00060c0c01007387 */ /* 0x0001e40000100800 */
[----:B------:R-:W-:Y:S02]  /*3af0*/  IMAD R2, R8, R3, R2 ;  /* 0x0000000308027224 */ /* 0x000fe400078e0202 */
[----:B--2---:R-:W-:-:S03]  /*3b00*/  IMAD.HI.U32 R13, R9, R5, RZ ;  /* 0x00000005090d7227 */ /* 0x004fc600078e00ff */
[----:B------:R1:W-:Y:S01]  /*3b10*/  STL [R1+0x618], R2 ;  /* 0x0006180201007387 */ /* 0x0003e20000100800 */
[----:B------:R-:W-:Y:S02]  /*3b20*/  IMAD.MOV R6, RZ, RZ, -R6 ;  /* 0x000000ffff067224 */ /* 0x000fe400078e0a06 */
[C---:B0-----:R-:W-:Y:S02]  /*3b30*/  VIADD R12, R0.reuse, 0x73 ;  /* 0x00000073000c7836 */ /* 0x041fe40000000000 */
[----:B------:R-:W-:Y:S02]  /*3b40*/  VIADD R11, R0, 0x75 ;  /* 0x00000075000b7836 */ /* 0x000fe40000000000 */
[----:B------:R-:W-:Y:S01]  /*3b50*/  IMAD.MOV R13, RZ, RZ, -R13 ;  /* 0x000000ffff0d7224 */ /* 0x000fe200078e0a0d */
[----:B------:R0:W-:Y:S01]  /*3b60*/  STL [R1+0x10d0], R12 ;  /* 0x0010d00c01007387 */ /* 0x0001e20000100800 */
[C---:B------:R-:W-:Y:S01]  /*3b70*/  IMAD R4, R8.reuse, R6, R4 ;  /* 0x0000000608047224 */ /* 0x040fe200078e0204 */
[----:B-1----:R-:W-:Y:S01]  /*3b80*/  IABS R2, R12 ;  /* 0x0000000c00027213 */ /* 0x002fe20000000000 */
[----:B------:R-:W-:Y:S01]  /*3b90*/  IMAD R5, R8, R13, R5 ;  /* 0x0000000d08057224 */ /* 0x000fe200078e0205 */
[----:B------:R1:W-:Y:S01]  /*3ba0*/  STL [R1+0x1134], R18 ;  /* 0x0011341201007387 */ /* 0x0003e20000100800 */
[----:B------:R-:W-:Y:S01]  /*3bb0*/  IABS R6, R18 ;  /* 0x0000001200067213 */ /* 0x000fe20000000000 */
[----:B------:R-:W-:Y:S01]  /*3bc0*/  VIADD R23, R0, 0xe1 ;  /* 0x000000e100177836 */ /* 0x000fe20000000000 */
[----:B------:R-:W-:Y:S01]  /*3bd0*/  IABS R3, R11 ;  /* 0x0000000b00037213 */ /* 0x000fe20000000000 */
[----:B------:R2:W-:Y:S01]  /*3be0*/  STL [R1+0x1130], R11 ;  /* 0x0011300b01007387 */ /* 0x0005e20000100800 */
[----:B------:R-:W-:-:S04]  /*3bf0*/  IMAD.HI.U32 R13, R9, R2, RZ ;  /* 0x00000002090d7227 */ /* 0x000fc800078e00ff */
[----:B0-----:R-:W-:-:S04]  /*3c00*/  IMAD.HI.U32 R12, R9, R7, RZ ;  /* 0x00000007090c7227 */ /* 0x001fc800078e00ff */
[----:B------:R-:W-:Y:S02]  /*3c10*/  IMAD.MOV R12, RZ, RZ, -R12 ;  /* 0x000000ffff0c7224 */ /* 0x000fe400078e0a0c */
[----:B-1----:R-:W-:Y:S02]  /*3c20*/  VIADD R18, R0, 0x76 ;  /* 0x0000007600127836 */ /* 0x002fe40000000000 */
[----:B--2---:R-:W-:Y:S02]  /*3c30*/  IMAD R11, R8, R12, R7 ;  /* 0x0000000c080b7224 */ /* 0x004fe400078e0207 */
[C---:B------:R-:W-:Y:S01]  /*3c40*/  IMAD.HI.U32 R7, R9.reuse, R6, RZ ;  /* 0x0000000609077227 */ /* 0x040fe200078e00ff */
[----:B------:R-:W-:Y:S02]  /*3c50*/  IABS R37, R18 ;  /* 0x0000001200257213 */ /* 0x000fe40000000000 */
[----:B------:R0:W-:Y:S01]  /*3c60*/  STL [R1+0x614], R11 ;  /* 0x0006140b01007387 */ /* 0x0001e20000100800 */
[----:B------:R-:W-:-:S03]  /*3c70*/  IMAD.HI.U32 R12, R9, R3, RZ ;  /* 0x00000003090c7227 */ /* 0x000fc600078e00ff */
[----:B------:R1:W-:Y:S01]  /*3c80*/  STL [R1+0x1110], R18 ;  /* 0x0011101201007387 */ /* 0x0003e20000100800 */
[----:B------:R-:W-:Y:S02]  /*3c90*/  IMAD.MOV R13, RZ, RZ, -R13 ;  /* 0x000000ffff0d7224 */ /* 0x000fe400078e0a0d */
[----:B------:R-:W-:Y:S02]  /*3ca0*/  IMAD.MOV R7, RZ, RZ, -R7 ;  /* 0x000000ffff077224 */ /* 0x000fe400078e0a07 */
[----:B------:R-:W-:Y:S02]  /*3cb0*/  IMAD.MOV R12, RZ, RZ, -R12 ;  /* 0x000000ffff0c7224 */ /* 0x000fe400078e0a0c */
[----:B0-----:R-:W-:Y:S02]  /*3cc0*/  VIADD R11, R0, 0x77 ;  /* 0x00000077000b7836 */ /* 0x001fe40000000000 */
[----:B------:R-:W-:-:S03]  /*3cd0*/  IMAD.HI.U32 R38, R91, R39, RZ ;  /* 0x000000275b267227 */ /* 0x000fc600078e00ff */
[----:B------:R0:W-:Y:S01]  /*3ce0*/  STL [R1+0x111c], R11 ;  /* 0x00111c0b01007387 */ /* 0x0001e20000100800 */
[C---:B-1----:R-:W-:Y:S01]  /*3cf0*/  IMAD R18, R8.reuse, R13, R2 ;  /* 0x0000000d08127224 */ /* 0x042fe200078e0202 */
[----:B------:R-:W-:Y:S01]  /*3d00*/  IABS R13, R11 ;  /* 0x0000000b000d7213 */ /* 0x000fe20000000000 */
[----:B------:R-:W-:Y:S02]  /*3d10*/  IMAD.MOV.U32 R2, RZ, RZ, R37 ;  /* 0x000000ffff027224 */ /* 0x000fe400078e0025 */
[----:B------:R-:W-:Y:S01]  /*3d20*/  IMAD.MOV R38, RZ, RZ, -R38 ;  /* 0x000000ffff267224 */ /* 0x000fe200078e0a26 */
[----:B------:R-:W-:Y:S03]  /*3d30*/  STL [R1+0x638], R18 ;  /* 0x0006381201007387 */ /* 0x000fe60000100800 */
[----:B------:R-:W-:Y:S02]  /*3d40*/  IMAD R39, R15, R38, R39 ;  /* 0x000000260f277224 */ /* 0x000fe400078e0227 */
[----:B0-----:R-:W-:-:S02]  /*3d50*/  IMAD R11, R8, R7, R6 ;  /* 0x00000007080b7224 */ /* 0x001fc400078e0206 */
[----:B------:R-:W-:Y:S01]  /*3d60*/  IMAD R7, R8, R12, R3 ;  /* 0x0000000c08077224 */ /* 0x000fe200078e0203 */
[----:B------:R-:W-:Y:S01]  /*3d70*/  ISETP.GT.U32.AND P0, PT, R15, R39, PT ;  /* 0x000000270f00720c */ /* 0x000fe20003f04070 */
[----:B------:R-:W-:Y:S01]  /*3d80*/  VIADD R6, R0, 0x78 ;  /* 0x0000007800067836 */ /* 0x000fe20000000000 */
[----:B------:R0:W-:Y:S01]  /*3d90*/  STL [R1+0x634], R11 ;  /* 0x0006340b01007387 */ /* 0x0001e20000100800 */
[----:B------:R-:W-:-:S03]  /*3da0*/  IMAD.HI.U32 R12, R9, R2, RZ ;  /* 0x00000002090c7227 */ /* 0x000fc600078e00ff */
[----:B------:R1:W-:Y:S01]  /*3db0*/  STL [R1+0x644], R7 ;  /* 0x0006440701007387 */ /* 0x0003e20000100800 */
[----:B------:R-:W-:Y:S01]  /*3dc0*/  IMAD.MOV.U32 R3, RZ, RZ, R13 ;  /* 0x000000ffff037224 */ /* 0x000fe200078e000d */
[----:B------:R-:W-:Y:S01]  /*3dd0*/  IABS R40, R6 ;  /* 0x0000000600287213 */ /* 0x000fe20000000000 */
[----:B------:R-:W-:Y:S01]  /*3de0*/  IMAD.MOV R12, RZ, RZ, -R12 ;  /* 0x000000ffff0c7224 */ /* 0x000fe200078e0a0c */
[----:B------:R2:W-:Y:S01]  /*3df0*/  STL [R1+0x10ec], R6 ;  /* 0x0010ec0601007387 */ /* 0x0005e20000100800 */
[C---:B------:R-:W-:Y:S02]  /*3e00*/  VIADD R13, R0.reuse, 0x7b ;  /* 0x0000007b000d7836 */ /* 0x040fe40000000000 */
[C---:B0-----:R-:W-:Y:S02]  /*3e10*/  VIADD R11, R0.reuse, 0x79 ;  /* 0x00000079000b7836 */ /* 0x041fe40000000000 */
[C---:B------:R-:W-:Y:S02]  /*3e20*/  VIADD R18, R0.reuse, 0x7e ;  /* 0x0000007e00127836 */ /* 0x040fe40000000000 */
[----:B-1----:R-:W-:Y:S01]  /*3e30*/  VIADD R7, R0, 0x7a ;  /* 0x0000007a00077836 */ /* 0x002fe20000000000 */
[----:B------:R0:W-:Y:S01]  /*3e40*/  STL [R1+0x1128], R11 ;  /* 0x0011280b01007387 */ /* 0x0001e20000100800 */
[----:B------:R-:W-:Y:S01]  /*3e50*/  IABS R41, R11 ;  /* 0x0000000b00297213 */ /* 0x000fe20000000000 */
[----:B--2---:R-:W-:Y:S01]  /*3e60*/  IMAD.HI.U32 R6, R9, R3, RZ ;  /* 0x0000000309067227 */ /* 0x004fe200078e00ff */
[----:B------:R-:W-:Y:S01]  /*3e70*/  IABS R37, R18 ;  /* 0x0000001200257213 */ /* 0x000fe20000000000 */
[----:B------:R1:W-:Y:S02]  /*3e80*/  STL [R1+0x112c], R7 ;  /* 0x00112c0701007387 */ /* 0x0003e40000100800 */
[----:B------:R-:W-:-:S02]  /*3e90*/  IMAD.MOV R6, RZ, RZ, -R6 ;  /* 0x000000ffff067224 */ /* 0x000fc400078e0a06 */
[----:B------:R-:W-:Y:S02]  /*3ea0*/  @!P0 IMAD.IADD R39, R39, 0x1, -R15 ;  /* 0x0000000127278824 */ /* 0x000fe400078e0a0f */
[C---:B0-----:R-:W-:Y:S02]  /*3eb0*/  IMAD R11, R8.reuse, R12, R2 ;  /* 0x0000000c080b7224 */ /* 0x041fe400078e0202 */
[----:B------:R-:W-:Y:S01]  /*3ec0*/  IMAD R3, R8, R6, R3 ;  /* 0x0000000608037224 */ /* 0x000fe200078e0203 */
[----:B------:R-:W-:Y:S01]  /*3ed0*/  ISETP.GT.U32.AND P0, PT, R15, R39, PT ;  /* 0x000000270f00720c */ /* 0x000fe20003f04070 */
[----:B------:R-:W-:Y:S01]  /*3ee0*/  IMAD.HI.U32 R12, R9, R41, RZ ;  /* 0x00000029090c7227 */ /* 0x000fe200078e00ff */
[----:B-1----:R-:W-:Y:S01]  /*3ef0*/  IABS R7, R7 ;  /* 0x0000000700077213 */ /* 0x002fe20000000000 */
[----:B------:R0:W-:Y:S02]  /*3f00*/  STL [R1+0x328], R11 ;  /* 0x0003280b01007387 */ /* 0x0001e40000100800 */
[----:B------:R-:W-:-:S02]  /*3f10*/  IMAD.MOV R12, RZ, RZ, -R12 ;  /* 0x000000ffff0c7224 */ /* 0x000fc400078e0a0c */
[----:B------:R-:W-:Y:S01]  /*3f20*/  IMAD.MOV.U32 R2, RZ, RZ, R7 ;  /* 0x000000ffff027224 */ /* 0x000fe200078e0007 */
[----:B------:R1:W-:Y:S01]  /*3f30*/  STL [R1+0x324], R3 ;  /* 0x0003240301007387 */ /* 0x0003e20000100800 */
[----:B------:R-:W-:-:S03]  /*3f40*/  IMAD.HI.U32 R7, R9, R40, RZ ;  /* 0x0000002809077227 */ /* 0x000fc600078e00ff */
[----:B------:R2:W-:Y:S01]  /*3f50*/  STL [R1+0x110c], R13 ;  /* 0x00110c0d01007387 */ /* 0x0005e20000100800 */
[----:B------:R-:W-:Y:S02]  /*3f60*/  IMAD.MOV R7, RZ, RZ, -R7 ;  /* 0x000000ffff077224 */ /* 0x000fe400078e0a07 */
[----:B0-----:R-:W-:Y:S02]  /*3f70*/  VIADD R11, R0, 0x7c ;  /* 0x0000007c000b7836 */ /* 0x001fe40000000000 */
[----:B------:R-:W-:Y:S01]  /*3f80*/  IMAD.HI.U32 R6, R9, R2, RZ ;  /* 0x0000000209067227 */ /* 0x000fe200078e00ff */
[----:B-1----:R-:W-:Y:S02]  /*3f90*/  IABS R3, R13 ;  /* 0x0000000d00037213 */ /* 0x002fe40000000000 */
[----:B------:R0:W-:Y:S01]  /*3fa0*/  STL [R1+0x1158], R11 ;  /* 0x0011580b01007387 */ /* 0x0001e20000100800 */
[----:B------:R-:W-:Y:S01]  /*3fb0*/  IMAD R40, R8, R7, R40 ;  /* 0x0000000708287224 */ /* 0x000fe200078e0228 */
[----:B------:R-:W-:Y:S01]  /*3fc0*/  IABS R7, R11 ;  /* 0x0000000b00077213 */ /* 0x000fe20000000000 */
[----:B------:R-:W-:-:S02]  /*3fd0*/  IMAD.MOV R6, RZ, RZ, -R6 ;  /* 0x000000ffff067224 */ /* 0x000fc400078e0a06 */
[C---:B------:R-:W-:Y:S02]  /*3fe0*/  IMAD R41, R8.reuse, R12, R41 ;  /* 0x0000000c08297224 */ /* 0x040fe400078e0229 */
[----:B------:R-:W-:Y:S02]  /*3ff0*/  IMAD R2, R8, R6, R2 ;  /* 0x0000000608027224 */ /* 0x000fe400078e0202 */
[----:B------:R-:W-:Y:S02]  /*4000*/  IMAD.MOV.U32 R6, RZ, RZ, R7 ;  /* 0x000000ffff067224 */ /* 0x000fe400078e0007 */
[----:B------:R-:W-:Y:S01]  /*4010*/  VIADD R12, R0, 0x7d ;  /* 0x0000007d000c7836 */ /* 0x000fe20000000000 */
[----:B------:R1:W-:Y:S01]  /*4020*/  STL [R1+0x31c], R2 ;  /* 0x00031c0201007387 */ /* 0x0003e20000100800 */
[----:B--2---:R-:W-:-:S03]  /*4030*/  IMAD.HI.U32 R13, R9, R3, RZ ;  /* 0x00000003090d7227 */ /* 0x004fc600078e00ff */
[----:B------:R2:W-:Y:S01]  /*4040*/  STL [R1+0x1140], R12 ;  /* 0x0011400c01007387 */ /* 0x0005e20000100800 */
[----:B------:R-:W-:-:S03]  /*4050*/  IMAD.HI.U32 R7, R9, R6, RZ ;  /* 0x0000000609077227 */ /* 0x000fc600078e00ff */
[----:B------:R3:W-:Y:S01]  /*4060*/  STL [R1+0x1144], R18 ;  /* 0x0011441201007387 */ /* 0x0007e20000100800 */
[----:B0-----:R-:W-:Y:S02]  /*4070*/  VIADD R11, R0, 0x7f ;  /* 0x0000007f000b7836 */ /* 0x001fe40000000000 */
[----:B------:R-:W-:Y:S02]  /*4080*/  IMAD.MOV R13, RZ, RZ, -R13 ;  /* 0x000000ffff0d7224 */ /* 0x000fe400078e0a0d */
[----:B------:R-:W-:Y:S01]  /*4090*/  IMAD.MOV R7, RZ, RZ, -R7 ;  /* 0x000000ffff077224 */ /* 0x000fe200078e0a07 */
[----:B------:R0:W-:Y:S01]  /*40a0*/  STL [R1+0x1148], R11 ;  /* 0x0011480b01007387 */ /* 0x0001e20000100800 */
[----:B-1----:R-:W-:Y:S02]  /*40b0*/  IABS R2, R11 ;  /* 0x0000000b00027213 */ /* 0x002fe40000000000 */
[----:B--2---:R-:W-:Y:S01]  /*40c0*/  IABS R12, R12 ;  /* 0x0000000c000c7213 */ /* 0x004fe20000000000 */
[----:B------:R-:W-:-:S02]  /*40d0*/  IMAD R7, R8, R7, R6 ;  /* 0x0000000708077224 */ /* 0x000fc400078e0206 */
[----:B---3--:R-:W-:Y:S02]  /*40e0*/  VIADD R18, R0, 0x80 ;  /* 0x0000008000127836 */ /* 0x008fe40000000000 */
[----:B0-----:R-:W-:-:S03]  /*40f0*/  IMAD R11, R8, R13, R3 ;  /* 0x0000000d080b7224 */ /* 0x001fc600078e0203 */
[----:B------:R-:W-:Y:S01]  /*4100*/  IABS R42, R18 ;  /* 0x00000012002a7213 */ /* 0x000fe20000000000 */
[----:B------:R-:W-:Y:S02]  /*4110*/  IMAD.MOV.U32 R3, RZ, RZ, R37 ;  /* 0x000000ffff037224 */ /* 0x000fe400078e0025 */
[C---:B------:R-:W-:Y:S01]  /*4120*/  IMAD.HI.U32 R13, R9.reuse, R12, RZ ;  /* 0x0000000c090d7227 */ /* 0x040fe200078e00ff */
[----:B------:R0:W-:Y:S03]  /*4130*/  STL [R1+0x318], R11 ;  /* 0x0003180b01007387 */ /* 0x0001e60000100800 */
[----:B------:R-:W-:Y:S01]  /*4140*/  IMAD.HI.U32 R6, R9, R3, RZ ;  /* 0x0000000309067227 */ /* 0x000fe200078e00ff */
[----:B------:R1:W-:Y:S03]  /*4150*/  STL [R1+0x310], R7 ;  /* 0x0003100701007387 */ /* 0x0003e60000100800 */
[----:B------:R-:W-:Y:S01]  /*4160*/  IMAD.MOV R13, RZ, RZ, -R13 ;  /* 0x000000ffff0d7224 */ /* 0x000fe200078e0a0d */
[----:B------:R-:W-:Y:S01]  /*4170*/  STL [R1+0x1124], R18 ;  /* 0x0011241201007387 */ /* 0x000fe20000100800 */
[----:B------:R-:W-:-:S02]  /*4180*/  IMAD.MOV R6, RZ, RZ, -R6 ;  /* 0x000000ffff067224 */ /* 0x000fc400078e0a06 */
[----:B0-----:R-:W-:Y:S02]  /*4190*/  VIADD R11, R0, 0x81 ;  /* 0x00000081000b7836 */ /* 0x001fe40000000000 */
[C---:B------:R-:W-:Y:S02]  /*41a0*/  IMAD R12, R8.reuse, R13, R12 ;  /* 0x0000000d080c7224 */ /* 0x040fe400078e020c */
[----:B-1----:R-:W-:Y:S01]  /*41b0*/  IMAD.HI.U32 R7, R9, R2, RZ ;  /* 0x0000000209077227 */ /* 0x002fe200078e00ff */
[----:B------:R0:W-:Y:S01]  /*41c0*/  STL [R1+0x1154], R11 ;  /* 0x0011540b01007387 */ /* 0x0001e20000100800 */
[----:B------:R-:W-:Y:S02]  /*41d0*/  IABS R43, R11 ;  /* 0x0000000b002b7213 */ /* 0x000fe40000000000 */
[----:B------:R-:W-:Y:S01]  /*41e0*/  IMAD.MOV R7, RZ, RZ, -R7 ;  /* 0x000000ffff077224 */ /* 0x000fe200078e0a07 */
[----:B------:R1:W-:Y:S01]  /*41f0*/  STL [R1+0x308], R12 ;  /* 0x0003080c01007387 */ /* 0x0003e20000100800 */
[----:B------:R-:W-:-:S02]  /*4200*/  IMAD R3, R8, R6, R3 ;  /* 0x0000000608037224 */ /* 0x000fc400078e0203 */
[----:B------:R-:W-:Y:S02]  /*4210*/  IMAD R2, R8, R7, R2 ;  /* 0x0000000708027224 */ /* 0x000fe400078e0202 */
[C---:B------:R-:W-:Y:S01]  /*4220*/  VIADD R6, R0.reuse, 0x82 ;  /* 0x0000008200067836 */ /* 0x040fe20000000000 */
[----:B------:R2:W-:Y:S01]  /*4230*/  STL [R1+0x2bc], R3 ;  /* 0x0002bc0301007387 */ /* 0x0005e20000100800 */
[C---:B0-----:R-:W-:Y:S02]  /*4240*/  VIADD R11, R0.reuse, 0x84 ;  /* 0x00000084000b7836 */ /* 0x041fe40000000000 */
[C---:B------:R-:W-:Y:S01]  /*4250*/  VIADD R18, R0.reuse, 0x85 ;  /* 0x0000008500127836 */ /* 0x040fe20000000000 */
[----:B------:R0:W-:Y:S01]  /*4260*/  STL [R1+0x30c], R2 ;  /* 0x00030c0201007387 */ /* 0x0001e20000100800 */
[----:B------:R-:W-:Y:S01]  /*4270*/  IABS R7, R6 ;  /* 0x0000000600077213 */ /* 0x000fe20000000000 */
[----:B-1----:R-:W-:Y:S02]  /*4280*/  IMAD.HI.U32 R12, R9, R42, RZ ;  /* 0x0000002a090c7227 */ /* 0x002fe400078e00ff */
[----:B------:R1:W-:Y:S01]  /*4290*/  STL [R1+0x113c], R6 ;  /* 0x00113c0601007387 */ /* 0x0003e20000100800 */
[----:B------:R-:W-:Y:S01]  /*42a0*/  IABS R37, R18 ;  /* 0x0000001200257213 */ /* 0x000fe20000000000 */
[----:B--2---:R-:W-:-:S02]  /*42b0*/  VIADD R3, R0, 0x83 ;  /* 0x0000008300037836 */ /* 0x004fc40000000000 */
[----:B------:R-:W-:Y:S01]  /*42c0*/  IMAD.MOV R12, RZ, RZ, -R12 ;  /* 0x000000ffff0c7224 */ /* 0x000fe200078e0a0c */
[----:B0-----:R-:W-:Y:S02]  /*42d0*/  IABS R2, R11 ;  /* 0x0000000b00027213 */ /* 0x001fe40000000000 */
[----:B------:R0:W-:Y:S01]  /*42e0*/  STL [R1+0x1138], R3 ;  /* 0x0011380301007387 */ /* 0x0001e20000100800 */
[----:B------:R-:W-:-:S03]  /*42f0*/  IMAD.HI.U32 R13, R9, R7, RZ ;  /* 0x00000007090d7227 */ /* 0x000fc600078e00ff */
[----:B------:R2:W-:Y:S01]  /*4300*/  STL [R1+0x1188], R11 ;  /* 0x0011880b01007387 */ /* 0x0005e20000100800 */
[----:B-1----:R-:W-:-:S03]  /*4310*/  IMAD.HI.U32 R6, R9, R43, RZ ;  /* 0x0000002b09067227 */ /* 0x002fc600078e00ff */
[----:B------:R1:W-:Y:S01]  /*4320*/  STL [R1+0x1164], R18 ;  /* 0x0011641201007387 */ /* 0x0003e20000100800 */
[----:B------:R-:W-:Y:S01]  /*4330*/  IMAD.MOV R6, RZ, RZ, -R6 ;  /* 0x000000ffff067224 */ /* 0x000fe200078e0a06 */
[----:B0-----:R-:W-:Y:S01]  /*4340*/  IABS R3, R3 ;  /* 0x0000000300037213 */ /* 0x001fe20000000000 */
[C---:B------:R-:W-:Y:S02]  /*4350*/  IMAD R42, R8.reuse, R12, R42 ;  /* 0x0000000c082a7224 */ /* 0x040fe400078e022a */
[----:B------:R-:W-:Y:S02]  /*4360*/  IMAD R43, R8, R6, R43 ;  /* 0x00000006082b7224 */ /* 0x000fe400078e022b */
[----:B------:R-:W-:-:S04]  /*4370*/  IMAD.HI.U32 R6, R9, R3, RZ ;  /* 0x0000000309067227 */ /* 0x000fc800078e00ff */
[----:B------:R-:W-:-:S04]  /*4380*/  IMAD.HI.U32 R12, R9, R2, RZ ;  /* 0x00000002090c7227 */ /* 0x000fc800078e00ff */
[----:B------:R-:W-:Y:S02]  /*4390*/  IMAD.MOV R13, RZ, RZ, -R13 ;  /* 0x000000ffff0d7224 */ /* 0x000fe400078e0a0d */
[----:B--2---:R-:W-:Y:S02]  /*43a0*/  VIADD R11, R0, 0x86 ;  /* 0x00000086000b7836 */ /* 0x004fe40000000000 */
[----:B------:R-:W-:Y:S02]  /*43b0*/  IMAD.MOV R6, RZ, RZ, -R6 ;  /* 0x000000ffff067224 */ /* 0x000fe400078e0a06 */
[----:B------:R-:W-:Y:S01]  /*43c0*/  IMAD.MOV R12, RZ, RZ, -R12 ;  /* 0x000000ffff0c7224 */ /* 0x000fe200078e0a0c */
[----:B------:R-:W-:Y:S01]  /*43d0*/  STL [R1+0x1168], R11 ;  /* 0x0011680b01007387 */ /* 0x000fe20000100800 */
[C---:B-1----:R-:W-:Y:S01]  /*43e0*/  IMAD R18, R8.reuse, R13, R7 ;  /* 0x0000000d08127224 */ /* 0x042fe200078e0207 */
[----:B------:R-:W-:Y:S01]  /*43f0*/  IABS R13, R11 ;  /* 0x0000000b000d7213 */ /* 0x000fe20000000000 */
[----:B------:R-:W-:-:S02]  /*4400*/  IMAD R3, R8, R6, R3 ;  /* 0x0000000608037224 */ /* 0x000fc400078e0203 */
[----:B------:R-:W-:Y:S01]  /*4410*/  IMAD.MOV.U32 R7, RZ, RZ, R37 ;  /* 0x000000ffff077224 */ /* 0x000fe200078e0025 */
[----:B------:R0:W-:Y:S01]  /*4420*/  STL [R1+0x1cc], R18 ;  /* 0x0001cc1201007387 */ /* 0x0001e20000100800 */
[----:B------:R-:W-:Y:S02]  /*4430*/  IMAD R2, R8, R12, R2 ;  /* 0x0000000c08027224 */ /* 0x000fe400078e0202 */
[----:B------:R-:W-:Y:S01]  /*4440*/  VIADD R6, R0, 0x87 ;  /* 0x0000008700067836 */ /* 0x000fe20000000000 */
[----:B------:R1:W-:Y:S01]  /*4450*/  STL [R1+0x1a8], R3 ;  /* 0x0001a80301007387 */ /* 0x0003e20000100800 */
[----:B------:R-:W-:-:S03]  /*4460*/  IMAD.HI.U32 R12, R9, R7, RZ ;  /* 0x00000007090c7227 */ /* 0x000fc600078e00ff */
[----:B------:R2:W-:Y:S01]  /*4470*/  STL [R1+0x1ac], R2 ;  /* 0x0001ac0201007387 */ /* 0x0005e20000100800 */
[----:B------:R-:W-:Y:S02]  /*4480*/  IMAD.MOV R12, RZ, RZ, -R12 ;  /* 0x000000ffff0c7224 */ /* 0x000fe400078e0a0c */
[C---:B0-----:R-:W-:Y:S01]  /*4490*/  VIADD R18, R0.reuse, 0x88 ;  /* 0x0000008800127836 */ /* 0x041fe20000000000 */
[----:B------:R0:W-:Y:S01]  /*44a0*/  STL [R1+0x1150], R6 ;  /* 0x0011500601007387 */ /* 0x0001e20000100800 */
[----:B------:R-:W-:Y:S02]  /*44b0*/  VIADD R11, R0, 0x89 ;  /* 0x00000089000b7836 */ /* 0x000fe40000000000 */
[----:B-1----:R-:W-:Y:S01]  /*44c0*/  IMAD.MOV.U32 R3, RZ, RZ, R13 ;  /* 0x000000ffff037224 */ /* 0x002fe200078e000d */
[----:B------:R-:W-:Y:S01]  /*44d0*/  STL [R1+0x114c], R18 ;  /* 0x00114c1201007387 */ /* 0x000fe20000100800 */
[----:B------:R-:W-:Y:S01]  /*44e0*/  IMAD R7, R8, R12, R7 ;  /* 0x0000000c08077224 */ /* 0x000fe200078e0207 */
[----:B--2---:R-:W-:Y:S01]  /*44f0*/  IABS R2, R6 ;  /* 0x0000000600027213 */ /* 0x004fe20000000000 */
[----:B------:R-:W-:Y:S01]  /*4500*/  VIADD R13, R0, 0x8c ;  /* 0x0000008c000d7836 */ /* 0x000fe20000000000 */
[----:B------:R-:W-:Y:S01]  /*4510*/  STL [R1+0x1174], R11 ;  /* 0x0011740b01007387 */ /* 0x000fe20000100800 */
[----:B------:R-:W-:Y:S01]  /*4520*/  IABS R44, R18 ;  /* 0x00000012002c7213 */ /* 0x000fe20000000000 */
[----:B0-----:R-:W-:Y:S01]  /*4530*/  IMAD.HI.U32 R6, R9, R3, RZ ;  /* 0x0000000309067227 */ /* 0x001fe200078e00ff */
[----:B------:R-:W-:Y:S01]  /*4540*/  IABS R45, R11 ;  /* 0x0000000b002d7213 */ /* 0x000fe20000000000 */
[----:B------:R0:W-:Y:S02]  /*4550*/  STL [R1+0x1a4], R7 ;  /* 0x0001a40701007387 */ /* 0x0001e40000100800 */
[----:B------:R-:W-:-:S02]  /*4560*/  IMAD.MOV R6, RZ, RZ, -R6 ;  /* 0x000000ffff067224 */ /* 0x000fc400078e0a06 */
[----:B------:R-:W-:-:S04]  /*4570*/  IMAD.HI.U32 R12, R9, R2, RZ ;  /* 0x00000002090c7227 */ /* 0x000fc800078e00ff */
[----:B------:R-:W-:Y:S02]  /*4580*/  IMAD R3, R8, R6, R3 ;  /* 0x0000000608037224 */ /* 0x000fe400078e0203 */
[C---:B0-----:R-:W-:Y:S02]  /*4590*/  VIADD R7, R0.reuse, 0x8a ;  /* 0x0000008a00077836 */ /* 0x041fe40000000000 */
[----:B------:R-:W-:Y:S01]  /*45a0*/  IMAD.MOV R12, RZ, RZ, -R12 ;  /* 0x000000ffff0c7224 */ /* 0x000fe200078e0a0c */
[----:B------:R0:W-:Y:S01]  /*45b0*/  STL [R1+0x1a0], R3 ;  /* 0x0001a00301007387 */ /* 0x0001e20000100800 */
[----:B------:R-:W-:Y:S02]  /*45c0*/  VIADD R11, R0, 0x8b ;  /* 0x0000008b000b7836 */ /* 0x000fe40000000000 */
[----:B------:R-:W-:Y:S01]  /*45d0*/  IMAD R12, R8, R12, R2 ;  /* 0x0000000c080c7224 */ /* 0x000fe200078e0202 */
[----:B------:R1:W-:Y:S01]  /*45e0*/  STL [R1+0x1160], R7 ;  /* 0x0011600701007387 */ /* 0x0003e20000100800 */
[----:B------:R-:W-:Y:S01]  /*45f0*/  IMAD.HI.U32 R6, R9, R44, RZ ;  /* 0x0000002c09067227 */ /* 0x000fe200078e00ff */
[----:B------:R-:W-:-:S02]  /*4600*/  IABS R2, R11 ;  /* 0x0000000b00027213 */ /* 0x000fc40000000000 */
[----:B------:R2:W-:Y:S01]  /*4610*/  STL [R1+0x115c], R11 ;  /* 0x00115c0b01007387 */ /* 0x0005e20000100800 */
[----:B------:R-:W-:Y:S02]  /*4620*/  IMAD.MOV R6, RZ, RZ, -R6 ;  /* 0x000000ffff067224 */ /* 0x000fe400078e0a06 */
[C---:B0-----:R-:W-:Y:S01]  /*4630*/  IMAD.HI.U32 R3, R9.reuse, R45, RZ ;  /* 0x0000002d09037227 */ /* 0x041fe200078e00ff */
[----:B------:R0:W-:Y:S01]  /*4640*/  STL [R1+0x19c], R12 ;  /* 0x00019c0c01007387 */ /* 0x0001e20000100800 */
[----:B-1----:R-:W-:Y:S02]  /*4650*/  IABS R7, R7 ;  /* 0x0000000700077213 */ /* 0x002fe40000000000 */
[C---:B------:R-:W-:Y:S01]  /*4660*/  VIADD R18, R0.reuse, 0x8d ;  /* 0x0000008d00127836 */ /* 0x040fe20000000000 */
[----:B------:R1:W-:Y:S01]  /*4670*/  STL [R1+0x1190], R13 ;  /* 0x0011900d01007387 */ /* 0x0003e20000100800 */
[----:B------:R-:W-:Y:S02]  /*4680*/  IMAD.MOV R3, RZ, RZ, -R3 ;  /* 0x000000ffff037224 */ /* 0x000fe400078e0a03 */
[----:B--2---:R-:W-:Y:S01]  /*4690*/  VIADD R11, R0, 0x8e ;  /* 0x0000008e000b7836 */ /* 0x004fe20000000000 */
[----:B------:R-:W-:Y:S01]  /*46a0*/  IABS R37, R18 ;  /* 0x0000001200257213 */ /* 0x000fe20000000000 */
[----:B------:R-:W-:Y:S01]  /*46b0*/  IMAD R44, R8, R6, R44 ;  /* 0x00000006082c7224 */ /* 0x000fe200078e022c */
[----:B------:R2:W-:Y:S01]  /*46c0*/  STL [R1+0x1184], R18 ;  /* 0x0011841201007387 */ /* 0x0005e20000100800 */
[----:B0-----:R-:W-:Y:S01]  /*46d0*/  IMAD.HI.U32 R12, R9, R7, RZ ;  /* 0x00000007090c7227 */ /* 0x001fe200078e00ff */
[----:B-1----:R-:W-:-:S03]  /*46e0*/  IABS R13, R13 ;  /* 0x0000000d000d7213 */ /* 0x002fc60000000000 */
[----:B------:R-:W-:Y:S01]  /*46f0*/  IMAD.HI.U32 R6, R9, R2, RZ ;  /* 0x0000000209067227 */ /* 0x000fe200078e00ff */
[----:B------:R0:W-:Y:S03]  /*4700*/  STL [R1+0x1198], R11 ;  /* 0x0011980b01007387 */ /* 0x0001e60000100800 */
[----:B------:R-:W-:Y:S02]  /*4710*/  IMAD.MOV R12, RZ, RZ, -R12 ;  /* 0x000000ffff0c7224 */ /* 0x000fe400078e0a0c */
[----:B------:R-:W-:Y:S01]  /*4720*/  IMAD R45, R8, R3, R45 ;  /* 0x00000003082d7224 */ /* 0x000fe200078e022d */
[----:B------:R-:W-:Y:S01]  /*4730*/  IABS R3, R11 ;  /* 0x0000000b00037213 */ /* 0x000fe20000000000 */
[----:B------:R-:W-:Y:S02]  /*4740*/  IMAD.MOV R6, RZ, RZ, -R6 ;  /* 0x000000ffff067224 */ /* 0x000fe400078e0a06 */
[----:B--2---:R-:W-:-:S02]  /*4750*/  VIADD R18, R0, 0x8f ;  /* 0x0000008f00127836 */ /* 0x004fc40000000000 */
[C---:B0-----:R-:W-:Y:S02]  /*4760*/  IMAD R11, R8.reuse, R12, R7 ;  /* 0x0000000c080b7224 */ /* 0x041fe400078e0207 */
[----:B------:R-:W-:Y:S02]  /*4770*/  IMAD.MOV.U32 R7, RZ, RZ, R37 ;  /* 0x000000ffff077224 */ /* 0x000fe400078e0025 */
[C---:B------:R-:W-:Y:S01]  /*4780*/  IMAD.HI.U32 R12, R9.reuse, R13, RZ ;  /* 0x0000000d090c7227 */ /* 0x040fe200078e00ff */
[----:B------:R0:W-:Y:S03]  /*4790*/  STL [R1+0x194], R11 ;  /* 0x0001940b01007387 */ /* 0x0001e60000100800 */
[----:B------:R-:W-:Y:S02]  /*47a0*/  IMAD R6, R8, R6, R2 ;  /* 0x0000000608067224 */ /* 0x000fe400078e0202 */
[----:B------:R-:W-:-:S03]  /*47b0*/  IMAD.HI.U32 R2, R9, R7, RZ ;  /* 0x0000000709027227 */ /* 0x000fc600078e00ff */
[----:B------:R1:W-:Y:S01]  /*47c0*/  STL [R1+0x190], R6 ;  /* 0x0001900601007387 */ /* 0x0003e20000100800 */
[----:B------:R-:W-:-:S03]  /*47d0*/  IMAD.HI.U32 R37, R9, R3, RZ ;  /* 0x0000000309257227 */ /* 0x000fc600078e00ff */
[----:B------:R2:W-:Y:S01]  /*47e0*/  STL [R1+0x1170], R18 ;  /* 0x0011701201007387 */ /* 0x0005e20000100800 */
[----:B------:R-:W-:Y:S02]  /*47f0*/  IMAD.MOV R12, RZ, RZ, -R12 ;  /* 0x000000ffff0c7224 */ /* 0x000fe400078e0a0c */
[----:B------:R-:W-:Y:S02]  /*4800*/  IMAD.MOV R2, RZ, RZ, -R2 ;  /* 0x000000ffff027224 */ /* 0x000fe400078e0a02 */
[----:B0-----:R-:W-:Y:S01]  /*4810*/  VIADD R11, R0, 0x90 ;  /* 0x00000090000b7836 */ /* 0x001fe20000000000 */
[----:B-1----:R-:W-:Y:S01]  /*4820*/  IABS R6, R18 ;  /* 0x0000001200067213 */ /* 0x002fe20000000000 */
        /* <DEDUP_REMOVED lines=8> */
[C---:B--2---:R-:W-:Y:S01]  /*48b0*/  VIADD R18, R0.reuse, 0x94 ;  /* 0x0000009400127836 */ /* 0x044fe20000000000 */
[----:B------:R2:W-:Y:S01]  /*48c0*/  STL [R1+0x184], R7 ;  /* 0x0001840701007387 */ /* 0x0005e20000100800 */
[C---:B0-----:R-:W-:Y:S01]  /*48d0*/  VIADD R11, R0.reuse, 0x93 ;  /* 0x00000093000b7836 */ /* 0x041fe20000000000 */
[----:B------:R-:W-:Y:S02]  /*48e0*/  IABS R47, R2 ;  /* 0x00000002002f7213 */ /* 0x000fe40000000000 */
[----:B------:R0:W-:Y:S01]  /*48f0*/  STL [R1+0x188], R3 ;  /* 0x0001880301007387 */ /* 0x0001e20000100800 */
[----:B-1----:R-:W-:-:S03]  /*4900*/  VIADD R12, R0, 0x92 ;  /* 0x00000092000c7836 */ /* 0x002fc60000000000 */
[----:B------:R1:W-:Y:S01]  /*4910*/  STL [R1+0x117c], R2 ;  /* 0x00117c0201007387 */ /* 0x0003e20000100800 */
[----:B------:R-:W-:-:S03]  /*4920*/  IMAD.HI.U32 R13, R9, R47, RZ ;  /* 0x0000002f090d7227 */ /* 0x000fc600078e00ff */
[----:B------:R3:W-:Y:S01]  /*4930*/  STL [R1+0x1180], R12 ;  /* 0x0011800c01007387 */ /* 0x0007e20000100800 */
[C---:B--2---:R-:W-:Y:S01]  /*4940*/  IMAD.HI.U32 R7, R9.reuse, R6, RZ ;  /* 0x0000000609077227 */ /* 0x044fe200078e00ff */
[----:B0-----:R-:W-:Y:S02]  /*4950*/  IABS R3, R11 ;  /* 0x0000000b00037213 */ /* 0x001fe40000000000 */
[----:B------:R0:W-:Y:S01]  /*4960*/  STL [R1+0x118c], R11 ;  /* 0x00118c0b01007387 */ /* 0x0001e20000100800 */
[----:B------:R-:W-:Y:S02]  /*4970*/  IMAD.MOV R7, RZ, RZ, -R7 ;  /* 0x000000ffff077224 */ /* 0x000fe400078e0a07 */
[----:B-1----:R-:W-:Y:S01]  /*4980*/  IMAD.HI.U32 R2, R9, R46, RZ ;  /* 0x0000002e09027227 */ /* 0x002fe200078e00ff */
[----:B---3--:R-:W-:-:S03]  /*4990*/  IABS R12, R12 ;  /* 0x0000000c000c7213 */ /* 0x008fc60000000000 */
[----:B------:R-:W-:Y:S02]  /*49a0*/  IMAD R7, R8, R7, R6 ;  /* 0x0000000708077224 */ /* 0x000fe400078e0206 */
[----:B------:R-:W-:Y:S02]  /*49b0*/  IMAD.MOV R2, RZ, RZ, -R2 ;  /* 0x000000ffff027224 */ /* 0x000fe400078e0a02 */
[----:B------:R-:W-:Y:S01]  /*49c0*/  IMAD.MOV.U32 R6, RZ, RZ, R12 ;  /* 0x000000ffff067224 */ /* 0x000fe200078e000c */
[----:B------:R1:W-:Y:S01]  /*49d0*/  STL [R1+0x17c], R7 ;  /* 0x00017c0701007387 */ /* 0x0003e20000100800 */
[----:B------:R-:W-:-:S03]  /*49e0*/  IMAD.HI.U32 R12, R9, R3, RZ ;  /* 0x00000003090c7227 */ /* 0x000fc600078e00ff */
[----:B------:R2:W-:Y:S01]  /*49f0*/  STL [R1+0x11b8], R18 ;  /* 0x0011b81201007387 */ /* 0x0005e20000100800 */
[----:B------:R-:W-:Y:S02]  /*4a00*/  IMAD.MOV R13, RZ, RZ, -R13 ;  /* 0x000000ffff0d7224 */ /* 0x000fe400078e0a0d */
[----:B0-----:R-:W-:Y:S02]  /*4a10*/  VIADD R11, R0, 0x95 ;  /* 0x00000095000b7836 */ /* 0x001fe40000000000 */
[----:B------:R-:W-:Y:S01]  /*4a20*/  IMAD R46, R8, R2, R46 ;  /* 0x00000002082e7224 */ /* 0x000fe200078e022e */
[----:B------:R-:W-:Y:S01]  /*4a30*/  IABS R2, R18 ;  /* 0x0000001200027213 */ /* 0x000fe20000000000 */
[----:B-1----:R-:W-:Y:S01]  /*4a40*/  IMAD.HI.U32 R7, R9, R6, RZ ;  /* 0x0000000609077227 */ /* 0x002fe200078e00ff */
[----:B------:R0:W-:Y:S03]  /*4a50*/  STL [R1+0x11b4], R11 ;  /* 0x0011b40b01007387 */ /* 0x0001e60000100800 */
[----:B------:R-:W-:-:S02]  /*4a60*/  IMAD.MOV R7, RZ, RZ, -R7 ;  /* 0x000000ffff077224 */ /* 0x000fc400078e0a07 */
[----:B------:R-:W-:Y:S02]  /*4a70*/  IMAD.MOV R12, RZ, RZ, -R12 ;  /* 0x000000ffff0c7224 */ /* 0x000fe400078e0a0c */
[----:B------:R-:W-:Y:S01]  /*4a80*/  IMAD R47, R8, R13, R47 ;  /* 0x0000000d082f7224 */ /* 0x000fe200078e022f */
[----:B------:R-:W-:Y:S01]  /*4a90*/  IABS R13, R11 ;  /* 0x0000000b000d7213 */ /* 0x000fe20000000000 */
[----:B--2---:R-:W-:Y:S02]  /*4aa0*/  VIADD R18, R0, 0x97 ;  /* 0x0000009700127836 */ /* 0x004fe40000000000 */
[C---:B0-----:R-:W-:Y:S02]  /*4ab0*/  IMAD R11, R8.reuse, R7, R6 ;  /* 0x00000007080b7224 */ /* 0x041fe400078e0206 */
[----:B------:R-:W-:Y:S02]  /*4ac0*/  IMAD R7, R8, R12, R3 ;  /* 0x0000000c08077224 */ /* 0x000fe400078e0203 */
        /* <DEDUP_REMOVED lines=8> */
[----:B0-----:R-:W-:-:S03]  /*4b50*/  VIADD R11, R0, 0x98 ;  /* 0x00000098000b7836 */ /* 0x001fc60000000000 */
[----:B------:R0:W-:Y:S01]  /*4b60*/  STL [R1+0x11a0], R18 ;  /* 0x0011a01201007387 */ /* 0x0001e20000100800 */
[----:B-1----:R-:W-:-:S03]  /*4b70*/  IABS R7, R6 ;  /* 0x0000000600077213 */ /* 0x002fc60000000000 */
[----:B------:R1:W-:Y:S01]  /*4b80*/  STL [R1+0x11a4], R11 ;  /* 0x0011a40b01007387 */ /* 0x0003e20000100800 */
[----:B------:R-:W-:Y:S01]  /*4b90*/  IABS R48, R11 ;  /* 0x0000000b00307213 */ /* 0x000fe20000000000 */
[----:B--2---:R-:W-:-:S04]  /*4ba0*/  IMAD.HI.U32 R6, R9, R3, RZ ;  /* 0x0000000309067227 */ /* 0x004fc800078e00ff */
[----:B------:R-:W-:Y:S02]  /*4bb0*/  IMAD.MOV R6, RZ, RZ, -R6 ;  /* 0x000000ffff067224 */ /* 0x000fe400078e0a06 */
[----:B0-----:R-:W-:Y:S02]  /*4bc0*/  VIADD R18, R0, 0x9c ;  /* 0x0000009c00127836 */ /* 0x001fe40000000000 */
[----:B-1----:R-:W-:Y:S02]  /*4bd0*/  IMAD R11, R8, R12, R2 ;  /* 0x0000000c080b7224 */ /* 0x002fe400078e0202 */
[----:B------:R-:W-:-:S03]  /*4be0*/  IMAD.HI.U32 R12, R9, R7, RZ ;  /* 0x00000007090c7227 */ /* 0x000fc600078e00ff */
[----:B------:R0:W-:Y:S01]  /*4bf0*/  STL [R1+0x170], R11 ;  /* 0x0001700b01007387 */ /* 0x0001e20000100800 */
[----:B------:R-:W-:Y:S02]  /*4c00*/  IMAD.MOV.U32 R2, RZ, RZ, R13 ;  /* 0x000000ffff027224 */ /* 0x000fe400078e000d */
[----:B------:R-:W-:Y:S02]  /*4c10*/  IMAD R6, R8, R6, R3 ;  /* 0x0000000608067224 */ /* 0x000fe400078e0203 */
[----:B------:R-:W-:Y:S02]  /*4c20*/  IMAD.MOV R12, RZ, RZ, -R12 ;  /* 0x000000ffff0c7224 */ /* 0x000fe400078e0a0c */
[----:B------:R-:W-:Y:S01]  /*4c30*/  IMAD.HI.U32 R3, R9, R2, RZ ;  /* 0x0000000209037227 */ /* 0x000fe200078e00ff */
[----:B------:R1:W-:Y:S03]  /*4c40*/  STL [R1+0x16c], R6 ;  /* 0x00016c0601007387 */ /* 0x0003e60000100800 */
[----:B------:R-:W-:-:S02]  /*4c50*/  VIADD R13, R0, 0x99 ;  /* 0x00000099000d7836 */ /* 0x000fc40000000000 */
[----:B0-----:R-:W-:Y:S02]  /*4c60*/  VIADD R11, R0, 0x9a ;  /* 0x0000009a000b7836 */ /* 0x001fe40000000000 */
[C---:B------:R-:W-:Y:S01]  /*4c70*/  IMAD R12, R8.reuse, R12, R7 ;  /* 0x0000000c080c7224 */ /* 0x040fe200078e0207 */
[----:B------:R0:W-:Y:S01]  /*4c80*/  STL [R1+0x11ac], R13 ;  /* 0x0011ac0d01007387 */ /* 0x0001e20000100800 */
[----:B------:R-:W-:Y:S01]  /*4c90*/  IMAD.MOV R3, RZ, RZ, -R3 ;  /* 0x000000ffff037224 */ /* 0x000fe200078e0a03 */
[----:B------:R-:W-:Y:S01]  /*4ca0*/  IABS R7, R11 ;  /* 0x0000000b00077213 */ /* 0x000fe20000000000 */
[----:B-1----:R-:W-:Y:S01]  /*4cb0*/  IMAD.HI.U32 R6, R9, R48, RZ ;  /* 0x0000003009067227 */ /* 0x002fe200078e00ff */
[----:B------:R1:W-:Y:S01]  /*4cc0*/  STL [R1+0x11b0], R11 ;  /* 0x0011b00b01007387 */ /* 0x0003e20000100800 */
[----:B------:R-:W-:Y:S02]  /*4cd0*/  IABS R49, R13 ;  /* 0x0000000d00317213 */ /* 0x000fe40000000000 */
[----:B------:R-:W-:Y:S01]  /*4ce0*/  IMAD R2, R8, R3, R2 ;  /* 0x0000000308027224 */ /* 0x000fe200078e0202 */
[----:B------:R2:W-:Y:S01]  /*4cf0*/  STL [R1+0x164], R12 ;  /* 0x0001640c01007387 */ /* 0x0005e20000100800 */
[----:B------:R-:W-:-:S02]  /*4d00*/  IMAD.MOV R6, RZ, RZ, -R6 ;  /* 0x000000ffff067224 */ /* 0x000fc400078e0a06 */
[----:B0-----:R-:W-:Y:S01]  /*4d10*/  IMAD.HI.U32 R13, R9, R49, RZ ;  /* 0x00000031090d7227 */ /* 0x001fe200078e00ff */
[----:B------:R0:W-:Y:S03]  /*4d20*/  STL [R1+0x160], R2 ;  /* 0x0001600201007387 */ /* 0x0001e60000100800 */
[C---:B-1----:R-:W-:Y:S02]  /*4d30*/  VIADD R11, R0.reuse, 0x9d ;  /* 0x0000009d000b7836 */ /* 0x042fe40000000000 */
[----:B------:R-:W-:Y:S02]  /*4d40*/  IMAD.MOV R13, RZ, RZ, -R13 ;  /* 0x000000ffff0d7224 */ /* 0x000fe400078e0a0d */
[----:B--2---:R-:W-:Y:S01]  /*4d50*/  VIADD R12, R0, 0x9b ;  /* 0x0000009b000c7836 */ /* 0x004fe20000000000 */
[----:B------:R-:W-:Y:S01]  /*4d60*/  IABS R3, R11 ;  /* 0x0000000b00037213 */ /* 0x000fe20000000000 */
[C---:B------:R-:W-:Y:S01]  /*4d70*/  IMAD R48, R8.reuse, R6, R48 ;  /* 0x0000000608307224 */ /* 0x040fe200078e0230 */
[----:B------:R-:W-:Y:S01]  /*4d80*/  IABS R6, R18 ;  /* 0x0000001200067213 */ /* 0x000fe20000000000 */
[----:B------:R-:W-:Y:S01]  /*4d90*/  IMAD R49, R8, R13, R49 ;  /* 0x0000000d08317224 */ /* 0x000fe200078e0231 */
[----:B------:R1:W-:Y:S01]  /*4da0*/  STL [R1+0x1194], R12 ;  /* 0x0011940c01007387 */ /* 0x0003e20000100800 */
[----:B0-----:R-:W-:-:S03]  /*4db0*/  IABS R2, R12 ;  /* 0x0000000c00027213 */ /* 0x001fc60000000000 */
[----:B------:R0:W-:Y:S02]  /*4dc0*/  STL [R1+0x11d8], R18 ;  /* 0x0011d81201007387 */ /* 0x0001e40000100800 */
[C---:B------:R-:W-:Y:S02]  /*4dd0*/  IMAD.HI.U32 R13, R9.reuse, R2, RZ ;  /* 0x00000002090d7227 */ /* 0x040fe400078e00ff */
[----:B------:R2:W-:Y:S02]  /*4de0*/  STL [R1+0x11d4], R11 ;  /* 0x0011d40b01007387 */ /* 0x0005e40000100800 */
[----:B-1----:R-:W-:-:S04]  /*4df0*/  IMAD.HI.U32 R12, R9, R7, RZ ;  /* 0x00000007090c7227 */ /* 0x002fc800078e00ff */
[----:B------:R-:W-:Y:S02]  /*4e00*/  IMAD.MOV R12, RZ, RZ, -R12 ;  /* 0x000000ffff0c7224 */ /* 0x000fe400078e0a0c */
[----:B0-----:R-:W-:Y:S02]  /*4e10*/  VIADD R18, R0, 0x9e ;  /* 0x0000009e00127836 */ /* 0x001fe40000000000 */
        /* <DEDUP_REMOVED lines=10> */
[----:B-1----:R-:W-:-:S03]  /*4ec0*/  IMAD R18, R8, R13, R2 ;  /* 0x0000000d08127224 */ /* 0x002fc600078e0202 */
[----:B------:R0:W-:Y:S01]  /*4ed0*/  STL [R1+0x11c4], R11 ;  /* 0x0011c40b01007387 */ /* 0x0001e20000100800 */
[----:B------:R-:W-:Y:S01]  /*4ee0*/  IABS R13, R11 ;  /* 0x0000000b000d7213 */ /* 0x000fe20000000000 */
[----:B------:R-:W-:Y:S02]  /*4ef0*/  IMAD.MOV.U32 R2, RZ, RZ, R37 ;  /* 0x000000ffff027224 */ /* 0x000fe400078e0025 */
[----:B------:R-:W-:Y:S01]  /*4f00*/  STL [R1+0x154], R18 ;  /* 0x0001541201007387 */ /* 0x000fe20000100800 */
        /* <DEDUP_REMOVED lines=20> */
[C---:B0-----:R-:W-:Y:S02]  /*5050*/  IMAD R11, R8.reuse, R12, R2 ;  /* 0x0000000c080b7224 */ /* 0x041fe400078e0202 */
[----:B------:R-:W-:Y:S01]  /*5060*/  IMAD R3, R8, R6, R3 ;  /* 0x0000000608037224 */ /* 0x000fe200078e0203 */
[----:B-1----:R-:W-:Y:S02]  /*5070*/  IABS R7, R7 ;  /* 0x0000000700077213 */ /* 0x002fe40000000000 */
[----:B------:R0:W-:Y:S01]  /*5080*/  STL [R1+0x148], R11 ;  /* 0x0001480b01007387 */ /* 0x0001e20000100800 */
[----:B------:R-:W-:-:S03]  /*5090*/  IMAD.HI.U32 R12, R9, R51, RZ ;  /* 0x00000033090c7227 */ /* 0x000fc600078e00ff */
[----:B------:R1:W-:Y:S01]  /*50a0*/  STL [R1+0x144], R3 ;  /* 0x0001440301007387 */ /* 0x0003e20000100800 */
[----:B------:R-:W-:Y:S02]  /*50b0*/  IMAD.MOV.U32 R2, RZ, RZ, R7 ;  /* 0x000000ffff027224 */ /* 0x000fe400078e0007 */
[C---:B------:R-:W-:Y:S01]  /*50c0*/  IMAD.HI.U32 R7, R9.reuse, R62, RZ ;  /* 0x0000003e09077227 */ /* 0x040fe200078e00ff */
[----:B------:R2:W-:Y:S03]  /*50d0*/  STL [R1+0x11bc], R13 ;  /* 0x0011bc0d01007387 */ /* 0x0005e60000100800 */
[----:B------:R-:W-:Y:S02]  /*50e0*/  IMAD.MOV R7, RZ, RZ, -R7 ;  /* 0x000000ffff077224 */ /* 0x000fe400078e0a07 */
[----:B0-----:R-:W-:Y:S01]  /*50f0*/  VIADD R11, R0, 0xa4 ;  /* 0x000000a4000b7836 */ /* 0x001fe20000000000 */
[----:B-1----:R-:W-:Y:S01]  /*5100*/  IABS R3, R13 ;  /* 0x0000000d00037213 */ /* 0x002fe20000000000 */
[----:B------:R-:W-:-:S03]  /*5110*/  IMAD.HI.U32 R6, R9, R2, RZ ;  /* 0x0000000209067227 */ /* 0x000fc600078e00ff */
[----:B------:R0:W-:Y:S01]  /*5120*/  STL [R1+0x1200], R11 ;  /* 0x0012000b01007387 */ /* 0x0001e20000100800 */
[C---:B------:R-:W-:Y:S01]  /*5130*/  IMAD R62, R8.reuse, R7, R62 ;  /* 0x00000007083e7224 */ /* 0x040fe200078e023e */
[----:B------:R-:W-:Y:S01]  /*5140*/  IABS R7, R11 ;  /* 0x0000000b00077213 */ /* 0x000fe20000000000 */
[----:B------:R-:W-:Y:S02]  /*5150*/  IMAD.MOV R6, RZ, RZ, -R6 ;  /* 0x000000ffff067224 */ /* 0x000fe400078e0a06 */
[----:B------:R-:W-:Y:S02]  /*5160*/  IMAD.MOV R12, RZ, RZ, -R12 ;  /* 0x000000ffff0c7224 */ /* 0x000fe400078e0a0c */
[C---:B------:R-:W-:Y:S02]  /*5170*/  IMAD R2, R8.reuse, R6, R2 ;  /* 0x0000000608027224 */ /* 0x040fe400078e0202 */
[----:B------:R-:W-:Y:S02]  /*5180*/  IMAD.MOV.U32 R6, RZ, RZ, R7 ;  /* 0x000000ffff067224 */ /* 0x000fe400078e0007 */
[----:B------:R-:W-:Y:S01]  /*5190*/  IMAD R51, R8, R12, R51 ;  /* 0x0000000c08337224 */ /* 0x000fe200078e0233 */
[----:B------:R1:W-:Y:S01]  /*51a0*/  STL [R1+0x140], R2 ;  /* 0x0001400201007387 */ /* 0x0003e20000100800 */
[----:B------:R-:W-:-:S02]  /*51b0*/  VIADD R12, R0, 0xa5 ;  /* 0x000000a5000c7836 */ /* 0x000fc40000000000 */
        /* <DEDUP_REMOVED lines=12> */
[----:B0-----:R-:W-:Y:S02]  /*5280*/  IMAD R11, R8, R13, R3 ;  /* 0x0000000d080b7224 */ /* 0x001fe400078e0203 */
[----:B------:R-:W-:Y:S01]  /*5290*/  IMAD.MOV.U32 R3, RZ, RZ, R37 ;  /* 0x000000ffff037224 */ /* 0x000fe200078e0025 */
[----:B------:R-:W-:Y:S01]  /*52a0*/  IABS R37, R18 ;  /* 0x0000001200257213 */ /* 0x000fe20000000000 */
[C---:B------:R-:W-:Y:S01]  /*52b0*/  IMAD.HI.U32 R13, R9.reuse, R12, RZ ;  /* 0x0000000c090d7227 */ /* 0x040fe200078e00ff */
[----:B------:R0:W-:Y:S03]  /*52c0*/  STL [R1+0x13c], R11 ;  /* 0x00013c0b01007387 */ /* 0x0001e60000100800 */
[----:B------:R-:W-:Y:S01]  /*52d0*/  IMAD.HI.U32 R6, R9, R3, RZ ;  /* 0x0000000309067227 */ /* 0x000fe200078e00ff */
[----:B------:R1:W-:Y:S03]  /*52e0*/  STL [R1+0x134], R7 ;  /* 0x0001340701007387 */ /* 0x0003e60000100800 */
[----:B------:R-:W-:-:S02]  /*52f0*/  IMAD.MOV R13, RZ, RZ, -R13 ;  /* 0x000000ffff0d7224 */ /* 0x000fc400078e0a0d */
[----:B------:R-:W-:Y:S02]  /*5300*/  IMAD.MOV R6, RZ, RZ, -R6 ;  /* 0x000000ffff067224 */ /* 0x000fe400078e0a06 */
[----:B0-----:R-:W-:Y:S02]  /*5310*/  VIADD R11, R0, 0xa8 ;  /* 0x000000a8000b7836 */ /* 0x001fe40000000000 */
[----:B------:R-:W-:Y:S02]  /*5320*/  IMAD R3, R8, R6, R3 ;  /* 0x0000000608037224 */ /* 0x000fe400078e0203 */
[----:B-1----:R-:W-:Y:S01]  /*5330*/  IMAD.HI.U32 R7, R9, R2, RZ ;  /* 0x0000000209077227 */ /* 0x002fe200078e00ff */
[----:B------:R0:W-:Y:S01]  /*5340*/  STL [R1+0x11c8], R11 ;  /* 0x0011c80b01007387 */ /* 0x0001e20000100800 */
[----:B------:R-:W-:Y:S02]  /*5350*/  IABS R52, R11 ;  /* 0x0000000b00347213 */ /* 0x000fe40000000000 */
[----:B------:R-:W-:Y:S01]  /*5360*/  IMAD.MOV R7, RZ, RZ, -R7 ;  /* 0x000000ffff077224 */ /* 0x000fe200078e0a07 */
[----:B------:R-:W-:Y:S01]  /*5370*/  STL [R1+0x11fc], R93 ;  /* 0x0011fc5d01007387 */ /* 0x000fe20000100800 */
[----:B------:R-:W-:-:S02]  /*5380*/  VIADD R6, R0, 0xaa ;  /* 0x000000aa00067836 */ /* 0x000fc40000000000 */
[C---:B------:R-:W-:Y:S02]  /*5390*/  IMAD R2, R8.reuse, R7, R2 ;  /* 0x0000000708027224 */ /* 0x040fe400078e0202 */
[----:B0-----:R-:W-:Y:S01]  /*53a0*/  IMAD R11, R8, R13, R12 ;  /* 0x0000000d080b7224 */ /* 0x001fe200078e020c */
[----:B------:R-:W-:Y:S01]  /*53b0*/  IABS R7, R6 ;  /* 0x0000000600077213 */ /* 0x000fe20000000000 */
[----:B------:R-:W-:-:S03]  /*53c0*/  IMAD.HI.U32 R12, R9, R52, RZ ;  /* 0x00000034090c7227 */ /* 0x000fc600078e00ff */
[----:B------:R0:W-:Y:S01]  /*53d0*/  STL [R1+0x12c], R11 ;  /* 0x00012c0b01007387 */ /* 0x0001e20000100800 */
[----:B------:R-:W-:Y:S02]  /*53e0*/  IMAD.MOV R12, RZ, RZ, -R12 ;  /* 0x000000ffff0c7224 */ /* 0x000fe400078e0a0c */
[----:B------:R-:W-:Y:S01]  /*53f0*/  IMAD.HI.U32 R13, R9, R7, RZ ;  /* 0x00000007090d7227 */ /* 0x000fe200078e00ff */
[----:B------:R1:W-:Y:S03]  /*5400*/  STL [R1+0x124], R3 ;  /* 0x0001240301007387 */ /* 0x0003e60000100800 */
[----:B------:R-:W-:Y:S01]  /*5410*/  IMAD R52, R8, R12, R52 ;  /* 0x0000000c08347224 */ /* 0x000fe200078e0234 */
[----:B------:R2:W-:Y:S01]  /*5420*/  STL [R1+0x128], R2 ;  /* 0x0001280201007387 */ /* 0x0005e20000100800 */
[----:B------:R-:W-:Y:S02]  /*5430*/  IMAD.MOV R13, RZ, RZ, -R13 ;  /* 0x000000ffff0d7224 */ /* 0x000fe400078e0a0d */
[C---:B0-----:R-:W-:Y:S01]  /*5440*/  VIADD R11, R0.reuse, 0xac ;  /* 0x000000ac000b7836 */ /* 0x041fe20000000000 */
[----:B------:R0:W-:Y:S01]  /*5450*/  STL [R1+0x11e0], R6 ;  /* 0x0011e00601007387 */ /* 0x0001e20000100800 */
[----:B-1----:R-:W-:-:S03]  /*5460*/  VIADD R3, R0, 0xab ;  /* 0x000000ab00037836 */ /* 0x002fc60000000000 */
[----:B--2---:R-:W-:Y:S02]  /*5470*/  IABS R2, R11 ;  /* 0x0000000b00027213 */ /* 0x004fe40000000000 */
[----:B------:R1:W-:Y:S01]  /*5480*/  STL [R1+0x11dc], R3 ;  /* 0x0011dc0301007387 */ /* 0x0003e20000100800 */
[----:B0-----:R-:W-:-:S03]  /*5490*/  IMAD.HI.U32 R6, R9, R53, RZ ;  /* 0x0000003509067227 */ /* 0x001fc600078e00ff */
[----:B------:R0:W-:Y:S01]  /*54a0*/  STL [R1+0x122c], R11 ;  /* 0x00122c0b01007387 */ /* 0x0001e20000100800 */
[----:B------:R-:W-:-:S03]  /*54b0*/  IMAD.MOV R6, RZ, RZ, -R6 ;  /* 0x000000ffff067224 */ /* 0x000fc600078e0a06 */
[----:B------:R2:W-:Y:S01]  /*54c0*/  STL [R1+0x120c], R18 ;  /* 0x00120c1201007387 */ /* 0x0005e20000100800 */
[----:B------:R-:W-:Y:S01]  /*54d0*/  IMAD.HI.U32 R12, R9, R2, RZ ;  /* 0x00000002090c7227 */ /* 0x000fe200078e00ff */
[----:B-1----:R-:W-:-:S03]  /*54e0*/  IABS R3, R3 ;  /* 0x0000000300037213 */ /* 0x002fc60000000000 */
[----:B------:R-:W-:Y:S02]  /*54f0*/  IMAD R53, R8, R6, R53 ;  /* 0x0000000608357224 */ /* 0x000fe400078e0235 */
[----:B------:R-:W-:-:S04]  /*5500*/  IMAD.HI.U32 R6, R9, R3, RZ ;  /* 0x0000000309067227 */ /* 0x000fc800078e00ff */
[----:B0-----:R-:W-:Y:S02]  /*5510*/  VIADD R11, R0, 0xae ;  /* 0x000000ae000b7836 */ /* 0x001fe40000000000 */
[----:B------:R-:W-:Y:S02]  /*5520*/  IMAD.MOV R6, RZ, RZ, -R6 ;  /* 0x000000ffff067224 */ /* 0x000fe400078e0a06 */
[----:B------:R-:W-:Y:S01]  /*5530*/  IMAD.MOV R12, RZ, RZ, -R12 ;  /* 0x000000ffff0c7224 */ /* 0x000fe200078e0a0c */
[----:B------:R0:W-:Y:S01]  /*5540*/  STL [R1+0x1210], R11 ;  /* 0x0012100b01007387 */ /* 0x0001e20000100800 */
[C---:B--2---:R-:W-:Y:S01]  /*5550*/  IMAD R18, R8.reuse, R13, R7 ;  /* 0x0000000d08127224 */ /* 0x044fe200078e0207 */
        /* <DEDUP_REMOVED lines=10> */
[----:B0-----:R-:W-:Y:S01]  /*5600*/  VIADD R11, R0, 0xb3 ;  /* 0x000000b3000b7836 */ /* 0x001fe20000000000 */
[----:B------:R0:W-:Y:S01]  /*5610*/  STL [R1+0x11f8], R6 ;  /* 0x0011f80601007387 */ /* 0x0001e20000100800 */
[----:B------:R-:W-:Y:S02]  /*5620*/  IMAD R7, R8, R12, R7 ;  /* 0x0000000c08077224 */ /* 0x000fe400078e0207 */
[----:B-1----:R-:W-:Y:S01]  /*5630*/  IMAD.MOV.U32 R3, RZ, RZ, R13 ;  /* 0x000000ffff037224 */ /* 0x002fe200078e000d */
[----:B------:R-:W-:Y:S01]  /*5640*/  STL [R1+0x11f4], R36 ;  /* 0x0011f42401007387 */ /* 0x000fe20000100800 */
[C---:B------:R-:W-:Y:S01]  /*5650*/  VIADD R18, R0.reuse, 0xb5 ;  /* 0x000000b500127836 */ /* 0x040fe20000000000 */
[----:B--2---:R-:W-:Y:S01]  /*5660*/  IABS R2, R6 ;  /* 0x0000000600027213 */ /* 0x004fe20000000000 */
[----:B------:R-:W-:Y:S01]  /*5670*/  VIADD R13, R0, 0xb4 ;  /* 0x000000b4000d7836 */ /* 0x000fe20000000000 */
[----:B------:R-:W-:Y:S01]  /*5680*/  STL [R1+0x121c], R35 ;  /* 0x00121c2301007387 */ /* 0x000fe20000100800 */
[----:B0-----:R-:W-:Y:S01]  /*5690*/  IMAD.HI.U32 R6, R9, R3, RZ ;  /* 0x0000000309067227 */ /* 0x001fe200078e00ff */
[----:B------:R-:W-:-:S02]  /*56a0*/  IABS R37, R18 ;  /* 0x0000001200257213 */ /* 0x000fc40000000000 */
[----:B------:R0:W-:Y:S01]  /*56b0*/  STL [R1+0x114], R7 ;  /* 0x0001140701007387 */ /* 0x0001e20000100800 */
[----:B------:R-:W-:Y:S02]  /*56c0*/  IMAD.MOV R6, RZ, RZ, -R6 ;  /* 0x000000ffff067224 */ /* 0x000fe400078e0a06 */
        /* <DEDUP_REMOVED lines=9> */
[----:B------:R-:W-:Y:S01]  /*5760*/  IMAD.MOV R6, RZ, RZ, -R6 ;  /* 0x000000ffff067224 */ /* 0x000fe200078e0a06 */
[----:B------:R2:W-:Y:S01]  /*5770*/  STL [R1+0x1204], R11 ;  /* 0x0012040b01007387 */ /* 0x0005e20000100800 */
[----:B0-----:R-:W-:-:S03]  /*5780*/  IMAD.HI.U32 R3, R9, R55, RZ ;  /* 0x0000003709037227 */ /* 0x001fc600078e00ff */
[----:B------:R0:W-:Y:S01]  /*5790*/  STL [R1+0x108], R12 ;  /* 0x0001080c01007387 */ /* 0x0001e20000100800 */
[----:B-1----:R-:W-:Y:S01]  /*57a0*/  IABS R7, R7 ;  /* 0x0000000700077213 */ /* 0x002fe20000000000 */
[----:B------:R-:W-:Y:S02]  /*57b0*/  IMAD.MOV R3, RZ, RZ, -R3 ;  /* 0x000000ffff037224 */ /* 0x000fe400078e0a03 */
[----:B------:R1:W-:Y:S01]  /*57c0*/  STL [R1+0x1234], R13 ;  /* 0x0012340d01007387 */ /* 0x0003e20000100800 */
[----:B------:R-:W-:Y:S02]  /*57d0*/  IMAD R54, R8, R6, R54 ;  /* 0x0000000608367224 */ /* 0x000fe400078e0236 */
[----:B--2---:R-:W-:Y:S01]  /*57e0*/  VIADD R11, R0, 0xb6 ;  /* 0x000000b6000b7836 */ /* 0x004fe20000000000 */
[----:B------:R-:W-:Y:S01]  /*57f0*/  STL [R1+0x1228], R18 ;  /* 0x0012281201007387 */ /* 0x000fe20000100800 */
[----:B------:R-:W-:-:S03]  /*5800*/  IMAD.HI.U32 R6, R9, R2, RZ ;  /* 0x0000000209067227 */ /* 0x000fc600078e00ff */
[----:B------:R2:W-:Y:S01]  /*5810*/  STL [R1+0x123c], R11 ;  /* 0x00123c0b01007387 */ /* 0x0005e20000100800 */
[----:B0-----:R-:W-:Y:S01]  /*5820*/  IMAD.HI.U32 R12, R9, R7, RZ ;  /* 0x00000007090c7227 */ /* 0x001fe200078e00ff */
[----:B-1----:R-:W-:-:S03]  /*5830*/  IABS R13, R13 ;  /* 0x0000000d000d7213 */ /* 0x002fc60000000000 */
[----:B------:R-:W-:Y:S02]  /*5840*/  IMAD.MOV R12, RZ, RZ, -R12 ;  /* 0x000000ffff0c7224 */ /* 0x000fe400078e0a0c */
[C---:B------:R-:W-:Y:S01]  /*5850*/  IMAD R55, R8.reuse, R3, R55 ;  /* 0x0000000308377224 */ /* 0x040fe200078e0237 */
[----:B------:R-:W-:Y:S01]  /*5860*/  IABS R3, R11 ;  /* 0x0000000b00037213 */ /* 0x000fe20000000000 */
[----:B------:R-:W-:Y:S02]  /*5870*/  IMAD.MOV R6, RZ, RZ, -R6 ;  /* 0x000000ffff067224 */ /* 0x000fe400078e0a06 */
[C---:B--2---:R-:W-:Y:S02]  /*5880*/  IMAD R11, R8.reuse, R12, R7 ;  /* 0x0000000c080b7224 */ /* 0x044fe400078e0207 */
[----:B------:R-:W-:Y:S02]  /*5890*/  IMAD.MOV.U32 R7, RZ, RZ, R37 ;  /* 0x000000ffff077224 */ /* 0x000fe400078e0025 */
[----:B------:R-:W-:Y:S01]  /*58a0*/  IMAD.HI.U32 R12, R9, R13, RZ ;  /* 0x0000000d090c7227 */ /* 0x000fe200078e00ff */
[----:B------:R0:W-:Y:S03]  /*58b0*/  STL [R1+0x100], R11 ;  /* 0x0001000b01007387 */ /* 0x0001e60000100800 */
[----:B------:R-:W-:-:S02]  /*58c0*/  IMAD R6, R8, R6, R2 ;  /* 0x0000000608067224 */ /* 0x000fc400078e0202 */
[----:B------:R-:W-:-:S03]  /*58d0*/  IMAD.HI.U32 R2, R9, R7, RZ ;  /* 0x0000000709027227 */ /* 0x000fc600078e00ff */
[----:B------:R1:W-:Y:S01]  /*58e0*/  STL [R1+0xfc], R6 ;  /* 0x0000fc0601007387 */ /* 0x0003e20000100800 */
[----:B------:R-:W-:-:S04]  /*58f0*/  IMAD.HI.U32 R37, R9, R3, RZ ;  /* 0x0000000309257227 */ /* 0x000fc800078e00ff */
[----:B0-----:R-:W-:Y:S02]  /*5900*/  VIADD R11, R0, 0xb7 ;  /* 0x000000b7000b7836 */ /* 0x001fe40000000000 */
[----:B------:R-:W-:Y:S02]  /*5910*/  IMAD.MOV R12, RZ, RZ, -R12 ;  /* 0x000000ffff0c7224 */ /* 0x000fe400078e0a0c */
[----:B------:R-:W-:Y:S01]  /*5920*/  IMAD.MOV R2, RZ, RZ, -R2 ;  /* 0x000000ffff027224 */ /* 0x000fe200078e0a02 */
[----:B------:R0:W-:Y:S01]  /*5930*/  STL [R1+0x1218], R11 ;  /* 0x0012180b01007387 */ /* 0x0001e20000100800 */
[----:B-1----:R-:W-:Y:S01]  /*5940*/  IABS R6, R11 ;  /* 0x0000000b00067213 */ /* 0x002fe20000000000 */
[----:B------:R-:W-:Y:S02]  /*5950*/  IMAD.MOV R37, RZ, RZ, -R37 ;  /* 0x000000ffff257224 */ /* 0x000fe400078e0a25 */
[C---:B------:R-:W-:Y:S01]  /*5960*/  IMAD R7, R8.reuse, R2, R7 ;  /* 0x0000000208077224 */ /* 0x040fe200078e0207 */
[----:B------:R-:W-:Y:S01]  /*5970*/  STL [R1+0x1214], R34 ;  /* 0x0012142201007387 */ /* 0x000fe20000100800 */
[----:B------:R-:W-:-:S02]  /*5980*/  IMAD R2, R8, R37, R3 ;  /* 0x0000002508027224 */ /* 0x000fc400078e0203 */
[----:B------:R-:W-:Y:S02]  /*5990*/  VIADD R18, R0, 0xbc ;  /* 0x000000bc00127836 */ /* 0x000fe40000000000 */
[----:B0-----:R-:W-:Y:S02]  /*59a0*/  IMAD R11, R8, R12, R13 ;  /* 0x0000000c080b7224 */ /* 0x001fe400078e020d */
[----:B------:R-:W-:Y:S02]  /*59b0*/  VIADD R12, R0, 0xba ;  /* 0x000000ba000c7836 */ /* 0x000fe40000000000 */
[----:B------:R-:W-:Y:S01]  /*59c0*/  IMAD.HI.U32 R13, R9, R57, RZ ;  /* 0x00000039090d7227 */ /* 0x000fe200078e00ff */
[----:B------:R0:W-:Y:S03]  /*59d0*/  STL [R1+0xf0], R11 ;  /* 0x0000f00b01007387 */ /* 0x0001e60000100800 */
[----:B------:R-:W-:Y:S01]  /*59e0*/  IMAD.MOV R13, RZ, RZ, -R13 ;  /* 0x000000ffff0d7224 */ /* 0x000fe200078e0a0d */
[----:B------:R1:W-:Y:S03]  /*59f0*/  STL [R1+0xf8], R7 ;  /* 0x0000f80701007387 */ /* 0x0003e60000100800 */
[----:B------:R-:W-:Y:S01]  /*5a00*/  IMAD R57, R8, R13, R57 ;  /* 0x0000000d08397224 */ /* 0x000fe200078e0239 */
[----:B------:R2:W-:Y:S01]  /*5a10*/  STL [R1+0xf4], R2 ;  /* 0x0000f40201007387 */ /* 0x0005e20000100800 */
[----:B0-----:R-:W-:-:S03]  /*5a20*/  VIADD R11, R0, 0xbb ;  /* 0x000000bb000b7836 */ /* 0x001fc60000000000 */
[----:B------:R-:W-:Y:S01]  /*5a30*/  STL [R1+0x1220], R33 ;  /* 0x0012202101007387 */ /* 0x000fe20000100800 */
[----:B-1----:R-:W-:Y:S01]  /*5a40*/  IMAD.HI.U32 R7, R9, R6, RZ ;  /* 0x0000000609077227 */ /* 0x002fe200078e00ff */
[----:B------:R-:W-:Y:S02]  /*5a50*/  IABS R3, R11 ;  /* 0x0000000b00037213 */ /* 0x000fe40000000000 */
[----:B------:R0:W-:Y:S01]  /*5a60*/  STL [R1+0x1224], R12 ;  /* 0x0012240c01007387 */ /* 0x0001e20000100800 */
[----:B------:R-:W-:-:S03]  /*5a70*/  IMAD.MOV R7, RZ, RZ, -R7 ;  /* 0x000000ffff077224 */ /* 0x000fc600078e0a07 */
[----:B------:R1:W-:Y:S01]  /*5a80*/  STL [R1+0x1230], R11 ;  /* 0x0012300b01007387 */ /* 0x0003e20000100800 */
[----:B--2---:R-:W-:-:S04]  /*5a90*/  IMAD.HI.U32 R2, R9, R56, RZ ;  /* 0x0000003809027227 */ /* 0x004fc800078e00ff */
[----:B------:R-:W-:Y:S01]  /*5aa0*/  IMAD R7, R8, R7, R6 ;  /* 0x0000000708077224 */ /* 0x000fe200078e0206 */
[----:B0-----:R-:W-:Y:S01]  /*5ab0*/  IABS R12, R12 ;  /* 0x0000000c000c7213 */ /* 0x001fe20000000000 */
[----:B------:R-:W-:-:S03]  /*5ac0*/  IMAD.MOV R2, RZ, RZ, -R2 ;  /* 0x000000ffff027224 */ /* 0x000fc600078e0a02 */
[----:B------:R0:W-:Y:S01]  /*5ad0*/  STL [R1+0xec], R7 ;  /* 0x0000ec0701007387 */ /* 0x0001e20000100800 */
[----:B------:R-:W-:Y:S02]  /*5ae0*/  IMAD.MOV.U32 R6, RZ, RZ, R12 ;  /* 0x000000ffff067224 */ /* 0x000fe400078e000c */
[----:B-1----:R-:W-:Y:S01]  /*5af0*/  VIADD R11, R0, 0xbd ;  /* 0x000000bd000b7836 */ /* 0x002fe20000000000 */
[----:B------:R-:W-:Y:S01]  /*5b00*/  STL [R1+0x1260], R18 ;  /* 0x0012601201007387 */ /* 0x000fe20000100800 */
[----:B------:R-:W-:-:S03]  /*5b10*/  IMAD.HI.U32 R12, R9, R3, RZ ;  /* 0x00000003090c7227 */ /* 0x000fc600078e00ff */
[----:B------:R1:W-:Y:S01]  /*5b20*/  STL [R1+0x125c], R11 ;  /* 0x00125c0b01007387 */ /* 0x0003e20000100800 */
[----:B------:R-:W-:Y:S01]  /*5b30*/  IABS R13, R11 ;  /* 0x0000000b000d7213 */ /* 0x000fe20000000000 */
[----:B0-----:R-:W-:-:S04]  /*5b40*/  IMAD.HI.U32 R7, R9, R6, RZ ;  /* 0x0000000609077227 */ /* 0x001fc800078e00ff */
[----:B------:R-:W-:Y:S02]  /*5b50*/  IMAD.MOV R7, RZ, RZ, -R7 ;  /* 0x000000ffff077224 */ /* 0x000fe400078e0a07 */
[C---:B------:R-:W-:Y:S01]  /*5b60*/  IMAD R56, R8.reuse, R2, R56 ;  /* 0x0000000208387224 */ /* 0x040fe200078e0238 */
[----:B------:R-:W-:Y:S01]  /*5b70*/  IABS R2, R18 ;  /* 0x0000001200027213 */ /* 0x000fe20000000000 */
[----:B------:R-:W-:Y:S02]  /*5b80*/  IMAD.MOV R12, RZ, RZ, -R12 ;  /* 0x000000ffff0c7224 */ /* 0x000fe400078e0a0c */
[C---:B-1----:R-:W-:Y:S02]  /*5b90*/  IMAD R11, R8.reuse, R7, R6 ;  /* 0x00000007080b7224 */ /* 0x042fe400078e0206 */
[----:B------:R-:W-:Y:S02]  /*5ba0*/  IMAD R7, R8, R12, R3 ;  /* 0x0000000c08077224 */ /* 0x000fe400078e0203 */
[----:B------:R-:W-:Y:S01]  /*5bb0*/  VIADD R6, R0, 0xbe ;  /* 0x000000be00067836 */ /* 0x000fe20000000000 */
[----:B------:R0:W-:Y:S01]  /*5bc0*/  STL [R1+0xe8], R11 ;  /* 0x0000e80b01007387 */ /* 0x0001e20000100800 */
[----:B------:R-:W-:-:S03]  /*5bd0*/  IMAD.HI.U32 R12, R9, R2, RZ ;  /* 0x00000002090c7227 */ /* 0x000fc600078e00ff */
[----:B------:R1:W-:Y:S01]  /*5be0*/  STL [R1+0xe4], R7 ;  /* 0x0000e40701007387 */ /* 0x0003e20000100800 */
[----:B------:R-:W-:Y:S02]  /*5bf0*/  IMAD.MOV.U32 R3, RZ, RZ, R13 ;  /* 0x000000ffff037224 */ /* 0x000fe400078e000d */
[----:B------:R-:W-:Y:S01]  /*5c00*/  IMAD.MOV R12, RZ, RZ, -R12 ;  /* 0x000000ffff0c7224 */ /* 0x000fe200078e0a0c */
[----:B------:R2:W-:Y:S01]  /*5c10*/  STL [R1+0x1240], R6 ;  /* 0x0012400601007387 */ /* 0x0005e20000100800 */
[C---:B------:R-:W-:Y:S02]  /*5c20*/  VIADD R18, R0.reuse, 0xc4 ;  /* 0x000000c400127836 */ /* 0x040fe40000000000 */
[----:B0-----:R-:W-:Y:S01]  /*5c30*/  VIADD R11, R0, 0xbf ;  /* 0x000000bf000b7836 */ /* 0x001fe20000000000 */
[----:B-1----:R-:W-:-:S04]  /*5c40*/  IABS R7, R6 ;  /* 0x0000000600077213 */ /* 0x002fc80000000000 */
[----:B------:R-:W-:Y:S01]  /*5c50*/  IABS R13, R11 ;  /* 0x0000000b000d7213 */ /* 0x000fe20000000000 */
[----:B------:R0:W-:Y:S01]  /*5c60*/  STL [R1+0x1248], R11 ;  /* 0x0012480b01007387 */ /* 0x0001e20000100800 */
[----:B--2---:R-:W-:-:S03]  /*5c70*/  IMAD.HI.U32 R6, R9, R3, RZ ;  /* 0x0000000309067227 */ /* 0x004fc600078e00ff */
[----:B------:R-:W-:Y:S01]  /*5c80*/  STL [R1+0x124c], R32 ;  /* 0x00124c2001007387 */ /* 0x000fe20000100800 */
[----:B------:R-:W-:-:S04]  /*5c90*/  IMAD.MOV R6, RZ, RZ, -R6 ;  /* 0x000000ffff067224 */ /* 0x000fc800078e0a06 */
[C---:B------:R-:W-:Y:S02]  /*5ca0*/  IMAD R6, R8.reuse, R6, R3 ;  /* 0x0000000608067224 */ /* 0x040fe400078e0203 */
[----:B0-----:R-:W-:Y:S02]  /*5cb0*/  IMAD R11, R8, R12, R2 ;  /* 0x0000000c080b7224 */ /* 0x001fe400078e0202 */
[----:B------:R-:W-:-:S03]  /*5cc0*/  IMAD.HI.U32 R12, R9, R7, RZ ;  /* 0x00000007090c7227 */ /* 0x000fc600078e00ff */
[----:B------:R0:W-:Y:S01]  /*5cd0*/  STL [R1+0xd8], R11 ;  /* 0x0000d80b01007387 */ /* 0x0001e20000100800 */
[----:B------:R-:W-:Y:S02]  /*5ce0*/  IMAD.MOV.U32 R2, RZ, RZ, R13 ;  /* 0x000000ffff027224 */ /* 0x000fe400078e000d */
[----:B------:R-:W-:Y:S01]  /*5cf0*/  IMAD.MOV R12, RZ, RZ, -R12 ;  /* 0x000000ffff0c7224 */ /* 0x000fe200078e0a0c */
[----:B------:R1:W-:Y:S01]  /*5d00*/  STL [R1+0xd4], R6 ;  /* 0x0000d40601007387 */ /* 0x0003e20000100800 */
[----:B------:R-:W-:-:S03]  /*5d10*/  IMAD.HI.U32 R3, R9, R2, RZ ;  /* 0x0000000209037227 */ /* 0x000fc600078e00ff */
[----:B------:R-:W-:Y:S01]  /*5d20*/  STL [R1+0x1254], R31 ;  /* 0x0012541f01007387 */ /* 0x000fe20000100800 */
[----:B------:R-:W-:Y:S02]  /*5d30*/  IMAD R12, R8, R12, R7 ;  /* 0x0000000c080c7224 */ /* 0x000fe400078e0207 */
[----:B0-----:R-:W-:Y:S02]  /*5d40*/  VIADD R11, R0, 0xc2 ;  /* 0x000000c2000b7836 */ /* 0x001fe40000000000 */
[----:B------:R-:W-:Y:S02]  /*5d50*/  IMAD.MOV R3, RZ, RZ, -R3 ;  /* 0x000000ffff037224 */ /* 0x000fe400078e0a03 */
[----:B-1----:R-:W-:Y:S01]  /*5d60*/  IMAD.HI.U32 R6, R9, R58, RZ ;  /* 0x0000003a09067227 */ /* 0x002fe200078e00ff */
[----:B------:R0:W-:Y:S01]  /*5d70*/  STL [R1+0x1258], R11 ;  /* 0x0012580b01007387 */ /* 0x0001e20000100800 */
[----:B------:R-:W-:Y:S02]  /*5d80*/  IABS R7, R11 ;  /* 0x0000000b00077213 */ /* 0x000fe40000000000 */
[----:B------:R-:W-:Y:S01]  /*5d90*/  IMAD R2, R8, R3, R2 ;  /* 0x0000000308027224 */ /* 0x000fe200078e0202 */
[----:B------:R1:W-:Y:S01]  /*5da0*/  STL [R1+0xcc], R12 ;  /* 0x0000cc0c01007387 */ /* 0x0003e20000100800 */
[----:B------:R-:W-:-:S02]  /*5db0*/  IMAD.MOV R6, RZ, RZ, -R6 ;  /* 0x000000ffff067224 */ /* 0x000fc400078e0a06 */
[----:B------:R-:W-:Y:S01]  /*5dc0*/  IMAD.HI.U32 R13, R9, R59, RZ ;  /* 0x0000003b090d7227 */ /* 0x000fe200078e00ff */
[----:B------:R2:W-:Y:S03]  /*5dd0*/  STL [R1+0xd0], R2 ;  /* 0x0000d00201007387 */ /* 0x0005e60000100800 */
[----:B0-----:R-:W-:Y:S02]  /*5de0*/  VIADD R11, R0, 0xc5 ;  /* 0x000000c5000b7836 */ /* 0x001fe40000000000 */
[----:B------:R-:W-:Y:S01]  /*5df0*/  IMAD R58, R8, R6, R58 ;  /* 0x00000006083a7224 */ /* 0x000fe200078e023a */
[----:B------:R-:W-:Y:S01]  /*5e00*/  IABS R6, R18 ;  /* 0x0000001200067213 */ /* 0x000fe20000000000 */
[----:B-1----:R-:W-:Y:S01]  /*5e10*/  VIADD R12, R0, 0xc3 ;  /* 0x000000c3000c7836 */ /* 0x002fe20000000000 */
[----:B------:R-:W-:Y:S01]  /*5e20*/  IABS R3, R11 ;  /* 0x0000000b00037213 */ /* 0x000fe20000000000 */
[----:B------:R-:W-:-:S03]  /*5e30*/  IMAD.MOV R13, RZ, RZ, -R13 ;  /* 0x000000ffff0d7224 */ /* 0x000fc600078e0a0d */
[----:B------:R0:W-:Y:S01]  /*5e40*/  STL [R1+0x1238], R12 ;  /* 0x0012380c01007387 */ /* 0x0001e20000100800 */
[----:B--2---:R-:W-:Y:S01]  /*5e50*/  IABS R2, R12 ;  /* 0x0000000c00027213 */ /* 0x004fe20000000000 */
[----:B------:R-:W-:Y:S02]  /*5e60*/  IMAD R59, R8, R13, R59 ;  /* 0x0000000d083b7224 */ /* 0x000fe400078e023b */
[----:B------:R1:W-:Y:S02]  /*5e70*/  STL [R1+0x1288], R18 ;  /* 0x0012881201007387 */ /* 0x0003e40000100800 */
[C---:B------:R-:W-:Y:S02]  /*5e80*/  IMAD.HI.U32 R13, R9.reuse, R2, RZ ;  /* 0x00000002090d7227 */ /* 0x040fe400078e00ff */
[----:B------:R2:W-:Y:S02]  /*5e90*/  STL [R1+0x1284], R11 ;  /* 0x0012840b01007387 */ /* 0x0005e40000100800 */
        /* <DEDUP_REMOVED lines=13> */
[C---:B------:R-:W-:Y:S02]  /*5f70*/  IMAD R7, R8.reuse, R7, R6 ;  /* 0x0000000708077224 */ /* 0x040fe400078e0206 */
[C---:B-1----:R-:W-:Y:S01]  /*5f80*/  IMAD R18, R8.reuse, R13, R2 ;  /* 0x0000000d08127224 */ /* 0x042fe200078e0202 */
[----:B------:R-:W-:Y:S01]  /*5f90*/  IABS R13, R11 ;  /* 0x0000000b000d7213 */ /* 0x000fe20000000000 */
[----:B------:R0:W-:Y:S01]  /*5fa0*/  STL [R1+0x126c], R11 ;  /* 0x00126c0b01007387 */ /* 0x0001e20000100800 */
[----:B------:R-:W-:-:S02]  /*5fb0*/  IMAD R6, R8, R12, R3 ;  /* 0x0000000c08067224 */ /* 0x000fc400078e0203 */
[----:B------:R-:W-:Y:S01]  /*5fc0*/  IMAD.MOV.U32 R2, RZ, RZ, R37 ;  /* 0x000000ffff027224 */ /* 0x000fe200078e0025 */
[----:B------:R-:W-:Y:S01]  /*5fd0*/  STL [R1+0xc4], R18 ;  /* 0x0000c41201007387 */ /* 0x000fe20000100800 */
[----:B------:R-:W-:Y:S02]  /*5fe0*/  IMAD.MOV.U32 R3, RZ, RZ, R13 ;  /* 0x000000ffff037224 */ /* 0x000fe400078e000d */
[----:B------:R-:W-:Y:S01]  /*5ff0*/  IMAD.HI.U32 R12, R9, R2, RZ ;  /* 0x00000002090c7227 */ /* 0x000fe200078e00ff */
[----:B------:R1:W-:Y:S03]  /*6000*/  STL [R1+0xc0], R7 ;  /* 0x0000c00701007387 */ /* 0x0003e60000100800 */
[----:B------:R-:W-:Y:S01]  /*6010*/  IMAD.MOV R12, RZ, RZ, -R12 ;  /* 0x000000ffff0c7224 */ /* 0x000fe200078e0a0c */
[----:B------:R2:W-:Y:S01]  /*6020*/  STL [R1+0xbc], R6 ;  /* 0x0000bc0601007387 */ /* 0x0005e20000100800 */
[----:B------:R-:W-:-:S02]  /*6030*/  VIADD R13, R0, 0xcb ;  /* 0x000000cb000d7836 */ /* 0x000fc40000000000 */
[----:B0-----:R-:W-:Y:S01]  /*6040*/  IMAD R11, R8, R12, R2 ;  /* 0x0000000c080b7224 */ /* 0x001fe200078e0202 */
[----:B------:R-:W-:Y:S01]  /*6050*/  STL [R1+0x1250], R30 ;  /* 0x0012501e01007387 */ /* 0x000fe20000100800 */
[----:B------:R-:W-:-:S03]  /*6060*/  IMAD.HI.U32 R12, R9, R61, RZ ;  /* 0x0000003d090c7227 */ /* 0x000fc600078e00ff */
[----:B------:R-:W-:Y:S01]  /*6070*/  STL [R1+0x1274], R29 ;  /* 0x0012741d01007387 */ /* 0x000fe20000100800 */
[----:B-1----:R-:W-:Y:S02]  /*6080*/  VIADD R7, R0, 0xca ;  /* 0x000000ca00077836 */ /* 0x002fe40000000000 */
[----:B--2---:R-:W-:-:S03]  /*6090*/  IMAD.HI.U32 R6, R9, R3, RZ ;  /* 0x0000000309067227 */ /* 0x004fc600078e00ff */
[----:B------:R0:W-:Y:S01]  /*60a0*/  STL [R1+0x1280], R7 ;  /* 0x0012800701007387 */ /* 0x0001e20000100800 */
[----:B------:R-:W-:Y:S02]  /*60b0*/  IMAD.MOV R6, RZ, RZ, -R6 ;  /* 0x000000ffff067224 */ /* 0x000fe400078e0a06 */
[----:B------:R-:W-:Y:S01]  /*60c0*/  IMAD.MOV R12, RZ, RZ, -R12 ;  /* 0x000000ffff0c7224 */ /* 0x000fe200078e0a0c */
[----:B------:R1:W-:Y:S01]  /*60d0*/  STL [R1+0xb8], R11 ;  /* 0x0000b80b01007387 */ /* 0x0003e20000100800 */
[C---:B------:R-:W-:Y:S02]  /*60e0*/  IMAD R3, R8.reuse, R6, R3 ;  /* 0x0000000608037224 */ /* 0x040fe400078e0203 */
[----:B------:R-:W-:Y:S02]  /*60f0*/  IMAD R61, R8, R12, R61 ;  /* 0x0000000c083d7224 */ /* 0x000fe400078e023d */
[C---:B------:R-:W-:Y:S01]  /*6100*/  VIADD R12, R0.reuse, 0xcd ;  /* 0x000000cd000c7836 */ /* 0x040fe20000000000 */
[----:B0-----:R-:W-:Y:S01]  /*6110*/  IABS R7, R7 ;  /* 0x0000000700077213 */ /* 0x001fe20000000000 */
[----:B------:R0:W-:Y:S01]  /*6120*/  STL [R1+0xb4], R3 ;  /* 0x0000b40301007387 */ /* 0x0001e20000100800 */
[----:B------:R-:W-:-:S02]  /*6130*/  VIADD R18, R0, 0xce ;  /* 0x000000ce00127836 */ /* 0x000fc40000000000 */
[----:B-1----:R-:W-:Y:S01]  /*6140*/  VIADD R11, R0, 0xcc ;  /* 0x000000cc000b7836 */ /* 0x002fe20000000000 */
[----:B------:R1:W-:Y:S01]  /*6150*/  STL [R1+0x1264], R13 ;  /* 0x0012640d01007387 */ /* 0x0003e20000100800 */
[----:B------:R-:W-:Y:S01]  /*6160*/  IMAD.MOV.U32 R2, RZ, RZ, R7 ;  /* 0x000000ffff027224 */ /* 0x000fe200078e0007 */
[----:B------:R-:W-:Y:S01]  /*6170*/  IABS R37, R18 ;  /* 0x0000001200257213 */ /* 0x000fe20000000000 */
[C---:B------:R-:W-:Y:S01]  /*6180*/  IMAD.HI.U32 R7, R9.reuse, R60, RZ ;  /* 0x0000003c09077227 */ /* 0x040fe200078e00ff */
[----:B------:R2:W-:Y:S01]  /*6190*/  STL [R1+0x12a8], R11 ;  /* 0x0012a80b01007387 */ /* 0x0005e20000100800 */
[----:B0-----:R-:W-:Y:S02]  /*61a0*/  IABS R3, R13 ;  /* 0x0000000d00037213 */ /* 0x001fe40000000000 */
[----:B------:R-:W-:-:S04]  /*61b0*/  IMAD.HI.U32 R6, R9, R2, RZ ;  /* 0x0000000209067227 */ /* 0x000fc800078e00ff */
[----:B------:R-:W-:Y:S02]  /*61c0*/  IMAD.MOV R6, RZ, RZ, -R6 ;  /* 0x000000ffff067224 */ /* 0x000fe400078e0a06 */
[----:B------:R-:W-:Y:S02]  /*61d0*/  IMAD.MOV R7, RZ, RZ, -R7 ;  /* 0x000000ffff077224 */ /* 0x000fe400078e0a07 */
[C---:B------:R-:W-:Y:S02]  /*61e0*/  IMAD R2, R8.reuse, R6, R2 ;  /* 0x0000000608027224 */ /* 0x040fe400078e0202 */
[----:B------:R-:W-:Y:S01]  /*61f0*/  IMAD R60, R8, R7, R60 ;  /* 0x00000007083c7224 */ /* 0x000fe200078e023c */
[----:B------:R-:W-:Y:S01]  /*6200*/  IABS R7, R11 ;  /* 0x0000000b00077213 */ /* 0x000fe20000000000 */
[----:B-1----:R-:W-:Y:S01]  /*6210*/  IMAD.HI.U32 R13, R9, R3, RZ ;  /* 0x00000003090d7227 */ /* 0x002fe200078e00ff */
[----:B------:R0:W-:Y:S03]  /*6220*/  STL [R1+0xac], R2 ;  /* 0x0000ac0201007387 */ /* 0x0001e60000100800 */
[----:B--2---:R-:W-:Y:S01]  /*6230*/  VIADD R11, R0, 0xcf ;  /* 0x000000cf000b7836 */ /* 0x004fe20000000000 */
[----:B------:R1:W-:Y:S01]  /*6240*/  STL [R1+0x128c], R12 ;  /* 0x00128c0c01007387 */ /* 0x0003e20000100800 */
[----:B------:R-:W-:-:S03]  /*6250*/  IMAD.MOV R13, RZ, RZ, -R13 ;  /* 0x000000ffff0d7224 */ /* 0x000fc600078e0a0d */
[----:B------:R2:W-:Y:S01]  /*6260*/  STL [R1+0x1290], R18 ;  /* 0x0012901201007387 */ /* 0x0005e20000100800 */
[----:B------:R-:W-:Y:S02]  /*6270*/  IABS R6, R11 ;  /* 0x0000000b00067213 */ /* 0x000fe40000000000 */
[----:B0-----:R-:W-:Y:S01]  /*6280*/  IABS R2, R12 ;  /* 0x0000000c00027213 */ /* 0x001fe20000000000 */
[----:B------:R0:W-:Y:S01]  /*6290*/  STL [R1+0x1294], R11 ;  /* 0x0012940b01007387 */ /* 0x0001e20000100800 */
[----:B-1----:R-:W-:-:S04]  /*62a0*/  IMAD.HI.U32 R12, R9, R7, RZ ;  /* 0x00000007090c7227 */ /* 0x002fc800078e00ff */
[----:B------:R-:W-:Y:S02]  /*62b0*/  IMAD.MOV R12, RZ, RZ, -R12 ;  /* 0x000000ffff0c7224 */ /* 0x000fe400078e0a0c */
[----:B--2---:R-:W-:Y:S02]  /*62c0*/  VIADD R18, R0, 0xe9 ;  /* 0x000000e900127836 */ /* 0x004fe40000000000 */
[----:B0-----:R-:W-:Y:S02]  /*62d0*/  IMAD R11, R8, R13, R3 ;  /* 0x0000000d080b7224 */ /* 0x001fe400078e0203 */
[----:B------:R-:W-:Y:S02]  /*62e0*/  IMAD.MOV.U32 R3, RZ, RZ, R37 ;  /* 0x000000ffff037224 */ /* 0x000fe400078e0025 */
[----:B------:R-:W-:Y:S01]  /*62f0*/  IMAD.HI.U32 R13, R9, R2, RZ ;  /* 0x00000002090d7227 */ /* 0x000fe200078e00ff */
[----:B------:R0:W-:Y:S03]  /*6300*/  STL [R1+0xa4], R11 ;  /* 0x0000a40b01007387 */ /* 0x0001e60000100800 */
[----:B------:R-:W-:-:S02]  /*6310*/  IMAD.MOV R13, RZ, RZ, -R13 ;  /* 0x000000ffff0d7224 */ /* 0x000fc400078e0a0d */
[----:B0-----:R-:W-:Y:S02]  /*6320*/  IMAD R11, R8, R12, R7 ;  /* 0x0000000c080b7224 */ /* 0x001fe400078e0207 */
[----:B------:R-:W-:-:S03]  /*6330*/  IMAD.HI.U32 R7, R9, R3, RZ ;  /* 0x0000000309077227 */ /* 0x000fc600078e00ff */
[----:B------:R0:W-:Y:S01]  /*6340*/  STL [R1+0xa0], R11 ;  /* 0x0000a00b01007387 */ /* 0x0001e20000100800 */
[----:B------:R-:W-:-:S03]  /*6350*/  IMAD.HI.U32 R12, R9, R6, RZ ;  /* 0x00000006090c7227 */ /* 0x000fc600078e00ff */
[----:B------:R-:W-:Y:S01]  /*6360*/  STL [R1+0x1270], R28 ;  /* 0x0012701c01007387 */ /* 0x000fe20000100800 */
[----:B------:R-:W-:Y:S02]  /*6370*/  IMAD.MOV R7, RZ, RZ, -R7 ;  /* 0x000000ffff077224 */ /* 0x000fe400078e0a07 */
[----:B------:R-:W-:Y:S01]  /*6380*/  IMAD.MOV R12, RZ, RZ, -R12 ;  /* 0x000000ffff0c7224 */ /* 0x000fe200078e0a0c */
[----:B------:R-:W-:Y:S01]  /*6390*/  STL [R1+0x12a0], R27 ;  /* 0x0012a01b01007387 */ /* 0x000fe20000100800 */
[C---:B------:R-:W-:Y:S02]  /*63a0*/  IMAD R7, R8.reuse, R7, R3 ;  /* 0x0000000708077224 */ /* 0x040fe400078e0203 */
[C---:B0-----:R-:W-:Y:S01]  /*63b0*/  IMAD R11, R8.reuse, R13, R2 ;  /* 0x0000000d080b7224 */ /* 0x041fe200078e0202 */
[----:B------:R-:W-:Y:S01]  /*63c0*/  IABS R2, R27 ;  /* 0x0000001b00027213 */ /* 0x000fe20000000000 */
[C---:B------:R-:W-:Y:S02]  /*63d0*/  IMAD R3, R8.reuse, R12, R6 ;  /* 0x0000000c08037224 */ /* 0x040fe400078e0206 */
[----:B------:R-:W-:Y:S01]  /*63e0*/  IMAD.HI.U32 R6, R9, R50, RZ ;  /* 0x0000003209067227 */ /* 0x000fe200078e00ff */
[----:B------:R0:W-:Y:S03]  /*63f0*/  STL [R1+0x9c], R11 ;  /* 0x00009c0b01007387 */ /* 0x0001e60000100800 */
[----:B------:R-:W-:Y:S01]  /*6400*/  IMAD.MOV R6, RZ, RZ, -R6 ;  /* 0x000000ffff067224 */ /* 0x000fe200078e0a06 */
[----:B------:R1:W-:Y:S03]  /*6410*/  STL [R1+0x98], R7 ;  /* 0x0000980701007387 */ /* 0x0003e60000100800 */
[----:B------:R-:W-:Y:S01]  /*6420*/  IMAD R50, R8, R6, R50 ;  /* 0x0000000608327224 */ /* 0x000fe200078e0232 */
[----:B------:R2:W-:Y:S01]  /*6430*/  STL [R1+0x94], R3 ;  /* 0x0000940301007387 */ /* 0x0005e20000100800 */
[----:B------:R-:W-:Y:S01]  /*6440*/  IABS R6, R25 ;  /* 0x0000001900067213 */ /* 0x000fe20000000000 */
[----:B0-----:R-:W-:-:S02]  /*6450*/  VIADD R11, R0, 0xd2 ;  /* 0x000000d2000b7836 */ /* 0x001fc40000000000 */
[----:B-1----:R-:W-:-:S03]  /*6460*/  VIADD R7, R0, 0xd3 ;  /* 0x000000d300077836 */ /* 0x002fc60000000000 */
[----:B------:R-:W-:Y:S01]  /*6470*/  IABS R12, R11 ;  /* 0x0000000b000c7213 */ /* 0x000fe20000000000 */
[----:B------:R-:W-:Y:S01]  /*6480*/  STL [R1+0x127c], R11 ;  /* 0x00127c0b01007387 */ /* 0x000fe20000100800 */
[----:B--2---:R-:W-:-:S03]  /*6490*/  IMAD.HI.U32 R3, R9, R2, RZ ;  /* 0x0000000209037227 */ /* 0x004fc600078e00ff */
[----:B------:R0:W-:Y:S01]  /*64a0*/  STL [R1+0x1278], R7 ;  /* 0x0012780701007387 */ /* 0x0001e20000100800 */
[----:B------:R-:W-:-:S03]  /*64b0*/  IMAD.HI.U32 R13, R9, R12, RZ ;  /* 0x0000000c090d7227 */ /* 0x000fc600078e00ff */
[----:B------:R-:W-:Y:S01]  /*64c0*/  STL [R1+0xf08], R81 ;  /* 0x000f085101007387 */ /* 0x000fe20000100800 */
[----:B------:R-:W-:Y:S02]  /*64d0*/  IMAD.MOV R3, RZ, RZ, -R3 ;  /* 0x000000ffff037224 */ /* 0x000fe400078e0a03 */
[----:B------:R-:W-:Y:S01]  /*64e0*/  IMAD.MOV R13, RZ, RZ, -R13 ;  /* 0x000000ffff0d7224 */ /* 0x000fe200078e0a0d */
[----:B------:R-:W-:Y:S01]  /*64f0*/  STL [R1+0x129c], R26 ;  /* 0x00129c1a01007387 */ /* 0x000fe20000100800 */
[----:B0-----:R-:W-:Y:S01]  /*6500*/  IABS R7, R7 ;  /* 0x0000000700077213 */ /* 0x001fe20000000000 */
[C---:B------:R-:W-:Y:S01]  /*6510*/  IMAD R2, R8.reuse, R3, R2 ;  /* 0x0000000308027224 */ /* 0x040fe200078e0202 */
[----:B------:R-:W-:Y:S01]  /*6520*/  IABS R3, R26 ;  /* 0x0000001a00037213 */ /* 0x000fe20000000000 */
[----:B------:R-:W-:Y:S01]  /*6530*/  IMAD R11, R8, R13, R12 ;  /* 0x0000000d080b7224 */ /* 0x000fe200078e020c */
[----:B------:R-:W-:Y:S01]  /*6540*/  STL [R1+0x12ac], R25 ;  /* 0x0012ac1901007387 */ /* 0x000fe20000100800 */
[----:B------:R-:W-:-:S03]  /*6550*/  IMAD.HI.U32 R37, R9, R7, RZ ;  /* 0x0000000709257227 */ /* 0x000fc600078e00ff */
[----:B------:R0:W-:Y:S01]  /*6560*/  STL [R1+0x8c], R11 ;  /* 0x00008c0b01007387 */ /* 0x0001e20000100800 */
[----:B------:R-:W-:Y:S02]  /*6570*/  IMAD.MOV R37, RZ, RZ, -R37 ;  /* 0x000000ffff257224 */ /* 0x000fe400078e0a25 */
[----:B------:R-:W-:-:S04]  /*6580*/  IMAD.HI.U32 R13, R9, R3, RZ ;  /* 0x00000003090d7227 */ /* 0x000fc800078e00ff */
[----:B------:R-:W-:Y:S01]  /*6590*/  IMAD R7, R8, R37, R7 ;  /* 0x0000002508077224 */ /* 0x000fe200078e0207 */
[----:B------:R-:W-:Y:S01]  /*65a0*/  IABS R37, R23 ;  /* 0x0000001700257213 */ /* 0x000fe20000000000 */
[----:B------:R-:W-:Y:S02]  /*65b0*/  IMAD.MOV R13, RZ, RZ, -R13 ;  /* 0x000000ffff0d7224 */ /* 0x000fe400078e0a0d */
[----:B0-----:R-:W-:Y:S01]  /*65c0*/  VIADD R11, R0, 0xe8 ;  /* 0x000000e8000b7836 */ /* 0x001fe20000000000 */
[----:B------:R0:W-:Y:S01]  /*65d0*/  STL [R1+0x88], R7 ;  /* 0x0000880701007387 */ /* 0x0001e20000100800 */
[----:B------:R-:W-:Y:S01]  /*65e0*/  IMAD R3, R8, R13, R3 ;  /* 0x0000000d08037224 */ /* 0x000fe200078e0203 */
[----:B------:R-:W-:Y:S01]  /*65f0*/  IABS R13, R18 ;  /* 0x00000012000d7213 */ /* 0x000fe20000000000 */
[----:B------:R-:W-:Y:S01]  /*6600*/  IMAD.HI.U32 R12, R9, R6, RZ ;  /* 0x00000006090c7227 */ /* 0x000fe200078e00ff */
[----:B------:R-:W-:Y:S01]  /*6610*/  STL [R1+0x12b0], R24 ;  /* 0x0012b01801007387 */ /* 0x000fe20000100800 */
[----:B------:R-:W-:-:S02]  /*6620*/  IABS R38, R11 ;  /* 0x0000000b00267213 */ /* 0x000fc40000000000 */
[----:B------:R-:W-:Y:S01]  /*6630*/  IMAD.MOV R12, RZ, RZ, -R12 ;  /* 0x000000ffff0c7224 */ /* 0x000fe200078e0a0c */
[----:B------:R-:W-:Y:S01]  /*6640*/  STL [R1+0x12b4], R23 ;  /* 0x0012b41701007387 */ /* 0x000fe20000100800 */
[----:B0-----:R-:W-:Y:S02]  /*6650*/  IABS R7, R24 ;  /* 0x0000001800077213 */ /* 0x001fe40000000000 */
[----:B------:R-:W-:Y:S01]  /*6660*/  IMAD R6, R8, R12, R6 ;  /* 0x0000000c08067224 */ /* 0x000fe200078e0206 */
[----:B------:R-:W-:Y:S01]  /*6670*/  STL [R1+0x12b8], R11 ;  /* 0x0012b80b01007387 */ /* 0x000fe20000100800 */
[----:B------:R-:W-:-:S03]  /*6680*/  IMAD.HI.U32 R12, R9, R37, RZ ;  /* 0x00000025090c7227 */ /* 0x000fc600078e00ff */
[----:B------:R0:W-:Y:S01]  /*6690*/  STL [R1+0x12a4], R18 ;  /* 0x0012a41201007387 */ /* 0x0001e20000100800 */
[----:B------:R-:W-:Y:S02]  /*66a0*/  IMAD.MOV R12, RZ, RZ, -R12 ;  /* 0x000000ffff0c7224 */ /* 0x000fe400078e0a0c */
[----:B------:R-:W-:-:S04]  /*66b0*/  IMAD.HI.U32 R92, R9, R7, RZ ;  /* 0x00000007095c7227 */ /* 0x000fc800078e00ff */
[----:B------:R-:W-:Y:S02]  /*66c0*/  IMAD R37, R8, R12, R37 ;  /* 0x0000000c08257224 */ /* 0x000fe400078e0225 */
[----:B------:R-:W-:Y:S02]  /*66d0*/  IMAD.MOV R92, RZ, RZ, -R92 ;  /* 0x000000ffff5c7224 */ /* 0x000fe400078e0a5c */
[----:B0-----:R-:W-:Y:S02]  /*66e0*/  VIADD R18, R0, 0xf0 ;  /* 0x000000f000127836 */ /* 0x001fe40000000000 */
[----:B------:R-:W-:-:S03]  /*66f0*/  IMAD.HI.U32 R91, R9, R38, RZ ;  /* 0x00000026095b7227 */ /* 0x000fc600078e00ff */
[----:B------:R0:W-:Y:S01]  /*6700*/  STL [R1+0x1298], R18 ;  /* 0x0012981201007387 */ /* 0x0001e20000100800 */
[----:B------:R-:W-:Y:S01]  /*6710*/  IABS R12, R18 ;  /* 0x00000012000c7213 */ /* 0x000fe20000000000 */
[----:B------:R-:W-:Y:S02]  /*6720*/  @!P0 IMAD.IADD R39, R39, 0x1, -R15 ;  /* 0x0000000127278824 */ /* 0x000fe400078e0a0f */
[----:B------:R-:W2:Y:S01]  /*6730*/  LDL.LU R81, [R1+0x137c] ;  /* 0x00137c0001517983 */ /* 0x000ea20000300800 */
[----:B------:R-:W-:Y:S02]  /*6740*/  IMAD R7, R8, R92, R7 ;  /* 0x0000005c08077224 */ /* 0x000fe400078e0207 */
[----:B------:R-:W-:Y:S02]  /*6750*/  IMAD.MOV R91, RZ, RZ, -R91 ;  /* 0x000000ffff5b7224 */ /* 0x000fe400078e0a5b */
[----:B------:R-:W-:-:S04]  /*6760*/  IMAD.HI.U32 R92, R9, R13, RZ ;  /* 0x0000000d095c7227 */ /* 0x000fc800078e00ff */
[----:B0-----:R-:W-:Y:S02]  /*6770*/  VIADD R18, R0, 0xf1 ;  /* 0x000000f100127836 */ /* 0x001fe40000000000 */
[----:B------:R-:W-:-:S03]  /*6780*/  IMAD R38, R8, R91, R38 ;  /* 0x0000005b08267224 */ /* 0x000fc600078e0226 */
[----:B------:R0:W-:Y:S01]  /*6790*/  STL [R1+0x1244], R18 ;  /* 0x0012441201007387 */ /* 0x0001e20000100800 */
[----:B------:R-:W-:Y:S01]  /*67a0*/  IABS R15, R18 ;  /* 0x00000012000f7213 */ /* 0x000fe20000000000 */
[----:B------:R-:W-:Y:S02]  /*67b0*/  IMAD.MOV R92, RZ, RZ, -R92 ;  /* 0x000000ffff5c7224 */ /* 0x000fe400078e0a5c */
[----:B------:R-:W-:Y:S01]  /*67c0*/  IMAD.HI.U32 R91, R9, R12, RZ ;  /* 0x0000000c095b7227 */ /* 0x000fe200078e00ff */
[----:B0-----:R-:W3:Y:S03]  /*67d0*/  LDL R18, [R1+0xf54] ;  /* 0x000f540001127983 */ /* 0x001ee60000100800 */
[----:B------:R-:W-:Y:S02]  /*67e0*/  IMAD R13, R8, R92, R13 ;  /* 0x0000005c080d7224 */ /* 0x000fe400078e020d */
[----:B------:R-:W-:-:S04]  /*67f0*/  IMAD.MOV R92, RZ, RZ, -R91 ;  /* 0x000000ffff5c7224 */ /* 0x000fc800078e0a5b */
[C---:B------:R-:W-:Y:S02]  /*6800*/  IMAD R12, R8.reuse, R92, R12 ;  /* 0x0000005c080c7224 */ /* 0x040fe400078e020c */
[----:B------:R-:W4:Y:S01]  /*6810*/  LDL R92, [R1+0xf48] ;  /* 0x000f4800015c7983 */ /* 0x000f220000100800 */
[----:B------:R-:W-:Y:S02]  /*6820*/  ISETP.GT.U32.AND P5, PT, R8, R83, PT ;  /* 0x000000530800720c */ /* 0x000fe40003fa4070 */
[----:B------:R-:W-:Y:S01]  /*6830*/  ISETP.NE.AND P1, PT, R10, RZ, PT ;  /* 0x000000ff0a00720c */ /* 0x000fe20003f25270 */
[----:B------:R-:W-:Y:S01]  /*6840*/  @!P2 IMAD.MOV R39, RZ, RZ, -R39 ;  /* 0x000000ffff27a224 */ /* 0x000fe200078e0a27 */
[----:B------:R-:W-:-:S09]  /*6850*/  ISETP.GT.U32.AND P0, PT, R8, R14, PT ;  /* 0x0000000e0800720c */ /* 0x000fd20003f04070 */
[--C-:B------:R-:W-:Y:S02]  /*6860*/  @!P5 IMAD.IADD R83, R83, 0x1, -R8.reuse ;  /* 0x000000015353d824 */ /* 0x100fe400078e0a08 */
[----:B------:R-:W-:Y:S02]  /*6870*/  @!P1 LOP3.LUT R39, RZ, R10, RZ, 0x33, !PT ;  /* 0x0000000aff279212 */ /* 0x000fe400078e33ff */
[C---:B------:R-:W-:Y:S02]  /*6880*/  ISETP.GT.U32.AND P1, PT, R8.reuse, R86, PT ;  /* 0x000000560800720c */ /* 0x040fe40003f24070 */
[----:B------:R-:W-:Y:S01]  /*6890*/  ISETP.GT.U32.AND P6, PT, R8, R82, PT ;  /* 0x000000520800720c */ /* 0x000fe20003fc4070 */
[----:B------:R-:W-:Y:S01]  /*68a0*/  @!P0 IMAD.IADD R14, R14, 0x1, -R8 ;  /* 0x000000010e0e8824 */ /* 0x000fe200078e0a08 */
[C---:B------:R-:W-:Y:S01]  /*68b0*/  ISETP.GT.U32.AND P4, PT, R8.reuse, R16, PT ;  /* 0x000000100800720c */ /* 0x040fe20003f84070 */
[----:B------:R-:W4:Y:S01]  /*68c0*/  LDL R10, [R1+0xf80] ;  /* 0x000f8000010a7983 */ /* 0x000f220000100800 */
[----:B------:R-:W-:-:S07]  /*68d0*/  ISETP.GT.U32.AND P0, PT, R8, R85, PT ;  /* 0x000000550800720c */ /* 0x000fce0003f04070 */
[--C-:B------:R-:W-:Y:S02]  /*68e0*/  @!P1 IMAD.IADD R86, R86, 0x1, -R8.reuse ;  /* 0x0000000156569824 */ /* 0x100fe400078e0a08 */
[--C-:B------:R-:W-:Y:S01]  /*68f0*/  @!P6 IMAD.IADD R82, R82, 0x1, -R8.reuse ;  /* 0x000000015252e824 */ /* 0x100fe200078e0a08 */
[----:B------:R-:W-:Y:S01]  /*6900*/  ISETP.GT.U32.AND P6, PT, R8, R14, PT ;  /* 0x0000000e0800720c */ /* 0x000fe20003fc4070 */
[--C-:B------:R-:W-:Y:S01]  /*6910*/  @!P4 IMAD.IADD R16, R16, 0x1, -R8.reuse ;  /* 0x000000011010c824 */ /* 0x100fe200078e0a08 */
[----:B------:R-:W-:Y:S01]  /*6920*/  ISETP.GT.U32.AND P2, PT, R8, R84, PT ;  /* 0x000000540800720c */ /* 0x000fe20003f44070 */
[----:B------:R-:W-:Y:S01]  /*6930*/  @!P0 IMAD.IADD R85, R85, 0x1, -R8 ;  /* 0x0000000155558824 */ /* 0x000fe200078e0a08 */
[----:B------:R-:W-:Y:S01]  /*6940*/  ISETP.GE.AND P4, PT, R0, RZ, PT ;  /* 0x000000ff0000720c */ /* 0x000fe20003f86270 */
[----:B------:R-:W-:-:S04]  /*6950*/  IMAD.HI.U32 R91, R9, R15, RZ ;  /* 0x0000000f095b7227 */ /* 0x000fc800078e00ff */
[----:B------:R-:W-:-:S04]  /*6960*/  IMAD.MOV R91, RZ, RZ, -R91 ;  /* 0x000000ffff5b7224 */ /* 0x000fc800078e0a5b */
[--C-:B------:R-:W-:Y:S02]  /*6970*/  @!P6 IMAD.IADD R14, R14, 0x1, -R8.reuse ;  /* 0x000000010e0ee824 */ /* 0x100fe400078e0a08 */
[----:B------:R-:W-:Y:S01]  /*6980*/  @!P2 IMAD.IADD R84, R84, 0x1, -R8 ;  /* 0x000000015454a824 */ /* 0x000fe200078e0a08 */
[C---:B------:R-:W-:Y:S01]  /*6990*/  ISETP.GT.U32.AND P2, PT, R8.reuse, R82, PT ;  /* 0x000000520800720c */ /* 0x040fe20003f44070 */
[----:B------:R-:W-:Y:S02]  /*69a0*/  @!P4 IMAD.MOV R14, RZ, RZ, -R14 ;  /* 0x000000ffff0ec224 */ /* 0x000fe400078e0a0e */
[----:B------:R-:W-:Y:S02]  /*69b0*/  IMAD R15, R8, R91, R15 ;  /* 0x0000005b080f7224 */ /* 0x000fe400078e020f */
[----:B------:R-:W4:Y:S08]  /*69c0*/  LDL R91, [R1+0xf64] ;  /* 0x000f6400015b7983 */ /* 0x000f300000100800 */
[----:B------:R-:W-:Y:S01]  /*69d0*/  @!P2 IMAD.IADD R82, R82, 0x1, -R8 ;  /* 0x000000015252a824 */ /* 0x000fe200078e0a08 */
[----:B------:R-:W-:-:S13]  /*69e0*/  ISETP.GT.U32.AND P2, PT, R8, R16, PT ;  /* 0x000000100800720c */ /* 0x000fda0003f44070 */
[----:B------:R-:W-:Y:S01]  /*69f0*/  @!P2 IMAD.IADD R16, R16, 0x1, -R8 ;  /* 0x000000011010a824 */ /* 0x000fe200078e0a08 */
[----:B--2---:R-:W-:-:S13]  /*6a00*/  ISETP.GT.U32.AND P3, PT, R8, R81, PT ;  /* 0x000000510800720c */ /* 0x004fda0003f64070 */
[----:B------:R-:W-:-:S05]  /*6a10*/  @!P3 IMAD.IADD R81, R81, 0x1, -R8 ;  /* 0x000000015151b824 */ /* 0x000fca00078e0a08 */
[----:B------:R-:W-:Y:S02]  /*6a20*/  ISETP.GT.U32.AND P5, PT, R8, R81, PT ;  /* 0x000000510800720c */ /* 0x000fe40003fa4070 */
[----:B---3--:R-:W-:-:S11]  /*6a30*/  ISETP.GE.AND P1, PT, R18, RZ, PT ;  /* 0x000000ff1200720c */ /* 0x008fd60003f26270 */
[----:B------:R-:W-:-:S04]  /*6a40*/  @!P5 IMAD.IADD R81, R81, 0x1, -R8 ;  /* 0x000000015151d824 */ /* 0x000fc800078e0a08 */
[----:B------:R-:W-:Y:S02]  /*6a50*/  IMAD.MOV.U32 R18, RZ, RZ, R81 ;  /* 0x000000ffff127224 */ /* 0x000fe400078e0051 */
[----:B------:R-:W2:Y:S01]  /*6a60*/  LDL R81, [R1+0xf60] ;  /* 0x000f600001517983 */ /* 0x000ea20000100800 */
[----:B----4-:R-:W-:-:S03]  /*6a70*/  ISETP.GE.AND P0, PT, R92, RZ, PT ;  /* 0x000000ff5c00720c */ /* 0x010fc60003f06270 */
[----:B------:R-:W3:Y:S04]  /*6a80*/  LDL R92, [R1+0xf84] ;  /* 0x000f8400015c7983 */ /* 0x000ee80000100800 */
[----:B------:R-:W-:Y:S06]  /*6a90*/  STL [R1+0x3c], R14 ;  /* 0x00003c0e01007387 */ /* 0x000fec0000100800 */
[----:B------:R-:W-:-:S05]  /*6aa0*/  @!P0 IMAD.MOV R18, RZ, RZ, -R18 ;  /* 0x000000ffff128224 */ /* 0x000fca00078e0a12 */
[----:B------:R0:W-:Y:S04]  /*6ab0*/  STL [R1+0x38], R18 ;  /* 0x0000381201007387 */ /* 0x0001e80000100800 */
[----:B0-----:R-:W4:Y:S01]  /*6ac0*/  LDL.LU R18, [R1+0x1378] ;  /* 0x0013780001127983 */ /* 0x001f220000300800 */
[----:B------:R-:W-:-:S04]  /*6ad0*/  IMAD.MOV.U32 R14, RZ, RZ, R82 ;  /* 0x000000ffff0e7224 */ /* 0x000fc800078e0052 */
[----:B------:R-:W-:-:S05]  /*6ae0*/  @!P1 IMAD.MOV R14, RZ, RZ, -R14 ;  /* 0x000000ffff0e9224 */ /* 0x000fca00078e0a0e */
[----:B------:R0:W-:Y:S02]  /*6af0*/  STL [R1+0x2d4], R14 ;  /* 0x0002d40e01007387 */ /* 0x0001e40000100800 */
[----:B0-----:R-:W-:-:S05]  /*6b00*/  VIADD R14, R0, 0xf8 ;  /* 0x000000f8000e7836 */ /* 0x001fca0000000000 */
[----:B------:R-:W-:Y:S04]  /*6b10*/  STL [R1+0x11f0], R14 ;  /* 0x0011f00e01007387 */ /* 0x000fe80000100800 */
[----:B------:R0:W-:Y:S04]  /*6b20*/  STL [R1+0x1300], R16 ;  /* 0x0013001001007387 */ /* 0x0001e80000100800 */
[----:B0-----:R-:W4:Y:S01]  /*6b30*/  LDL R16, [R1+0xfa8] ;  /* 0x000fa80001107983 */ /* 0x001f220000100800 */
[C---:B------:R-:W-:Y:S02]  /*6b40*/  ISETP.GT.U32.AND P3, PT, R8.reuse, R90, PT ;  /* 0x0000005a0800720c */ /* 0x040fe40003f64070 */
[----:B------:R-:W-:-:S02]  /*6b50*/  ISETP.GT.U32.AND P5, PT, R8, R85, PT ;  /* 0x000000550800720c */ /* 0x000fc40003fa4070 */
[----:B------:R-:W-:-:S09]  /*6b60*/  ISETP.GT.U32.AND P4, PT, R8, R17, PT ;  /* 0x000000110800720c */ /* 0x000fd20003f84070 */
[--C-:B------:R-:W-:Y:S01]  /*6b70*/  @!P3 IMAD.IADD R90, R90, 0x1, -R8.reuse ;  /* 0x000000015a5ab824 */ /* 0x100fe200078e0a08 */
[C---:B------:R-:W-:Y:S01]  /*6b80*/  ISETP.GT.U32.AND P3, PT, R8.reuse, R83, PT ;  /* 0x000000530800720c */ /* 0x040fe20003f64070 */
[--C-:B------:R-:W-:Y:S01]  /*6b90*/  @!P5 IMAD.IADD R85, R85, 0x1, -R8.reuse ;  /* 0x000000015555d824 */ /* 0x100fe200078e0a08 */
[----:B------:R-:W-:Y:S01]  /*6ba0*/  ISETP.GT.U32.AND P6, PT, R8, R84, PT ;  /* 0x000000540800720c */ /* 0x000fe20003fc4070 */
[----:B------:R-:W-:Y:S01]  /*6bb0*/  @!P4 IMAD.IADD R17, R17, 0x1, -R8 ;  /* 0x000000011111c824 */ /* 0x000fe200078e0a08 */
[----:B------:R-:W-:-:S09]  /*6bc0*/  ISETP.GE.AND P4, PT, R10, RZ, PT ;  /* 0x000000ff0a00720c */ /* 0x000fd20003f86270 */
[----:B------:R-:W-:-:S04]  /*6bd0*/  @!P3 IMAD.IADD R83, R83, 0x1, -R8 ;  /* 0x000000015353b824 */ /* 0x000fc800078e0a08 */
[----:B------:R-:W-:Y:S01]  /*6be0*/  IMAD.MOV.U32 R10, RZ, RZ, R83 ;  /* 0x000000ffff0a7224 */ /* 0x000fe200078e0053 */
[C---:B------:R-:W-:Y:S01]  /*6bf0*/  ISETP.GT.U32.AND P0, PT, R8.reuse, R86, PT ;  /* 0x000000560800720c */ /* 0x040fe20003f04070 */
[----:B------:R-:W-:Y:S01]  /*6c00*/  STL [R1+0x1304], R17 ;  /* 0x0013041101007387 */ /* 0x000fe20000100800 */
[----:B------:R-:W-:Y:S01]  /*6c10*/  ISETP.GT.U32.AND P1, PT, R8, R90, PT ;  /* 0x0000005a0800720c */ /* 0x000fe20003f24070 */
[----:B------:R-:W-:Y:S01]  /*6c20*/  @!P6 IMAD.IADD R84, R84, 0x1, -R8 ;  /* 0x000000015454e824 */ /* 0x000fe200078e0a08 */
[----:B------:R-:W-:-:S09]  /*6c30*/  ISETP.GT.U32.AND P6, PT, R8, R88, PT ;  /* 0x000000580800720c */ /* 0x000fd20003fc4070 */
[--C-:B------:R-:W-:Y:S01]  /*6c40*/  @!P0 IMAD.IADD R86, R86, 0x1, -R8.reuse ;  /* 0x0000000156568824 */ /* 0x100fe200078e0a08 */
[----:B------:R-:W-:Y:S01]  /*6c50*/  ISETP.GE.AND P0, PT, R91, RZ, PT ;  /* 0x000000ff5b00720c */ /* 0x000fe20003f06270 */
[----:B------:R-:W-:Y:S02]  /*6c60*/  IMAD.MOV.U32 R91, RZ, RZ, R85 ;  /* 0x000000ffff5b7224 */ /* 0x000fe400078e0055 */
[--C-:B------:R-:W-:Y:S02]  /*6c70*/  @!P1 IMAD.IADD R90, R90, 0x1, -R8.reuse ;  /* 0x000000015a5a9824 */ /* 0x100fe400078e0a08 */
[----:B------:R-:W-:Y:S02]  /*6c80*/  @!P6 IMAD.IADD R88, R88, 0x1, -R8 ;  /* 0x000000015858e824 */ /* 0x000fe400078e0a08 */
[----:B------:R-:W-:Y:S01]  /*6c90*/  @!P4 IMAD.MOV R91, RZ, RZ, -R91 ;  /* 0x000000ffff5bc224 */ /* 0x000fe200078e0a5b */
[----:B------:R-:W-:-:S13]  /*6ca0*/  ISETP.GT.U32.AND P4, PT, R8, R21, PT ;  /* 0x000000150800720c */ /* 0x000fda0003f84070 */
[----:B------:R-:W-:Y:S01]  /*6cb0*/  @!P4 IMAD.IADD R21, R21, 0x1, -R8 ;  /* 0x000000011515c824 */ /* 0x000fe200078e0a08 */
[----:B--2---:R-:W-:-:S13]  /*6cc0*/  ISETP.GE.AND P5, PT, R81, RZ, PT ;  /* 0x000000ff5100720c */ /* 0x004fda0003fa6270 */
[----:B------:R-:W-:-:S05]  /*6cd0*/  @!P5 IMAD.MOV R10, RZ, RZ, -R10 ;  /* 0x000000ffff0ad224 */ /* 0x000fca00078e0a0a */
[----:B------:R0:W-:Y:S04]  /*6ce0*/  STL [R1+0x34], R10 ;  /* 0x0000340a01007387 */ /* 0x0001e80000100800 */
[----:B------:R-:W2:Y:S01]  /*6cf0*/  LDL R82, [R1+0xfec] ;  /* 0x000fec0001527983 */ /* 0x000ea20000100800 */
[----:B---3--:R-:W-:-:S03]  /*6d00*/  ISETP.GE.AND P1, PT, R92, RZ, PT ;  /* 0x000000ff5c00720c */ /* 0x008fc60003f26270 */
[----:B------:R-:W3:Y:S04]  /*6d10*/  LDL R81, [R1+0xfc4] ;  /* 0x000fc40001517983 */ /* 0x000ee80000100800 */
[----:B0-----:R-:W3:Y:S01]  /*6d20*/  LDL R10, [R1+0xfa4] ;  /* 0x000fa400010a7983 */ /* 0x001ee20000100800 */
[----:B----4-:R-:W-:Y:S01]  /*6d30*/  ISETP.GT.U32.AND P6, PT, R8, R18, PT ;  /* 0x000000120800720c */ /* 0x010fe20003fc4070 */
[----:B------:R-:W-:-:S04]  /*6d40*/  IMAD.MOV.U32 R92, RZ, RZ, R84 ;  /* 0x000000ffff5c7224 */ /* 0x000fc800078e0054 */
[----:B------:R-:W-:Y:S02]  /*6d50*/  @!P0 IMAD.MOV R92, RZ, RZ, -R92 ;  /* 0x000000ffff5c8224 */ /* 0x000fe400078e0a5c */
[----:B------:R-:W-:-:S03]  /*6d60*/  @!P1 IMAD.MOV R86, RZ, RZ, -R86 ;  /* 0x000000ffff569224 */ /* 0x000fc600078e0a56 */
[----:B------:R0:W-:Y:S03]  /*6d70*/  STL [R1+0x1308], R92 ;  /* 0x0013085c01007387 */ /* 0x0001e60000100800 */
[----:B------:R-:W-:Y:S01]  /*6d80*/  @!P6 IMAD.IADD R18, R18, 0x1, -R8 ;  /* 0x000000011212e824 */ /* 0x000fe200078e0a08 */
[----:B------:R1:W-:Y:S04]  /*6d90*/  STL [R1+0x130c], R91 ;  /* 0x00130c5b01007387 */ /* 0x0003e80000100800 */
[----:B------:R4:W-:Y:S04]  /*6da0*/  STL [R1+0x1310], R86 ;  /* 0x0013105601007387 */ /* 0x0009e80000100800 */
[----:B------:R-:W-:Y:S04]  /*6db0*/  STL [R1+0x1314], R18 ;  /* 0x0013141201007387 */ /* 0x000fe80000100800 */
[----:B------:R-:W-:Y:S04]  /*6dc0*/  STL [R1+0x1318], R21 ;  /* 0x0013181501007387 */ /* 0x000fe80000100800 */
[----:B------:R-:W4:Y:S01]  /*6dd0*/  LDL R17, [R1+0x10d8] ;  /* 0x0010d80001117983 */ /* 0x000f220000100800 */
[----:B------:R-:W-:-:S03]  /*6de0*/  ISETP.GE.AND P1, PT, R16, RZ, PT ;  /* 0x000000ff1000720c */ /* 0x000fc60003f26270 */
[----:B------:R-:W4:Y:S04]  /*6df0*/  LDL R84, [R1+0x10fc] ;  /* 0x0010fc0001547983 */ /* 0x000f280000100800 */
[----:B------:R-:W4:Y:S01]  /*6e00*/  LDL R16, [R1+0x10cc] ;  /* 0x0010cc0001107983 */ /* 0x000f220000100800 */
[C---:B------:R-:W-:Y:S02]  /*6e10*/  ISETP.GT.U32.AND P3, PT, R8.reuse, R87, PT ;  /* 0x000000570800720c */ /* 0x040fe40003f64070 */
[C---:B------:R-:W-:Y:S01]  /*6e20*/  ISETP.GT.U32.AND P2, PT, R8.reuse, R89, PT ;  /* 0x000000590800720c */ /* 0x040fe20003f44070 */
[----:B------:R-:W4:Y:S10]  /*6e30*/  LDL R83, [R1+0x10b4] ;  /* 0x0010b40001537983 */ /* 0x000f340000100800 */
[----:B------:R-:W-:Y:S01]  /*6e40*/  @!P3 IMAD.IADD R87, R87, 0x1, -R8 ;  /* 0x000000015757b824 */ /* 0x000fe200078e0a08 */
[----:B------:R-:W-:-:S02]  /*6e50*/  ISETP.GT.U32.AND P3, PT, R8, R63, PT ;  /* 0x0000003f0800720c */ /* 0x000fc40003f64070 */
[C---:B------:R-:W-:Y:S01]  /*6e60*/  ISETP.GT.U32.AND P0, PT, R8.reuse, R88, PT ;  /* 0x000000580800720c */ /* 0x040fe20003f04070 */
[----:B------:R-:W-:Y:S01]  /*6e70*/  @!P2 IMAD.IADD R89, R89, 0x1, -R8 ;  /* 0x000000015959a824 */ /* 0x000fe200078e0a08 */
[----:B------:R-:W-:-:S04]  /*6e80*/  ISETP.GT.U32.AND P2, PT, R8, R87, PT ;  /* 0x000000570800720c */ /* 0x000fc80003f44070 */
[----:B------:R-:W-:-:S05]  /*6e90*/  ISETP.GT.U32.AND P5, PT, R8, R89, PT ;  /* 0x000000590800720c */ /* 0x000fca0003fa4070 */
[----:B------:R-:W-:-:S05]  /*6ea0*/  @!P3 IMAD.IADD R63, R63, 0x1, -R8 ;  /* 0x000000013f3fb824 */ /* 0x000fca00078e0a08 */
[----:B------:R-:W-:Y:S01]  /*6eb0*/  ISETP.GT.U32.AND P3, PT, R8, R63, PT ;  /* 0x0000003f0800720c */ /* 0x000fe20003f64070 */
[--C-:B------:R-:W-:Y:S01]  /*6ec0*/  @!P0 IMAD.IADD R88, R88, 0x1, -R8.reuse ;  /* 0x0000000158588824 */ /* 0x100fe200078e0a08 */
[C---:B------:R-:W-:Y:S02]  /*6ed0*/  ISETP.GT.U32.AND P0, PT, R8.reuse, R66, PT ;  /* 0x000000420800720c */ /* 0x040fe40003f04070 */
[C---:B------:R-:W-:Y:S01]  /*6ee0*/  ISETP.GT.U32.AND P6, PT, R8.reuse, R65, PT ;  /* 0x000000410800720c */ /* 0x040fe20003fc4070 */
[--C-:B------:R-:W-:Y:S01]  /*6ef0*/  @!P2 IMAD.IADD R87, R87, 0x1, -R8.reuse ;  /* 0x000000015757a824 */ /* 0x100fe200078e0a08 */
[C---:B------:R-:W-:Y:S01]  /*6f00*/  ISETP.GT.U32.AND P2, PT, R8.reuse, R64, PT ;  /* 0x000000400800720c */ /* 0x040fe20003f44070 */
[----:B------:R-:W-:Y:S01]  /*6f10*/  @!P5 IMAD.IADD R89, R89, 0x1, -R8 ;  /* 0x000000015959d824 */ /* 0x000fe200078e0a08 */
[----:B------:R-:W-:-:S05]  /*6f20*/  ISETP.GT.U32.AND P5, PT, R8, R67, PT ;  /* 0x000000430800720c */ /* 0x000fca0003fa4070 */
[--C-:B------:R-:W-:Y:S02]  /*6f30*/  @!P3 IMAD.IADD R63, R63, 0x1, -R8.reuse ;  /* 0x000000013f3fb824 */ /* 0x100fe400078e0a08 */
[--C-:B------:R-:W-:Y:S01]  /*6f40*/  @!P0 IMAD.IADD R66, R66, 0x1, -R8.reuse ;  /* 0x0000000142428824 */ /* 0x100fe200078e0a08 */
[----:B------:R-:W-:Y:S01]  /*6f50*/  ISETP.GT.U32.AND P0, PT, R8, R20, PT ;  /* 0x000000140800720c */ /* 0x000fe20003f04070 */
[--C-:B------:R-:W-:Y:S02]  /*6f60*/  @!P6 IMAD.IADD R65, R65, 0x1, -R8.reuse ;  /* 0x000000014141e824 */ /* 0x100fe400078e0a08 */
[--C-:B------:R-:W-:Y:S02]  /*6f70*/  @!P2 IMAD.IADD R64, R64, 0x1, -R8.reuse ;  /* 0x000000014040a824 */ /* 0x100fe400078e0a08 */
[----:B------:R-:W-:Y:S01]  /*6f80*/  @!P5 IMAD.IADD R67, R67, 0x1, -R8 ;  /* 0x000000014343d824 */ /* 0x000fe200078e0a08 */
[----:B------:R-:W-:Y:S01]  /*6f90*/  ISETP.GT.U32.AND P5, PT, R8, R65, PT ;  /* 0x000000410800720c */ /* 0x000fe20003fa4070 */
[----:B------:R-:W-:-:S06]  /*6fa0*/  @!P1 IMAD.MOV R90, RZ, RZ, -R90 ;  /* 0x000000ffff5a9224 */ /* 0x000fcc00078e0a5a */
[----:B------:R-:W-:Y:S01]  /*6fb0*/  @!P0 IMAD.IADD R20, R20, 0x1, -R8 ;  /* 0x0000000114148824 */ /* 0x000fe200078e0a08 */
[----:B------:R-:W-:-:S05]  /*6fc0*/  ISETP.GT.U32.AND P0, PT, R8, R70, PT ;  /* 0x000000460800720c */ /* 0x000fca0003f04070 */
[----:B------:R-:W-:Y:S01]  /*6fd0*/  @!P5 IMAD.IADD R65, R65, 0x1, -R8 ;  /* 0x000000014141d824 */ /* 0x000fe200078e0a08 */
[----:B------:R-:W-:-:S07]  /*6fe0*/  ISETP.GT.U32.AND P5, PT, R8, R71, PT ;  /* 0x000000470800720c */ /* 0x000fce0003fa4070 */
[----:B------:R-:W-:-:S06]  /*6ff0*/  @!P0 IMAD.IADD R70, R70, 0x1, -R8 ;  /* 0x0000000146468824 */ /* 0x000fcc00078e0a08 */
[----:B------:R-:W-:Y:S01]  /*7000*/  @!P5 IMAD.IADD R71, R71, 0x1, -R8 ;  /* 0x000000014747d824 */ /* 0x000fe200078e0a08 */
[----:B--2---:R-:W-:Y:S02]  /*7010*/  ISETP.GE.AND P3, PT, R82, RZ, PT ;  /* 0x000000ff5200720c */ /* 0x004fe40003f66270 */
[----:B------:R-:W2:Y:S01]  /*7020*/  LDL R82, [R1+0x1058] ;  /* 0x0010580001527983 */ /* 0x000ea20000100800 */
[----:B---3--:R-:W-:Y:S02]  /*7030*/  ISETP.GE.AND P4, PT, R10, RZ, PT ;  /* 0x000000ff0a00720c */ /* 0x008fe40003f86270 */
[----:B------:R-:W-:Y:S02]  /*7040*/  ISETP.GE.AND P2, PT, R81, RZ, PT ;  /* 0x000000ff5100720c */ /* 0x000fe40003f46270 */
[----:B------:R-:W3:Y:S09]  /*7050*/  LDL R81, [R1+0x1054] ;  /* 0x0010540001517983 */ /* 0x000ef20000100800 */
[----:B------:R-:W-:Y:S01]  /*7060*/  @!P4 IMAD.MOV R87, RZ, RZ, -R87 ;  /* 0x000000ffff57c224 */ /* 0x000fe200078e0a57 */
[----:B------:R-:W-:Y:S01]  /*7070*/  ISETP.GT.U32.AND P4, PT, R8, R19, PT ;  /* 0x000000130800720c */ /* 0x000fe20003f84070 */
[----:B------:R-:W-:-:S02]  /*7080*/  @!P3 IMAD.MOV R88, RZ, RZ, -R88 ;  /* 0x000000ffff58b224 */ /* 0x000fc400078e0a58 */
[----:B------:R-:W-:Y:S01]  /*7090*/  @!P2 IMAD.MOV R89, RZ, RZ, -R89 ;  /* 0x000000ffff59a224 */ /* 0x000fe200078e0a59 */
[----:B------:R-:W-:Y:S04]  /*70a0*/  STL [R1+0x131c], R90 ;  /* 0x00131c5a01007387 */ /* 0x000fe80000100800 */
[----:B------:R-:W-:Y:S05]  /*70b0*/  STL [R1+0x1320], R87 ;  /* 0x0013205701007387 */ /* 0x000fea0000100800 */
[----:B------:R-:W-:Y:S01]  /*70c0*/  @!P4 IMAD.IADD R19, R19, 0x1, -R8 ;  /* 0x000000011313c824 */ /* 0x000fe200078e0a08 */
[----:B------:R-:W-:Y:S04]  /*70d0*/  STL [R1+0x1324], R88 ;  /* 0x0013245801007387 */ /* 0x000fe80000100800 */
[----:B------:R-:W-:Y:S01]  /*70e0*/  STL [R1+0x1328], R89 ;  /* 0x0013285901007387 */ /* 0x000fe20000100800 */
[----:B----4-:R-:W-:-:S03]  /*70f0*/  ISETP.GE.AND P0, PT, R17, RZ, PT ;  /* 0x000000ff1100720c */ /* 0x010fc60003f06270 */
        /* <DEDUP_REMOVED lines=8> */
[----:B0-----:R-:W4:Y:S01]  /*7180*/  LDL R92, [R1+0xfe4] ;  /* 0x000fe400015c7983 */ /* 0x001f220000100800 */
[C---:B------:R-:W-:Y:S02]  /*7190*/  ISETP.GT.U32.AND P1, PT, R8.reuse, R64, PT ;  /* 0x000000400800720c */ /* 0x040fe40003f24070 */
[C---:B------:R-:W-:Y:S01]  /*71a0*/  ISETP.GT.U32.AND P4, PT, R8.reuse, R73, PT ;  /* 0x000000490800720c */ /* 0x040fe20003f84070 */
[----:B-1----:R-:W4:Y:S01]  /*71b0*/  LDL R91, [R1+0xfcc] ;  /* 0x000fcc00015b7983 */ /* 0x002f220000100800 */
[----:B------:R-:W-:-:S03]  /*71c0*/  ISETP.GT.U32.AND P2, PT, R8, R67, PT ;  /* 0x000000430800720c */ /* 0x000fc60003f44070 */
[----:B------:R-:W4:Y:S02]  /*71d0*/  LDL R86, [R1+0xff0] ;  /* 0x000ff00001567983 */ /* 0x000f240000100800 */
[--C-:B------:R-:W-:Y:S02]  /*71e0*/  @!P6 IMAD.IADD R68, R68, 0x1, -R8.reuse ;  /* 0x000000014444e824 */ /* 0x100fe400078e0a08 */
[--C-:B------:R-:W-:Y:S01]  /*71f0*/  @!P3 IMAD.IADD R66, R66, 0x1, -R8.reuse ;  /* 0x000000014242b824 */ /* 0x100fe200078e0a08 */
[C---:B------:R-:W-:Y:S02]  /*7200*/  ISETP.GT.U32.AND P3, PT, R8.reuse, R72, PT ;  /* 0x000000480800720c */ /* 0x040fe40003f64070 */
[----:B------:R-:W-:Y:S01]  /*7210*/  ISETP.GT.U32.AND P6, PT, R8, R68, PT ;  /* 0x000000440800720c */ /* 0x000fe20003fc4070 */
[----:B------:R-:W-:Y:S01]  /*7220*/  @!P1 IMAD.IADD R64, R64, 0x1, -R8 ;  /* 0x0000000140409824 */ /* 0x000fe200078e0a08 */
[----:B------:R-:W-:-:S09]  /*7230*/  ISETP.GT.U32.AND P1, PT, R8, R69, PT ;  /* 0x000000450800720c */ /* 0x000fd20003f24070 */
[--C-:B------:R-:W-:Y:S02]  /*7240*/  @!P3 IMAD.IADD R72, R72, 0x1, -R8.reuse ;  /* 0x000000014848b824 */ /* 0x100fe400078e0a08 */
[--C-:B------:R-:W-:Y:S01]  /*7250*/  @!P6 IMAD.IADD R68, R68, 0x1, -R8.reuse ;  /* 0x000000014444e824 */ /* 0x100fe200078e0a08 */
[----:B------:R-:W-:Y:S01]  /*7260*/  ISETP.GE.AND P6, PT, R84, RZ, PT ;  /* 0x000000ff5400720c */ /* 0x000fe20003fc6270 */
[--C-:B------:R-:W-:Y:S01]  /*7270*/  @!P1 IMAD.IADD R69, R69, 0x1, -R8.reuse ;  /* 0x0000000145459824 */ /* 0x100fe200078e0a08 */
[----:B------:R-:W-:Y:S01]  /*7280*/  ISETP.GE.AND P1, PT, R83, RZ, PT ;  /* 0x000000ff5300720c */ /* 0x000fe20003f26270 */
[----:B------:R-:W-:Y:S01]  /*7290*/  IMAD.MOV.U32 R84, RZ, RZ, R63 ;  /* 0x000000ffff547224 */ /* 0x000fe200078e003f */
[----:B------:R-:W-:Y:S01]  /*72a0*/  IABS R14, R14 ;  /* 0x0000000e000e7213 */ /* 0x000fe20000000000 */
[----:B------:R-:W-:Y:S02]  /*72b0*/  @!P4 IMAD.IADD R73, R73, 0x1, -R8 ;  /* 0x000000014949c824 */ /* 0x000fe400078e0a08 */
[----:B------:R-:W-:-:S06]  /*72c0*/  IMAD.MOV.U32 R83, RZ, RZ, R64 ;  /* 0x000000ffff537224 */ /* 0x000fcc00078e0040 */
[----:B------:R-:W-:Y:S01]  /*72d0*/  @!P6 IMAD.MOV R84, RZ, RZ, -R84 ;  /* 0x000000ffff54e224 */ /* 0x000fe200078e0a54 */
[----:B------:R-:W-:Y:S01]  /*72e0*/  ISETP.GT.U32.AND P6, PT, R8, R72, PT ;  /* 0x000000480800720c */ /* 0x000fe20003fc4070 */
[----:B------:R-:W-:-:S04]  /*72f0*/  IMAD.HI.U32 R10, R9, R14, RZ ;  /* 0x0000000e090a7227 */ /* 0x000fc800078e00ff */
[----:B------:R-:W-:Y:S02]  /*7300*/  @!P2 IMAD.IADD R67, R67, 0x1, -R8 ;  /* 0x000000014343a824 */ /* 0x000fe400078e0a08 */
[----:B------:R-:W-:Y:S02]  /*7310*/  IMAD.MOV R10, RZ, RZ, -R10 ;  /* 0x000000ffff0a7224 */ /* 0x000fe400078e0a0a */
[----:B------:R-:W-:Y:S01]  /*7320*/  @!P1 IMAD.MOV R83, RZ, RZ, -R83 ;  /* 0x000000ffff539224 */ /* 0x000fe200078e0a53 */
[----:B------:R-:W-:Y:S01]  /*7330*/  STL [R1+0x1334], R84 ;  /* 0x0013345401007387 */ /* 0x000fe20000100800 */
[----:B------:R-:W-:Y:S02]  /*7340*/  IMAD R14, R8, R10, R14 ;  /* 0x0000000a080e7224 */ /* 0x000fe400078e020e */
[----:B------:R-:W-:Y:S01]  /*7350*/  @!P6 IMAD.IADD R72, R72, 0x1, -R8 ;  /* 0x000000014848e824 */ /* 0x000fe200078e0a08 */
[----:B------:R-:W-:Y:S01]  /*7360*/  STL [R1+0x1338], R83 ;  /* 0x0013385301007387 */ /* 0x000fe20000100800 */
[----:B------:R-:W-:Y:S01]  /*7370*/  VIADD R10, R0, 0xf9 ;  /* 0x000000f9000a7836 */ /* 0x000fe20000000000 */
[----:B------:R-:W-:-:S02]  /*7380*/  ISETP.GT.U32.AND P6, PT, R8, R78, PT ;  /* 0x0000004e0800720c */ /* 0x000fc40003fc4070 */
[----:B------:R-:W-:-:S11]  /*7390*/  ISETP.GT.U32.AND P1, PT, R8, R70, PT ;  /* 0x000000460800720c */ /* 0x000fd60003f24070 */
[--C-:B------:R-:W-:Y:S02]  /*73a0*/  @!P6 IMAD.IADD R78, R78, 0x1, -R8.reuse ;  /* 0x000000014e4ee824 */ /* 0x100fe400078e0a08 */
[----:B------:R-:W-:Y:S01]  /*73b0*/  @!P1 IMAD.IADD R70, R70, 0x1, -R8 ;  /* 0x0000000146469824 */ /* 0x000fe200078e0a08 */
[----:B------:R-:W-:-:S13]  /*73c0*/  ISETP.GT.U32.AND P1, PT, R8, R76, PT ;  /* 0x0000004c0800720c */ /* 0x000fda0003f24070 */
[----:B------:R-:W-:Y:S01]  /*73d0*/  @!P1 IMAD.IADD R76, R76, 0x1, -R8 ;  /* 0x000000014c4c9824 */ /* 0x000fe200078e0a08 */
[----:B--2---:R-:W-:Y:S01]  /*73e0*/  ISETP.GE.AND P3, PT, R82, RZ, PT ;  /* 0x000000ff5200720c */ /* 0x004fe20003f66270 */
[----:B------:R-:W-:-:S04]  /*73f0*/  IMAD.MOV.U32 R82, RZ, RZ, R65 ;  /* 0x000000ffff527224 */ /* 0x000fc800078e0041 */
[----:B------:R-:W-:Y:S01]  /*7400*/  @!P0 IMAD.MOV R82, RZ, RZ, -R82 ;  /* 0x000000ffff528224 */ /* 0x000fe200078e0a52 */
[----:B------:R-:W-:Y:S02]  /*7410*/  ISETP.GT.U32.AND P0, PT, R8, R71, PT ;  /* 0x000000470800720c */ /* 0x000fe40003f04070 */
[----:B---3--:R-:W-:Y:S01]  /*7420*/  ISETP.GE.AND P4, PT, R81, RZ, PT ;  /* 0x000000ff5100720c */ /* 0x008fe20003f86270 */
[----:B------:R-:W-:-:S10]  /*7430*/  IMAD.MOV.U32 R81, RZ, RZ, R66 ;  /* 0x000000ffff517224 */ /* 0x000fd400078e0042 */
[----:B------:R-:W-:Y:S01]  /*7440*/  @!P0 IMAD.IADD R71, R71, 0x1, -R8 ;  /* 0x0000000147478824 */ /* 0x000fe200078e0a08 */
[----:B------:R-:W-:Y:S01]  /*7450*/  ISETP.GT.U32.AND P0, PT, R8, R77, PT ;  /* 0x0000004d0800720c */ /* 0x000fe20003f04070 */
[----:B------:R-:W-:Y:S02]  /*7460*/  @!P5 IMAD.MOV R81, RZ, RZ, -R81 ;  /* 0x000000ffff51d224 */ /* 0x000fe400078e0a51 */
[----:B------:R-:W-:Y:S01]  /*7470*/  @!P3 IMAD.MOV R67, RZ, RZ, -R67 ;  /* 0x000000ffff43b224 */ /* 0x000fe200078e0a43 */
[----:B------:R-:W-:Y:S01]  /*7480*/  STL [R1+0x133c], R82 ;  /* 0x00133c5201007387 */ /* 0x000fe20000100800 */
[----:B------:R-:W-:-:S03]  /*7490*/  @!P4 IMAD.MOV R68, RZ, RZ, -R68 ;  /* 0x000000ffff44c224 */ /* 0x000fc600078e0a44 */
[----:B------:R-:W-:Y:S04]  /*74a0*/  STL [R1+0x1340], R81 ;  /* 0x0013405101007387 */ /* 0x000fe80000100800 */
[----:B------:R-:W-:Y:S01]  /*74b0*/  STL [R1+0x1344], R67 ;  /* 0x0013444301007387 */ /* 0x000fe20000100800 */
[----:B------:R-:W-:-:S03]  /*74c0*/  @!P0 IMAD.IADD R77, R77, 0x1, -R8 ;  /* 0x000000014d4d8824 */ /* 0x000fc600078e0a08 */
[----:B------:R0:W-:Y:S04]  /*74d0*/  STL [R1+0x1348], R0 ;  /* 0x0013480001007387 */ /* 0x0001e80000100800 */
[----:B------:R1:W-:Y:S04]  /*74e0*/  STL [R1+0x1178], R10 ;  /* 0x0011780a01007387 */ /* 0x0003e80000100800 */
[----:B------:R-:W-:Y:S01]  /*74f0*/  STL [R1+0x134c], R68 ;  /* 0x00134c4401007387 */ /* 0x000fe20000100800 */
[----:B----4-:R-:W-:Y:S01]  /*7500*/  ISETP.GE.AND P6, PT, R16, RZ, PT ;  /* 0x000000ff1000720c */ /* 0x010fe20003fc6270 */
[----:B0-----:R-:W0:Y:S01]  /*7510*/  LDC R0, c[0x0][0x3a0] ;  /* 0x0000e800ff007b82 */ /* 0x001e220000000800 */
[----:B------:R-:W-:Y:S01]  /*7520*/  ISETP.GE.AND P0, PT, R17, RZ, PT ;  /* 0x000000ff1100720c */ /* 0x000fe20003f06270 */
[----:B------:R-:W2:Y:S04]  /*7530*/  LDL R16, [R1+0x10b0] ;  /* 0x0010b00001107983 */ /* 0x000ea80000100800 */
[----:B------:R-:W3:Y:S01]  /*7540*/  LDL R17, [R1+0x1094] ;  /* 0x0010940001117983 */ /* 0x000ee20000100800 */
[----:B------:R-:W-:-:S03]  /*7550*/  ISETP.GE.AND P1, PT, R85, RZ, PT ;  /* 0x000000ff5500720c */ /* 0x000fc60003f26270 */
[----:B------:R-:W4:Y:S01]  /*7560*/  LDL R85, [R1+0x10a8] ;  /* 0x0010a80001557983 */ /* 0x000f220000100800 */
[----:B------:R-:W-:-:S13]  /*7570*/  ISETP.GT.U32.AND P2, PT, R8, R74, PT ;  /* 0x0000004a0800720c */ /* 0x000fda0003f44070 */
[----:B------:R-:W-:Y:S01]  /*7580*/  @!P2 IMAD.IADD R74, R74, 0x1, -R8 ;  /* 0x000000014a4aa824 */ /* 0x000fe200078e0a08 */
[----:B------:R-:W-:-:S13]  /*7590*/  ISETP.GT.U32.AND P2, PT, R8, R69, PT ;  /* 0x000000450800720c */ /* 0x000fda0003f44070 */
[----:B------:R-:W-:Y:S01]  /*75a0*/  @!P2 IMAD.IADD R69, R69, 0x1, -R8 ;  /* 0x000000014545a824 */ /* 0x000fe200078e0a08 */
[C---:B------:R-:W-:Y:S02]  /*75b0*/  ISETP.GT.U32.AND P2, PT, R8.reuse, R80, PT ;  /* 0x000000500800720c */ /* 0x040fe40003f44070 */
[C---:B------:R-:W-:Y:S02]  /*75c0*/  ISETP.GT.U32.AND P4, PT, R8.reuse, R75, PT ;  /* 0x0000004b0800720c */ /* 0x040fe40003f84070 */
[C---:B------:R-:W-:Y:S02]  /*75d0*/  ISETP.GT.U32.AND P3, PT, R8.reuse, R73, PT ;  /* 0x000000490800720c */ /* 0x040fe40003f64070 */
[----:B------:R-:W-:-:S07]  /*75e0*/  ISETP.GT.U32.AND P5, PT, R8, R74, PT ;  /* 0x0000004a0800720c */ /* 0x000fce0003fa4070 */
[----:B------:R-:W-:Y:S01]  /*75f0*/  @!P2 IMAD.IADD R80, R80, 0x1, -R8 ;  /* 0x000000015050a824 */ /* 0x000fe200078e0a08 */
[----:B------:R-:W-:Y:S02]  /*7600*/  ISETP.GE.AND P2, PT, R92, RZ, PT ;  /* 0x000000ff5c00720c */ /* 0x000fe40003f46270 */
[----:B------:R-:W4:Y:S01]  /*7610*/  LDL R92, [R1+0x1068] ;  /* 0x00106800015c7983 */ /* 0x000f220000100800 */
[----:B------:R-:W-:Y:S01]  /*7620*/  @!P1 IMAD.MOV R72, RZ, RZ, -R72 ;  /* 0x000000ffff489224 */ /* 0x000fe200078e0a48 */
[----:B------:R-:W-:Y:S01]  /*7630*/  ISETP.GT.U32.AND P1, PT, R8, R77, PT ;  /* 0x0000004d0800720c */ /* 0x000fe20003f24070 */
[--C-:B------:R-:W-:Y:S01]  /*7640*/  @!P4 IMAD.IADD R75, R75, 0x1, -R8.reuse ;  /* 0x000000014b4bc824 */ /* 0x100fe200078e0a08 */
[----:B------:R-:W-:Y:S01]  /*7650*/  ISETP.GE.AND P4, PT, R91, RZ, PT ;  /* 0x000000ff5b00720c */ /* 0x000fe20003f86270 */
[--C-:B------:R-:W-:Y:S01]  /*7660*/  @!P3 IMAD.IADD R73, R73, 0x1, -R8.reuse ;  /* 0x000000014949b824 */ /* 0x100fe200078e0a08 */
[----:B------:R-:W4:Y:S01]  /*7670*/  LDL R91, [R1+0x1070] ;  /* 0x00107000015b7983 */ /* 0x000f220000100800 */
[--C-:B------:R-:W-:Y:S01]  /*7680*/  @!P5 IMAD.IADD R74, R74, 0x1, -R8.reuse ;  /* 0x000000014a4ad824 */ /* 0x100fe200078e0a08 */
[----:B------:R-:W-:Y:S01]  /*7690*/  ISETP.GE.AND P5, PT, R86, RZ, PT ;  /* 0x000000ff5600720c */ /* 0x000fe20003fa6270 */
[----:B------:R-:W-:Y:S01]  /*76a0*/  @!P0 IMAD.MOV R73, RZ, RZ, -R73 ;  /* 0x000000ffff498224 */ /* 0x000fe200078e0a49 */
[C---:B------:R-:W-:Y:S01]  /*76b0*/  ISETP.GT.U32.AND P0, PT, R8.reuse, R78, PT ;  /* 0x0000004e0800720c */ /* 0x040fe20003f04070 */
[----:B------:R-:W4:Y:S04]  /*76c0*/  LDL R86, [R1+0x1024] ;  /* 0x0010240001567983 */ /* 0x000f280000100800 */
[----:B------:R-:W-:Y:S01]  /*76d0*/  @!P1 IMAD.IADD R77, R77, 0x1, -R8 ;  /* 0x000000014d4d9824 */ /* 0x000fe200078e0a08 */
[----:B------:R-:W-:Y:S01]  /*76e0*/  ISETP.GT.U32.AND P1, PT, R8, R41, PT ;  /* 0x000000290800720c */ /* 0x000fe20003f24070 */
[----:B------:R-:W-:-:S02]  /*76f0*/  @!P4 IMAD.MOV R70, RZ, RZ, -R70 ;  /* 0x000000ffff46c224 */ /* 0x000fc400078e0a46 */
[----:B------:R-:W-:Y:S02]  /*7700*/  @!P2 IMAD.MOV R71, RZ, RZ, -R71 ;  /* 0x000000ffff47a224 */ /* 0x000fe400078e0a47 */
[----:B------:R-:W-:Y:S02]  /*7710*/  @!P5 IMAD.MOV R69, RZ, RZ, -R69 ;  /* 0x000000ffff45d224 */ /* 0x000fe400078e0a45 */
[----:B------:R-:W-:Y:S01]  /*7720*/  @!P0 IMAD.IADD R78, R78, 0x1, -R8 ;  /* 0x000000014e4e8824 */ /* 0x000fe200078e0a08 */
[C---:B------:R-:W-:Y:S01]  /*7730*/  ISETP.GT.U32.AND P0, PT, R8.reuse, R42, PT ;  /* 0x0000002a0800720c */ /* 0x040fe20003f04070 */
[----:B------:R-:W-:Y:S01]  /*7740*/  @!P6 IMAD.MOV R74, RZ, RZ, -R74 ;  /* 0x000000ffff4ae224 */ /* 0x000fe200078e0a4a */
[----:B------:R-:W-:Y:S01]  /*7750*/  STL [R1+0x1350], R69 ;  /* 0x0013504501007387 */ /* 0x000fe20000100800 */
[----:B------:R-:W-:-:S03]  /*7760*/  ISETP.GT.U32.AND P2, PT, R8, R76, PT ;  /* 0x0000004c0800720c */ /* 0x000fc60003f44070 */
[----:B------:R-:W-:Y:S01]  /*7770*/  STL [R1+0x1354], R70 ;  /* 0x0013544601007387 */ /* 0x000fe20000100800 */
[----:B------:R-:W-:-:S03]  /*7780*/  @!P1 IMAD.IADD R41, R41, 0x1, -R8 ;  /* 0x0000000129299824 */ /* 0x000fc600078e0a08 */
[----:B------:R-:W-:Y:S04]  /*7790*/  STL [R1+0x1358], R71 ;  /* 0x0013584701007387 */ /* 0x000fe80000100800 */
[----:B------:R-:W-:Y:S04]  /*77a0*/  STL [R1+0x135c], R72 ;  /* 0x00135c4801007387 */ /* 0x000fe80000100800 */
[----:B------:R-:W-:Y:S04]  /*77b0*/  STL [R1+0x1360], R73 ;  /* 0x0013604901007387 */ /* 0x000fe80000100800 */
[----:B------:R-:W-:Y:S04]  /*77c0*/  STL [R1+0x1364], R74 ;  /* 0x0013644a01007387 */ /* 0x000fe80000100800 */
[----:B------:R0:W-:Y:S01]  /*77d0*/  STL [R1+0x1368], R9 ;  /* 0x0013680901007387 */ /* 0x0001e20000100800 */
[----:B------:R-:W-:-:S02]  /*77e0*/  @!P0 IMAD.IADD R42, R42, 0x1, -R8 ;  /* 0x000000012a2a8824 */ /* 0x000fc400078e0a08 */
[----:B------:R-:W-:Y:S01]  /*77f0*/  @!P2 IMAD.IADD R76, R76, 0x1, -R8 ;  /* 0x000000014c4ca824 */ /* 0x000fe200078e0a08 */
[----:B------:R-:W-:-:S13]  /*7800*/  ISETP.GT.U32.AND P2, PT, R8, R40, PT ;  /* 0x000000280800720c */ /* 0x000fda0003f44070 */
[----:B------:R-:W-:Y:S01]  /*7810*/  @!P2 IMAD.IADD R40, R40, 0x1, -R8 ;  /* 0x000000012828a824 */ /* 0x000fe200078e0a08 */
[----:B---3--:R-:W-:Y:S02]  /*7820*/  ISETP.GE.AND P1, PT, R17, RZ, PT ;  /* 0x000000ff1100720c */ /* 0x008fe40003f26270 */
[----:B------:R-:W3:Y:S01]  /*7830*/  LDL R17, [R1+0x1124] ;  /* 0x0011240001117983 */ /* 0x000ee20000100800 */
[----:B--2---:R-:W-:-:S03]  /*7840*/  ISETP.GE.AND P0, PT, R16, RZ, PT ;  /* 0x000000ff1000720c */ /* 0x004fc60003f06270 */
[----:B------:R-:W2:Y:S01]  /*7850*/  LDL R16, [R1+0x1154] ;  /* 0x0011540001107983 */ /* 0x000ea20000100800 */
[----:B----4-:R-:W-:-:S03]  /*7860*/  ISETP.GE.AND P2, PT, R85, RZ, PT ;  /* 0x000000ff5500720c */ /* 0x010fc60003f46270 */
[----:B------:R-:W4:Y:S01]  /*7870*/  LDL R85, [R1+0x1128] ;  /* 0x0011280001557983 */ /* 0x000f220000100800 */
[C---:B------:R-:W-:Y:S02]  /*7880*/  ISETP.GT.U32.AND P4, PT, R8.reuse, R80, PT ;  /* 0x000000500800720c */ /* 0x040fe40003f84070 */
[----:B------:R-:W-:-:S11]  /*7890*/  ISETP.GT.U32.AND P3, PT, R8, R79, PT ;  /* 0x0000004f0800720c */ /* 0x000fd60003f64070 */
[--C-:B------:R-:W-:Y:S01]  /*78a0*/  @!P4 IMAD.IADD R80, R80, 0x1, -R8.reuse ;  /* 0x000000015050c824 */ /* 0x100fe200078e0a08 */
[----:B------:R-:W-:Y:S01]  /*78b0*/  ISETP.GT.U32.AND P4, PT, R8, R5, PT ;  /* 0x000000050800720c */ /* 0x000fe20003f84070 */
[----:B------:R-:W-:-:S05]  /*78c0*/  @!P3 IMAD.IADD R79, R79, 0x1, -R8 ;  /* 0x000000014f4fb824 */ /* 0x000fca00078e0a08 */
[----:B------:R-:W-:-:S07]  /*78d0*/  ISETP.GT.U32.AND P5, PT, R8, R79, PT ;  /* 0x0000004f0800720c */ /* 0x000fce0003fa4070 */
[--C-:B------:R-:W-:Y:S01]  /*78e0*/  @!P4 IMAD.IADD R5, R5, 0x1, -R8.reuse ;  /* 0x000000010505c824 */ /* 0x100fe200078e0a08 */
[----:B------:R-:W-:Y:S02]  /*78f0*/  ISETP.GT.U32.AND P3, PT, R8, R75, PT ;  /* 0x0000004b0800720c */ /* 0x000fe40003f64070 */
[----:B------:R-:W-:Y:S02]  /*7900*/  ISETP.GE.AND P4, PT, R92, RZ, PT ;  /* 0x000000ff5c00720c */ /* 0x000fe40003f86270 */
[----:B------:R-:W4:Y:S01]  /*7910*/  LDL R92, [R1+0x10ec] ;  /* 0x0010ec00015c7983 */ /* 0x000f220000100800 */
[----:B------:R-:W-:Y:S01]  /*7920*/  @!P5 IMAD.IADD R79, R79, 0x1, -R8 ;  /* 0x000000014f4fd824 */ /* 0x000fe200078e0a08 */
[----:B------:R-:W-:Y:S02]  /*7930*/  ISETP.GE.AND P5, PT, R91, RZ, PT ;  /* 0x000000ff5b00720c */ /* 0x000fe40003fa6270 */
[----:B------:R-:W4:Y:S07]  /*7940*/  LDL R91, [R1+0x10f0] ;  /* 0x0010f000015b7983 */ /* 0x000f2e0000100800 */
[----:B------:R-:W-:Y:S01]  /*7950*/  @!P4 IMAD.MOV R76, RZ, RZ, -R76 ;  /* 0x000000ffff4cc224 */ /* 0x000fe200078e0a4c */
[----:B------:R-:W-:Y:S01]  /*7960*/  ISETP.GT.U32.AND P4, PT, R8, R40, PT ;  /* 0x000000280800720c */ /* 0x000fe20003f84070 */
[----:B------:R-:W-:Y:S01]  /*7970*/  @!P3 IMAD.IADD R75, R75, 0x1, -R8 ;  /* 0x000000014b4bb824 */ /* 0x000fe200078e0a08 */
[----:B------:R-:W-:Y:S01]  /*7980*/  ISETP.GE.AND P3, PT, R86, RZ, PT ;  /* 0x000000ff5600720c */ /* 0x000fe20003f66270 */
[----:B------:R-:W-:Y:S01]  /*7990*/  @!P2 IMAD.MOV R77, RZ, RZ, -R77 ;  /* 0x000000ffff4da224 */ /* 0x000fe200078e0a4d */
[----:B------:R-:W-:Y:S01]  /*79a0*/  ISETP.GT.U32.AND P2, PT, R8, R41, PT ;  /* 0x000000290800720c */ /* 0x000fe20003f44070 */
[----:B------:R-:W-:-:S08]  /*79b0*/  @!P5 IMAD.MOV R80, RZ, RZ, -R80 ;  /* 0x000000ffff50d224 */ /* 0x000fd000078e0a50 */
[--C-:B------:R-:W-:Y:S01]  /*79c0*/  @!P4 IMAD.IADD R40, R40, 0x1, -R8.reuse ;  /* 0x000000012828c824 */ /* 0x100fe200078e0a08 */
[C---:B------:R-:W-:Y:S01]  /*79d0*/  ISETP.GT.U32.AND P4, PT, R8.reuse, R47, PT ;  /* 0x0000002f0800720c */ /* 0x040fe20003f84070 */
[----:B------:R-:W-:Y:S01]  /*79e0*/  @!P3 IMAD.MOV R75, RZ, RZ, -R75 ;  /* 0x000000ffff4bb224 */ /* 0x000fe200078e0a4b */
[----:B------:R-:W4:Y:S01]  /*79f0*/  LDL R86, [R1+0x10e4] ;  /* 0x0010e40001567983 */ /* 0x000f220000100800 */
[--C-:B------:R-:W-:Y:S01]  /*7a00*/  @!P2 IMAD.IADD R41, R41, 0x1, -R8.reuse ;  /* 0x000000012929a824 */ /* 0x100fe200078e0a08 */
[C---:B------:R-:W-:Y:S02]  /*7a10*/  ISETP.GT.U32.AND P2, PT, R8.reuse, R48, PT ;  /* 0x000000300800720c */ /* 0x040fe40003f44070 */
[----:B------:R-:W-:Y:S01]  /*7a20*/  ISETP.GT.U32.AND P5, PT, R8, R5, PT ;  /* 0x000000050800720c */ /* 0x000fe20003fa4070 */
[----:B------:R-:W-:Y:S04]  /*7a30*/  STL [R1+0x136c], R75 ;  /* 0x00136c4b01007387 */ /* 0x000fe80000100800 */
[----:B------:R-:W-:Y:S02]  /*7a40*/  STL [R1+0x1370], R80 ;  /* 0x0013705001007387 */ /* 0x000fe40000100800 */
[----:B------:R-:W-:-:S02]  /*7a50*/  @!P4 IMAD.IADD R47, R47, 0x1, -R8 ;  /* 0x000000012f2fc824 */ /* 0x000fc400078e0a08 */
[----:B------:R-:W-:Y:S02]  /*7a60*/  STL [R1+0x1374], R76 ;  /* 0x0013744c01007387 */ /* 0x000fe40000100800 */
[--C-:B------:R-:W-:Y:S02]  /*7a70*/  @!P2 IMAD.IADD R48, R48, 0x1, -R8.reuse ;  /* 0x000000013030a824 */ /* 0x100fe400078e0a08 */
        /* <DEDUP_REMOVED lines=9> */
[----:B------:R-:W-:-:S13]  /*7b10*/  ISETP.GT.U32.AND P6, PT, R8, R4, PT ;  /* 0x000000040800720c */ /* 0x000fda0003fc4070 */
[----:B------:R-:W-:-:S05]  /*7b20*/  @!P6 IMAD.IADD R4, R4, 0x1, -R8 ;  /* 0x000000010404e824 */ /* 0x000fca00078e0a08 */
[----:B------:R-:W-:-:S13]  /*7b30*/  ISETP.GT.U32.AND P3, PT, R8, R4, PT ;  /* 0x000000040800720c */ /* 0x000fda0003f64070 */
[----:B------:R-:W-:Y:S01]  /*7b40*/  @!P3 IMAD.IADD R4, R4, 0x1, -R8 ;  /* 0x000000010404b824 */ /* 0x000fe200078e0a08 */
[C---:B------:R-:W-:Y:S01]  /*7b50*/  ISETP.GT.U32.AND P3, PT, R8.reuse, R45, PT ;  /* 0x0000002d0800720c */ /* 0x040fe20003f64070 */
[----:B------:R-:W-:Y:S01]  /*7b60*/  @!P0 IMAD.MOV R79, RZ, RZ, -R79 ;  /* 0x000000ffff4f8224 */ /* 0x000fe200078e0a4f */
[C---:B------:R-:W-:Y:S02]  /*7b70*/  ISETP.GT.U32.AND P0, PT, R8.reuse, R44, PT ;  /* 0x0000002c0800720c */ /* 0x040fe40003f04070 */
[----:B-1----:R-:W-:Y:S02]  /*7b80*/  IABS R10, R10 ;  /* 0x0000000a000a7213 */ /* 0x002fe40000000000 */
[----:B------:R-:W-:-:S07]  /*7b90*/  ISETP.GT.U32.AND P6, PT, R8, R43, PT ;  /* 0x0000002b0800720c */ /* 0x000fce0003fc4070 */
[----:B------:R-:W-:Y:S01]  /*7ba0*/  @!P3 IMAD.IADD R45, R45, 0x1, -R8 ;  /* 0x000000012d2db824 */ /* 0x000fe200078e0a08 */
[----:B------:R-:W-:Y:S01]  /*7bb0*/  ISETP.GE.AND P3, PT, R92, RZ, PT ;  /* 0x000000ff5c00720c */ /* 0x000fe20003f66270 */
[----:B------:R-:W-:Y:S01]  /*7bc0*/  IMAD.HI.U32 R63, R9, R10, RZ ;  /* 0x0000000a093f7227 */ /* 0x000fe200078e00ff */
[----:B------:R-:W4:Y:S03]  /*7bd0*/  LDL R92, [R1+0x116c] ;  /* 0x00116c00015c7983 */ /* 0x000f260000100800 */
[----:B------:R-:W-:Y:S02]  /*7be0*/  IMAD.MOV.U32 R64, RZ, RZ, R40 ;  /* 0x000000ffff407224 */ /* 0x000fe400078e0028 */
[----:B------:R-:W-:Y:S02]  /*7bf0*/  IMAD.MOV R63, RZ, RZ, -R63 ;  /* 0x000000ffff3f7224 */ /* 0x000fe400078e0a3f */
[----:B------:R-:W-:Y:S01]  /*7c00*/  @!P0 IMAD.IADD R44, R44, 0x1, -R8 ;  /* 0x000000012c2c8824 */ /* 0x000fe200078e0a08 */
[----:B------:R-:W-:-:S03]  /*7c10*/  ISETP.GE.AND P0, PT, R91, RZ, PT ;  /* 0x000000ff5b00720c */ /* 0x000fc60003f06270 */
[----:B------:R-:W-:Y:S01]  /*7c20*/  @!P3 IMAD.MOV R64, RZ, RZ, -R64 ;  /* 0x000000ffff40b224 */ /* 0x000fe200078e0a40 */
[C---:B------:R-:W-:Y:S01]  /*7c30*/  ISETP.GT.U32.AND P3, PT, R8.reuse, R46, PT ;  /* 0x0000002e0800720c */ /* 0x040fe20003f64070 */
[C---:B------:R-:W-:Y:S01]  /*7c40*/  IMAD R10, R8.reuse, R63, R10 ;  /* 0x0000003f080a7224 */ /* 0x040fe200078e020a */
[----:B------:R-:W4:Y:S01]  /*7c50*/  LDL R91, [R1+0x1174] ;  /* 0x00117400015b7983 */ /* 0x000f220000100800 */
[----:B------:R-:W-:Y:S02]  /*7c60*/  IMAD.MOV.U32 R63, RZ, RZ, R41 ;  /* 0x000000ffff3f7224 */ /* 0x000fe400078e0029 */
[----:B------:R-:W-:Y:S02]  /*7c70*/  @!P6 IMAD.IADD R43, R43, 0x1, -R8 ;  /* 0x000000012b2be824 */ /* 0x000fe400078e0a08 */
[----:B------:R-:W-:Y:S01]  /*7c80*/  @!P5 IMAD.MOV R63, RZ, RZ, -R63 ;  /* 0x000000ffff3fd224 */ /* 0x000fe200078e0a3f */
[C---:B------:R-:W-:Y:S02]  /*7c90*/  ISETP.GT.U32.AND P5, PT, R8.reuse, R47, PT ;  /* 0x0000002f0800720c */ /* 0x040fe40003fa4070 */
[----:B------:R-:W-:-:S03]  /*7ca0*/  ISETP.GT.U32.AND P6, PT, R8, R43, PT ;  /* 0x0000002b0800720c */ /* 0x000fc60003fc4070 */
[----:B------:R-:W-:Y:S01]  /*7cb0*/  @!P3 IMAD.IADD R46, R46, 0x1, -R8 ;  /* 0x000000012e2eb824 */ /* 0x000fe200078e0a08 */
[----:B------:R-:W-:Y:S01]  /*7cc0*/  ISETP.GT.U32.AND P3, PT, R8, R53, PT ;  /* 0x000000350800720c */ /* 0x000fe20003f64070 */
[----:B------:R-:W-:-:S04]  /*7cd0*/  IMAD.MOV.U32 R65, RZ, RZ, R5 ;  /* 0x000000ffff417224 */ /* 0x000fc800078e0005 */
[----:B------:R-:W-:Y:S02]  /*7ce0*/  @!P0 IMAD.MOV R65, RZ, RZ, -R65 ;  /* 0x000000ffff418224 */ /* 0x000fe400078e0a41 */
[--C-:B------:R-:W-:Y:S01]  /*7cf0*/  @!P5 IMAD.IADD R47, R47, 0x1, -R8.reuse ;  /* 0x000000012f2fd824 */ /* 0x100fe200078e0a08 */
[----:B------:R-:W-:Y:S01]  /*7d00*/  ISETP.GT.U32.AND P5, PT, R8, R54, PT ;  /* 0x000000360800720c */ /* 0x000fe20003fa4070 */
[--C-:B------:R-:W-:Y:S01]  /*7d10*/  @!P6 IMAD.IADD R43, R43, 0x1, -R8.reuse ;  /* 0x000000012b2be824 */ /* 0x100fe200078e0a08 */
[----:B------:R-:W-:Y:S02]  /*7d20*/  ISETP.GE.AND P6, PT, R86, RZ, PT ;  /* 0x000000ff5600720c */ /* 0x000fe40003fc6270 */
[----:B------:R-:W-:Y:S01]  /*7d30*/  ISETP.GT.U32.AND P0, PT, R8, R45, PT ;  /* 0x0000002d0800720c */ /* 0x000fe20003f04070 */
[----:B------:R-:W4:Y:S01]  /*7d40*/  LDL R86, [R1+0x114c] ;  /* 0x00114c0001567983 */ /* 0x000f220000100800 */
[----:B------:R-:W-:-:S07]  /*7d50*/  @!P3 IMAD.IADD R53, R53, 0x1, -R8 ;  /* 0x000000013535b824 */ /* 0x000fce00078e0a08 */
[----:B------:R-:W-:-:S04]  /*7d60*/  @!P5 IMAD.IADD R54, R54, 0x1, -R8 ;  /* 0x000000013636d824 */ /* 0x000fc800078e0a08 */
        /* <DEDUP_REMOVED lines=9> */
[----:B------:R-:W-:Y:S01]  /*7e00*/  @!P1 IMAD.MOV R78, RZ, RZ, -R78 ;  /* 0x000000ffff4e9224 */ /* 0x000fe200078e0a4e */
[----:B------:R-:W-:-:S13]  /*7e10*/  ISETP.GT.U32.AND P1, PT, R8, R42, PT ;  /* 0x0000002a0800720c */ /* 0x000fda0003f24070 */
[----:B------:R-:W-:Y:S01]  /*7e20*/  @!P1 IMAD.IADD R42, R42, 0x1, -R8 ;  /* 0x000000012a2a9824 */ /* 0x000fe200078e0a08 */
[----:B------:R-:W-:-:S03]  /*7e30*/  ISETP.GT.U32.AND P1, PT, R8, R49, PT ;  /* 0x000000310800720c */ /* 0x000fc60003f24070 */
[----:B------:R-:W-:-:S10]  /*7e40*/  @!P4 IMAD.MOV R42, RZ, RZ, -R42 ;  /* 0x000000ffff2ac224 */ /* 0x000fd400078e0a2a */
[----:B------:R-:W-:Y:S01]  /*7e50*/  @!P1 IMAD.IADD R49, R49, 0x1, -R8 ;  /* 0x0000000131319824 */ /* 0x000fe200078e0a08 */
[C---:B------:R-:W-:Y:S02]  /*7e60*/  ISETP.GT.U32.AND P1, PT, R8.reuse, R44, PT ;  /* 0x0000002c0800720c */ /* 0x040fe40003f24070 */
[C---:B------:R-:W-:Y:S01]  /*7e70*/  ISETP.GT.U32.AND P4, PT, R8.reuse, R48, PT ;  /* 0x000000300800720c */ /* 0x040fe20003f84070 */
[----:B------:R-:W-:Y:S01]  /*7e80*/  @!P2 IMAD.MOV R43, RZ, RZ, -R43 ;  /* 0x000000ffff2ba224 */ /* 0x000fe200078e0a2b */
[----:B------:R-:W-:Y:S01]  /*7e90*/  ISETP.GT.U32.AND P2, PT, R8, R62, PT ;  /* 0x0000003e0800720c */ /* 0x000fe20003f44070 */
[----:B------:R-:W-:-:S08]  /*7ea0*/  IMAD.MOV.U32 R66, RZ, RZ, R4 ;  /* 0x000000ffff427224 */ /* 0x000fd000078e0004 */
[--C-:B------:R-:W-:Y:S01]  /*7eb0*/  @!P1 IMAD.IADD R44, R44, 0x1, -R8.reuse ;  /* 0x000000012c2c9824 */ /* 0x100fe200078e0a08 */
[----:B------:R-:W-:Y:S01]  /*7ec0*/  ISETP.GT.U32.AND P1, PT, R8, R51, PT ;  /* 0x000000330800720c */ /* 0x000fe20003f24070 */
[----:B------:R-:W-:Y:S01]  /*7ed0*/  @!P4 IMAD.IADD R48, R48, 0x1, -R8 ;  /* 0x000000013030c824 */ /* 0x000fe200078e0a08 */
[C---:B------:R-:W-:Y:S01]  /*7ee0*/  ISETP.GT.U32.AND P4, PT, R8.reuse, R55, PT ;  /* 0x000000370800720c */ /* 0x040fe20003f84070 */
[----:B------:R-:W-:Y:S01]  /*7ef0*/  @!P6 IMAD.MOV R66, RZ, RZ, -R66 ;  /* 0x000000ffff42e224 */ /* 0x000fe200078e0a42 */
[----:B------:R-:W-:Y:S01]  /*7f00*/  ISETP.GT.U32.AND P6, PT, R8, R49, PT ;  /* 0x000000310800720c */ /* 0x000fe20003fc4070 */
[----:B------:R-:W-:-:S08]  /*7f10*/  @!P2 IMAD.IADD R62, R62, 0x1, -R8 ;  /* 0x000000013e3ea824 */ /* 0x000fd000078e0a08 */
[----:B------:R-:W-:Y:S01]  /*7f20*/  @!P1 IMAD.IADD R51, R51, 0x1, -R8 ;  /* 0x0000000133339824 */ /* 0x000fe200078e0a08 */
[----:B------:R-:W-:Y:S02]  /*7f30*/  ISETP.GE.AND P1, PT, R92, RZ, PT ;  /* 0x000000ff5c00720c */ /* 0x000fe40003f26270 */
[----:B------:R-:W-:Y:S01]  /*7f40*/  ISETP.GE.AND P2, PT, R91, RZ, PT ;  /* 0x000000ff5b00720c */ /* 0x000fe20003f46270 */
[----:B------:R-:W-:Y:S01]  /*7f50*/  @!P3 IMAD.MOV R48, RZ, RZ, -R48 ;  /* 0x000000ffff30b224 */ /* 0x000fe200078e0a30 */
[C---:B------:R-:W-:Y:S01]  /*7f60*/  ISETP.GT.U32.AND P3, PT, R8.reuse, R54, PT ;  /* 0x000000360800720c */ /* 0x040fe20003f64070 */
[--C-:B------:R-:W-:Y:S01]  /*7f70*/  @!P4 IMAD.IADD R55, R55, 0x1, -R8.reuse ;  /* 0x000000013737c824 */ /* 0x100fe200078e0a08 */
[----:B------:R-:W-:Y:S01]  /*7f80*/  ISETP.GT.U32.AND P4, PT, R8, R62, PT ;  /* 0x0000003e0800720c */ /* 0x000fe20003f84070 */
[----:B------:R-:W-:-:S06]  /*7f90*/  @!P6 IMAD.IADD R49, R49, 0x1, -R8 ;  /* 0x000000013131e824 */ /* 0x000fcc00078e0a08 */
[----:B------:R-:W-:Y:S01]  /*7fa0*/  @!P1 IMAD.MOV R46, RZ, RZ, -R46 ;  /* 0x000000ffff2e9224 */ /* 0x000fe200078e0a2e */
[C---:B------:R-:W-:Y:S01]  /*7fb0*/  ISETP.GT.U32.AND P1, PT, R8.reuse, R52, PT ;  /* 0x000000340800720c */ /* 0x040fe20003f24070 */
[----:B------:R-:W-:Y:S01]  /*7fc0*/  @!P5 IMAD.MOV R49, RZ, RZ, -R49 ;  /* 0x000000ffff31d224 */ /* 0x000fe200078e0a31 */
[C---:B------:R-:W-:Y:S01]  /*7fd0*/  ISETP.GT.U32.AND P5, PT, R8.reuse, R56, PT ;  /* 0x000000380800720c */ /* 0x040fe20003fa4070 */
[----:B------:R-:W-:Y:S01]  /*7fe0*/  @!P2 IMAD.MOV R45, RZ, RZ, -R45 ;  /* 0x000000ffff2da224 */ /* 0x000fe200078e0a2d */
[C---:B------:R-:W-:Y:S01]  /*7ff0*/  ISETP.GT.U32.AND P2, PT, R8.reuse, R51, PT ;  /* 0x000000330800720c */ /* 0x040fe20003f44070 */
[----:B------:R-:W-:Y:S01]  /*8000*/  @!P0 IMAD.MOV R47, RZ, RZ, -R47 ;  /* 0x000000ffff2f8224 */ /* 0x000fe200078e0a2f */
[----:B------:R-:W-:Y:S01]  /*8010*/  ISETP.GT.U32.AND P0, PT, R8, R53, PT ;  /* 0x000000350800720c */ /* 0x000fe20003f04070 */
[--C-:B------:R-:W-:Y:S01]  /*8020*/  @!P3 IMAD.IADD R54, R54, 0x1, -R8.reuse ;  /* 0x000000013636b824 */ /* 0x100fe200078e0a08 */
[----:B------:R-:W-:Y:S01]  /*8030*/  ISETP.GT.U32.AND P3, PT, R8, R61, PT ;  /* 0x0000003d0800720c */ /* 0x000fe20003f64070 */
[----:B------:R-:W-:Y:S01]  /*8040*/  @!P4 IMAD.IADD R62, R62, 0x1, -R8 ;  /* 0x000000013e3ec824 */ /* 0x000fe200078e0a08 */
[----:B------:R-:W-:-:S03]  /*8050*/  ISETP.GT.U32.AND P4, PT, R8, R57, PT ;  /* 0x000000390800720c */ /* 0x000fc60003f84070 */
[--C-:B------:R-:W-:Y:S01]  /*8060*/  @!P1 IMAD.IADD R52, R52, 0x1, -R8.reuse ;  /* 0x0000000134349824 */ /* 0x100fe200078e0a08 */
[----:B------:R-:W-:Y:S01]  /*8070*/  ISETP.GE.AND P6, PT, R86, RZ, PT ;  /* 0x000000ff5600720c */ /* 0x000fe20003fc6270 */
[--C-:B------:R-:W-:Y:S01]  /*8080*/  @!P5 IMAD.IADD R56, R56, 0x1, -R8.reuse ;  /* 0x000000013838d824 */ /* 0x100fe200078e0a08 */
[C---:B------:R-:W-:Y:S01]  /*8090*/  ISETP.GT.U32.AND P1, PT, R8.reuse, R59, PT ;  /* 0x0000003b0800720c */ /* 0x040fe20003f24070 */
[--C-:B------:R-:W-:Y:S01]  /*80a0*/  @!P2 IMAD.IADD R51, R51, 0x1, -R8.reuse ;  /* 0x000000013333a824 */ /* 0x100fe200078e0a08 */
[C---:B------:R-:W-:Y:S01]  /*80b0*/  ISETP.GT.U32.AND P2, PT, R8.reuse, R58, PT ;  /* 0x0000003a0800720c */ /* 0x040fe20003f44070 */
[--C-:B------:R-:W-:Y:S01]  /*80c0*/  @!P0 IMAD.IADD R53, R53, 0x1, -R8.reuse ;  /* 0x0000000135358824 */ /* 0x100fe200078e0a08 */
[C---:B------:R-:W-:Y:S01]  /*80d0*/  ISETP.GT.U32.AND P0, PT, R8.reuse, R60, PT ;  /* 0x0000003c0800720c */ /* 0x040fe20003f04070 */
[--C-:B------:R-:W-:Y:S01]  /*80e0*/  @!P3 IMAD.IADD R61, R61, 0x1, -R8.reuse ;  /* 0x000000013d3db824 */ /* 0x100fe200078e0a08 */
[----:B------:R-:W-:Y:S01]  /*80f0*/  ISETP.GT.U32.AND P3, PT, R8, R56, PT ;  /* 0x000000380800720c */ /* 0x000fe20003f64070 */
[----:B------:R-:W-:-:S04]  /*8100*/  @!P4 IMAD.IADD R57, R57, 0x1, -R8 ;  /* 0x000000013939c824 */ /* 0x000fc800078e0a08 */
[----:B------:R-:W-:Y:S01]  /*8110*/  @!P6 IMAD.MOV R44, RZ, RZ, -R44 ;  /* 0x000000ffff2ce224 */ /* 0x000fe200078e0a2c */
[----:B------:R-:W-:Y:S01]  /*8120*/  ISETP.GT.U32.AND P6, PT, R8, R55, PT ;  /* 0x000000370800720c */ /* 0x000fe20003fc4070 */
[--C-:B------:R-:W-:Y:S01]  /*8130*/  @!P1 IMAD.IADD R59, R59, 0x1, -R8.reuse ;  /* 0x000000013b3b9824 */ /* 0x100fe200078e0a08 */
[----:B------:R-:W-:Y:S01]  /*8140*/  ISETP.GE.AND P1, PT, R36, RZ, PT ;  /* 0x000000ff2400720c */ /* 0x000fe20003f26270 */
[--C-:B------:R-:W-:Y:S01]  /*8150*/  @!P2 IMAD.IADD R58, R58, 0x1, -R8.reuse ;  /* 0x000000013a3aa824 */ /* 0x100fe200078e0a08 */
[----:B------:R-:W-:Y:S01]  /*8160*/  ISETP.GE.AND P2, PT, R93, RZ, PT ;  /* 0x000000ff5d00720c */ /* 0x000fe20003f46270 */
[--C-:B------:R-:W-:Y:S01]  /*8170*/  @!P0 IMAD.IADD R60, R60, 0x1, -R8.reuse ;  /* 0x000000013c3c8824 */ /* 0x100fe200078e0a08 */
[----:B------:R-:W-:Y:S01]  /*8180*/  ISETP.GE.AND P0, PT, R35, RZ, PT ;  /* 0x000000ff2300720c */ /* 0x000fe20003f06270 */
[----:B------:R-:W-:Y:S01]  /*8190*/  @!P3 IMAD.IADD R56, R56, 0x1, -R8 ;  /* 0x000000013838b824 */ /* 0x000fe200078e0a08 */
[----:B------:R-:W-:-:S05]  /*81a0*/  ISETP.GT.U32.AND P3, PT, R8, R2, PT ;  /* 0x000000020800720c */ /* 0x000fca0003f64070 */
[----:B------:R-:W-:Y:S02]  /*81b0*/  @!P6 IMAD.IADD R55, R55, 0x1, -R8 ;  /* 0x000000013737e824 */ /* 0x000fe400078e0a08 */
[----:B------:R-:W-:Y:S01]  /*81c0*/  @!P1 IMAD.MOV R54, RZ, RZ, -R54 ;  /* 0x000000ffff369224 */ /* 0x000fe200078e0a36 */
[C---:B------:R-:W-:Y:S01]  /*81d0*/  ISETP.GT.U32.AND P1, PT, R8.reuse, R61, PT ;  /* 0x0000003d0800720c */ /* 0x040fe20003f24070 */
[----:B------:R-:W-:Y:S01]  /*81e0*/  @!P2 IMAD.MOV R53, RZ, RZ, -R53 ;  /* 0x000000ffff35a224 */ /* 0x000fe200078e0a35 */
[C---:B------:R-:W-:Y:S01]  /*81f0*/  ISETP.GT.U32.AND P2, PT, R8.reuse, R60, PT ;  /* 0x0000003c0800720c */ /* 0x040fe20003f44070 */
[----:B------:R-:W-:Y:S01]  /*8200*/  @!P0 IMAD.MOV R55, RZ, RZ, -R55 ;  /* 0x000000ffff378224 */ /* 0x000fe200078e0a37 */
[----:B------:R-:W-:Y:S01]  /*8210*/  ISETP.GT.U32.AND P0, PT, R8, R50, PT ;  /* 0x000000320800720c */ /* 0x000fe20003f04070 */
[----:B------:R-:W-:Y:S01]  /*8220*/  @!P3 IMAD.IADD R2, R2, 0x1, -R8 ;  /* 0x000000010202b824 */ /* 0x000fe200078e0a08 */
[----:B------:R-:W-:-:S07]  /*8230*/  ISETP.GE.AND P3, PT, R30, RZ, PT ;  /* 0x000000ff1e00720c */ /* 0x000fce0003f66270 */
[--C-:B------:R-:W-:Y:S01]  /*8240*/  @!P1 IMAD.IADD R61, R61, 0x1, -R8.reuse ;  /* 0x000000013d3d9824 */ /* 0x100fe200078e0a08 */
[----:B------:R-:W-:Y:S01]  /*8250*/  ISETP.GE.AND P1, PT, R32, RZ, PT ;  /* 0x000000ff2000720c */ /* 0x000fe20003f26270 */
[--C-:B------:R-:W-:Y:S01]  /*8260*/  @!P2 IMAD.IADD R60, R60, 0x1, -R8.reuse ;  /* 0x000000013c3ca824 */ /* 0x100fe200078e0a08 */
[----:B------:R-:W-:Y:S01]  /*8270*/  ISETP.GE.AND P2, PT, R33, RZ, PT ;  /* 0x000000ff2100720c */ /* 0x000fe20003f46270 */
[----:B------:R-:W-:Y:S01]  /*8280*/  @!P0 IMAD.IADD R50, R50, 0x1, -R8 ;  /* 0x0000000132328824 */ /* 0x000fe200078e0a08 */
[----:B------:R-:W-:Y:S01]  /*8290*/  ISETP.GE.AND P0, PT, R31, RZ, PT ;  /* 0x000000ff1f00720c */ /* 0x000fe20003f06270 */
[----:B------:R-:W-:Y:S01]  /*82a0*/  @!P3 IMAD.MOV R60, RZ, RZ, -R60 ;  /* 0x000000ffff3cb224 */ /* 0x000fe200078e0a3c */
[----:B------:R-:W-:-:S13]  /*82b0*/  ISETP.GT.U32.AND P3, PT, R8, R7, PT ;  /* 0x000000070800720c */ /* 0x000fda0003f64070 */
[----:B------:R-:W-:Y:S01]  /*82c0*/  @!P3 IMAD.IADD R7, R7, 0x1, -R8 ;  /* 0x000000010707b824 */ /* 0x000fe200078e0a08 */
[----:B------:R-:W-:Y:S01]  /*82d0*/  ISETP.GE.AND P3, PT, R25, RZ, PT ;  /* 0x000000ff1900720c */ /* 0x000fe20003f66270 */
[C---:B0-----:R-:W-:Y:S02]  /*82e0*/  VIADD R5, R0.reuse, 0xffffffff ;  /* 0xffffffff00057836 */ /* 0x041fe40000000000 */
[----:B------:R-:W-:Y:S01]  /*82f0*/  VIADD R4, R0, 0xfffffff7 ;  /* 0xfffffff700047836 */ /* 0x000fe20000000000 */
[----:B---3--:R-:W-:Y:S02]  /*8300*/  ISETP.GE.AND P5, PT, R17, RZ, PT ;  /* 0x000000ff1100720c */ /* 0x008fe40003fa6270 */
[----:B--2---:R-:W-:-:S11]  /*8310*/  ISETP.GE.AND P4, PT, R16, RZ, PT ;  /* 0x000000ff1000720c */ /* 0x004fd60003f86270 */
[----:B------:R-:W-:Y:S01]  /*8320*/  @!P5 IMAD.MOV R51, RZ, RZ, -R51 ;  /* 0x000000ffff33d224 */ /* 0x000fe200078e0a33 */
[C---:B------:R-:W-:Y:S01]  /*8330*/  ISETP.GT.U32.AND P5, PT, R8.reuse, R57, PT ;  /* 0x000000390800720c */ /* 0x040fe20003fa4070 */
[----:B------:R-:W-:Y:S01]  /*8340*/  @!P4 IMAD.MOV R52, RZ, RZ, -R52 ;  /* 0x000000ffff34c224 */ /* 0x000fe200078e0a34 */
[----:B------:R-:W-:Y:S02]  /*8350*/  ISETP.GT.U32.AND P4, PT, R8, R58, PT ;  /* 0x0000003a0800720c */ /* 0x000fe40003f84070 */
[----:B----4-:R-:W-:-:S09]  /*8360*/  ISETP.GE.AND P6, PT, R85, RZ, PT ;  /* 0x000000ff5500720c */ /* 0x010fd20003fc6270 */
[--C-:B------:R-:W-:Y:S01]  /*8370*/  @!P5 IMAD.IADD R57, R57, 0x1, -R8.reuse ;  /* 0x000000013939d824 */ /* 0x100fe200078e0a08 */
[----:B------:R-:W-:Y:S01]  /*8380*/  ISETP.GT.U32.AND P5, PT, R8, R3, PT ;  /* 0x000000030800720c */ /* 0x000fe20003fa4070 */
[----:B------:R-:W-:Y:S01]  /*8390*/  @!P4 IMAD.IADD R58, R58, 0x1, -R8 ;  /* 0x000000013a3ac824 */ /* 0x000fe200078e0a08 */
[C---:B------:R-:W-:Y:S01]  /*83a0*/  ISETP.GT.U32.AND P4, PT, R8.reuse, R6, PT ;  /* 0x000000060800720c */ /* 0x040fe20003f84070 */
[----:B------:R-:W-:Y:S01]  /*83b0*/  @!P6 IMAD.MOV R62, RZ, RZ, -R62 ;  /* 0x000000ffff3ee224 */ /* 0x000fe200078e0a3e */
[----:B------:R-:W-:-:S09]  /*83c0*/  ISETP.GT.U32.AND P6, PT, R8, R59, PT ;  /* 0x0000003b0800720c */ /* 0x000fd20003fc4070 */
[--C-:B------:R-:W-:Y:S01]  /*83d0*/  @!P5 IMAD.IADD R3, R3, 0x1, -R8.reuse ;  /* 0x000000010303d824 */ /* 0x100fe200078e0a08 */
[----:B------:R-:W-:Y:S01]  /*83e0*/  ISETP.GE.AND P5, PT, R29, RZ, PT ;  /* 0x000000ff1d00720c */ /* 0x000fe20003fa6270 */
[--C-:B------:R-:W-:Y:S02]  /*83f0*/  @!P4 IMAD.IADD R6, R6, 0x1, -R8.reuse ;  /* 0x000000010606c824 */ /* 0x100fe400078e0a08 */
[----:B------:R-:W-:Y:S01]  /*8400*/  @!P6 IMAD.IADD R59, R59, 0x1, -R8 ;  /* 0x000000013b3be824 */ /* 0x000fe200078e0a08 */
[----:B------:R-:W-:Y:S01]  /*8410*/  ISETP.GE.AND P6, PT, R34, RZ, PT ;  /* 0x000000ff2200720c */ /* 0x000fe20003fc6270 */
[----:B------:R-:W-:Y:S01]  /*8420*/  @!P1 IMAD.MOV R58, RZ, RZ, -R58 ;  /* 0x000000ffff3a9224 */ /* 0x000fe200078e0a3a */
[C---:B------:R-:W-:Y:S02]  /*8430*/  ISETP.GT.U32.AND P1, PT, R8.reuse, R6, PT ;  /* 0x000000060800720c */ /* 0x040fe40003f24070 */
[----:B------:R-:W-:-:S05]  /*8440*/  ISETP.GT.U32.AND P4, PT, R8, R50, PT ;  /* 0x000000320800720c */ /* 0x000fca0003f84070 */
[----:B------:R-:W-:Y:S01]  /*8450*/  @!P5 IMAD.MOV R61, RZ, RZ, -R61 ;  /* 0x000000ffff3dd224 */ /* 0x000fe200078e0a3d */
[C---:B------:R-:W-:Y:S01]  /*8460*/  ISETP.GT.U32.AND P5, PT, R8.reuse, R37, PT ;  /* 0x000000250800720c */ /* 0x040fe20003fa4070 */
[----:B------:R-:W-:Y:S01]  /*8470*/  @!P2 IMAD.MOV R57, RZ, RZ, -R57 ;  /* 0x000000ffff39a224 */ /* 0x000fe200078e0a39 */
[----:B------:R-:W-:Y:S01]  /*8480*/  ISETP.GT.U32.AND P2, PT, R8, R3, PT ;  /* 0x000000030800720c */ /* 0x000fe20003f44070 */
[----:B------:R-:W-:Y:S01]  /*8490*/  @!P0 IMAD.MOV R59, RZ, RZ, -R59 ;  /* 0x000000ffff3b8224 */ /* 0x000fe200078e0a3b */
[----:B------:R-:W-:Y:S01]  /*84a0*/  ISETP.GE.AND P0, PT, R28, RZ, PT ;  /* 0x000000ff1c00720c */ /* 0x000fe20003f06270 */
[----:B------:R-:W-:Y:S01]  /*84b0*/  @!P6 IMAD.MOV R56, RZ, RZ, -R56 ;  /* 0x000000ffff38e224 */ /* 0x000fe200078e0a38 */
[----:B------:R-:W-:Y:S01]  /*84c0*/  ISETP.GT.U32.AND P6, PT, R8, R2, PT ;  /* 0x000000020800720c */ /* 0x000fe20003fc4070 */
[--C-:B------:R-:W-:Y:S01]  /*84d0*/  @!P1 IMAD.IADD R6, R6, 0x1, -R8.reuse ;  /* 0x0000000106069824 */ /* 0x100fe200078e0a08 */
[----:B------:R-:W-:Y:S01]  /*84e0*/  ISETP.GE.AND P1, PT, R26, RZ, PT ;  /* 0x000000ff1a00720c */ /* 0x000fe20003f26270 */
[----:B------:R-:W-:-:S04]  /*84f0*/  @!P4 IMAD.IADD R50, R50, 0x1, -R8 ;  /* 0x000000013232c824 */ /* 0x000fc800078e0a08 */
[--C-:B------:R-:W-:Y:S02]  /*8500*/  @!P5 IMAD.IADD R37, R37, 0x1, -R8.reuse ;  /* 0x000000012525d824 */ /* 0x100fe400078e0a08 */
[----:B------:R-:W-:Y:S02]  /*8510*/  @!P2 IMAD.IADD R3, R3, 0x1, -R8 ;  /* 0x000000010303a824 */ /* 0x000fe400078e0a08 */
[----:B------:R-:W-:Y:S01]  /*8520*/  @!P0 IMAD.MOV R50, RZ, RZ, -R50 ;  /* 0x000000ffff328224 */ /* 0x000fe200078e0a32 */
[C---:B------:R-:W-:Y:S01]  /*8530*/  ISETP.GT.U32.AND P0, PT, R8.reuse, R37, PT ;  /* 0x000000250800720c */ /* 0x040fe20003f04070 */
[----:B------:R-:W-:Y:S01]  /*8540*/  @!P3 IMAD.MOV R6, RZ, RZ, -R6 ;  /* 0x000000ffff06b224 */ /* 0x000fe200078e0a06 */
[C---:B------:R-:W-:Y:S02]  /*8550*/  ISETP.GT.U32.AND P5, PT, R8.reuse, R7, PT ;  /* 0x000000070800720c */ /* 0x040fe40003fa4070 */
[----:B------:R-:W-:Y:S01]  /*8560*/  ISETP.GT.U32.AND P3, PT, R8, R38, PT ;  /* 0x000000260800720c */ /* 0x000fe20003f64070 */
[----:B------:R-:W-:-:S02]  /*8570*/  IMAD.MOV.U32 R41, RZ, RZ, R3 ;  /* 0x000000ffff297224 */ /* 0x000fc400078e0003 */
[----:B------:R-:W-:Y:S02]  /*8580*/  @!P6 IMAD.IADD R2, R2, 0x1, -R8 ;  /* 0x000000010202e824 */ /* 0x000fe400078e0a08 */
[----:B------:R-:W-:Y:S01]  /*8590*/  @!P1 IMAD.MOV R41, RZ, RZ, -R41 ;  /* 0x000000ffff299224 */ /* 0x000fe200078e0a29 */
[----:B------:R-:W-:Y:S01]  /*85a0*/  ISETP.GE.AND P1, PT, R23, RZ, PT ;  /* 0x000000ff1700720c */ /* 0x000fe20003f26270 */
[----:B------:R-:W-:Y:S02]  /*85b0*/  IMAD.MOV.U32 R9, RZ, RZ, R2 ;  /* 0x000000ffff097224 */ /* 0x000fe400078e0002 */
[----:B------:R-:W-:Y:S02]  /*85c0*/  VIADD R2, R0, 0xffffffef ;  /* 0xffffffef00027836 */ /* 0x000fe40000000000 */
[--C-:B------:R-:W-:Y:S02]  /*85d0*/  @!P0 IMAD.IADD R37, R37, 0x1, -R8.reuse ;  /* 0x0000000125258824 */ /* 0x100fe400078e0a08 */
[--C-:B------:R-:W-:Y:S01]  /*85e0*/  @!P5 IMAD.IADD R7, R7, 0x1, -R8.reuse ;  /* 0x000000010707d824 */ /* 0x100fe200078e0a08 */
[----:B------:R-:W-:Y:S01]  /*85f0*/  ISETP.GE.U32.AND P5, PT, R2, 0x7fffff70, PT ;  /* 0x7fffff700200780c */ /* 0x000fe20003fa6070 */
[----:B------:R-:W-:-:S02]  /*8600*/  @!P3 IMAD.IADD R38, R38, 0x1, -R8 ;  /* 0x000000012626b824 */ /* 0x000fc400078e0a08 */
[----:B------:R-:W-:Y:S02]  /*8610*/  VIADD R2, R0, 0xffffffe7 ;  /* 0xffffffe700027836 */ /* 0x000fe40000000000 */
[----:B------:R-:W-:Y:S01]  /*8620*/  IMAD.MOV.U32 R0, RZ, RZ, R37 ;  /* 0x000000ffff007224 */ /* 0x000fe200078e0025 */
[----:B------:R-:W-:-:S03]  /*8630*/  ISETP.GT.U32.AND P3, PT, R8, R38, PT ;  /* 0x000000260800720c */ /* 0x000fc60003f64070 */
[----:B------:R-:W-:Y:S01]  /*8640*/  @!P1 IMAD.MOV R0, RZ, RZ, -R0 ;  /* 0x000000ffff009224 */ /* 0x000fe200078e0a00 */
[----:B------:R-:W-:-:S09]  /*8650*/  ISETP.GT.U32.AND P1, PT, R8, R13, PT ;  /* 0x0000000d0800720c */ /* 0x000fd20003f24070 */
[----:B------:R-:W-:Y:S01]  /*8660*/  @!P3 IMAD.IADD R38, R38, 0x1, -R8 ;  /* 0x000000012626b824 */ /* 0x000fe200078e0a08 */
[----:B------:R-:W-:-:S03]  /*8670*/  ISETP.GT.U32.AND P3, PT, R8, R12, PT ;  /* 0x0000000c0800720c */ /* 0x000fc60003f64070 */
[----:B------:R-:W-:-:S05]  /*8680*/  @!P1 IMAD.IADD R13, R13, 0x1, -R8 ;  /* 0x000000010d0d9824 */ /* 0x000fca00078e0a08 */
[----:B------:R-:W-:-:S05]  /*8690*/  ISETP.GT.U32.AND P1, PT, R8, R13, PT ;  /* 0x0000000d0800720c */ /* 0x000fca0003f24070 */
[----:B------:R-:W-:-:S05]  /*86a0*/  @!P3 IMAD.IADD R12, R12, 0x1, -R8 ;  /* 0x000000010c0cb824 */ /* 0x000fca00078e0a08 */
[----:B------:R-:W-:-:S03]  /*86b0*/  ISETP.GT.U32.AND P3, PT, R8, R12, PT ;  /* 0x0000000c0800720c */ /* 0x000fc60003f64070 */
[----:B------:R-:W-:Y:S01]  /*86c0*/  @!P1 IMAD.IADD R13, R13, 0x1, -R8 ;  /* 0x000000010d0d9824 */ /* 0x000fe200078e0a08 */
[----:B------:R-:W-:-:S09]  /*86d0*/  ISETP.GT.U32.AND P1, PT, R8, R15, PT ;  /* 0x0000000f0800720c */ /* 0x000fd20003f24070 */
[----:B------:R-:W-:Y:S01]  /*86e0*/  @!P3 IMAD.IADD R12, R12, 0x1, -R8 ;  /* 0x000000010c0cb824 */ /* 0x000fe200078e0a08 */
[----:B------:R-:W-:-:S03]  /*86f0*/  ISETP.GT.U32.AND P3, PT, R8, R14, PT ;  /* 0x0000000e0800720c */ /* 0x000fc60003f64070 */
[----:B------:R-:W-:-:S05]  /*8700*/  @!P1 IMAD.IADD R15, R15, 0x1, -R8 ;  /* 0x000000010f0f9824 */ /* 0x000fca00078e0a08 */
[----:B------:R-:W-:-:S05]  /*8710*/  ISETP.GT.U32.AND P1, PT, R8, R15, PT ;  /* 0x0000000f0800720c */ /* 0x000fca0003f24070 */
[--C-:B------:R-:W-:Y:S01]  /*8720*/  @!P3 IMAD.IADD R14, R14, 0x1, -R8.reuse ;  /* 0x000000010e0eb824 */ /* 0x100fe200078e0a08 */
[----:B------:R-:W-:Y:S02]  /*8730*/  ISETP.GE.AND P3, PT, R11, RZ, PT ;  /* 0x000000ff0b00720c */ /* 0x000fe40003f66270 */
[----:B------:R-:W-:Y:S02]  /*8740*/  ISETP.GE.U32.AND P4, PT, R5, 0x7fffff80, PT ;  /* 0x7fffff800500780c */ /* 0x000fe40003f86070 */
[----:B------:R-:W-:Y:S02]  /*8750*/  ISETP.GE.U32.AND P6, PT, R4, 0x7fffff78, PT ;  /* 0x7fffff780400780c */ /* 0x000fe40003fc6070 */
[----:B------:R-:W0:Y:S01]  /*8760*/  LDC.64 R4, c[0x0][0x3a8] ;  /* 0x0000ea00ff047b82 */ /* 0x000e220000000a00 */
[----:B------:R-:W-:Y:S01]  /*8770*/  @!P1 IMAD.IADD R15, R15, 0x1, -R8 ;  /* 0x000000010f0f9824 */ /* 0x000fe200078e0a08 */
[----:B------:R-:W-:Y:S02]  /*8780*/  ISETP.GT.U32.AND P1, PT, R8, R10, PT ;  /* 0x0000000a0800720c */ /* 0x000fe40003f24070 */
[----:B------:R-:W-:-:S03]  /*8790*/  ISETP.GE.AND P2, PT, R27, RZ, PT ;  /* 0x000000ff1b00720c */ /* 0x000fc60003f46270 */
[----:B------:R-:W-:Y:S01]  /*87a0*/  @!P3 IMAD.MOV R38, RZ, RZ, -R38 ;  /* 0x000000ffff26b224 */ /* 0x000fe200078e0a26 */
[----:B------:R-:W-:Y:S01]  /*87b0*/  ISETP.GT.U32.AND P3, PT, R8, R14, PT ;  /* 0x0000000e0800720c */ /* 0x000fe20003f64070 */
[----:B------:R-:W-:-:S06]  /*87c0*/  IMAD R3, R39, UR4, RZ ;  /* 0x0000000427037c24 */ /* 0x000fcc000f8e02ff */
[--C-:B------:R-:W-:Y:S02]  /*87d0*/  @!P1 IMAD.IADD R10, R10, 0x1, -R8.reuse ;  /* 0x000000010a0a9824 */ /* 0x100fe400078e0a08 */
[----:B------:R-:W-:Y:S01]  /*87e0*/  @!P2 IMAD.MOV R9, RZ, RZ, -R9 ;  /* 0x000000ffff09a224 */ /* 0x000fe200078e0a09 */
[----:B------:R-:W-:Y:S02]  /*87f0*/  ISETP.GE.U32.AND P0, PT, R2, 0x7fffff68, PT ;  /* 0x7fffff680200780c */ /* 0x000fe40003f06070 */
[----:B------:R-:W-:Y:S01]  /*8800*/  ISETP.GT.U32.AND P1, PT, R8, R10, PT ;  /* 0x0000000a0800720c */ /* 0x000fe20003f24070 */
[----:B------:R-:W-:Y:S01]  /*8810*/  @!P3 IMAD.IADD R14, R14, 0x1, -R8 ;  /* 0x000000010e0eb824 */ /* 0x000fe200078e0a08 */
[----:B------:R-:W-:Y:S01]  /*8820*/  STL [R1+0x1c0], R9 ;  /* 0x0001c00901007387 */ /* 0x000fe20000100800 */
[----:B------:R-:W-:-:S03]  /*8830*/  IADD3 R2, P3, PT, R3, UR12, RZ ;  /* 0x0000000c03027c10 */ /* 0x000fc6000ff7e0ff */
[----:B------:R1:W-:Y:S01]  /*8840*/  STL [R1+0x1bc], R6 ;  /* 0x0001bc0601007387 */ /* 0x0003e20000100800 */
[----:B------:R-:W-:Y:S01]  /*8850*/  LEA.HI.X.SX32 R3, R3, UR13, 0x1, P3 ;  /* 0x0000000d03037c11 */ /* 0x000fe200098f0eff */
[----:B------:R-:W-:Y:S02]  /*8860*/  IMAD.MOV.U32 R40, RZ, RZ, R7 ;  /* 0x000000ffff287224 */ /* 0x000fe400078e0007 */
[C---:B0-----:R-:W-:Y:S02]  /*8870*/  IMAD R7, R4.reuse, 0x3, RZ ;  /* 0x0000000304077824 */ /* 0x041fe400078e02ff */
[----:B-1----:R-:W-:Y:S01]  /*8880*/  IMAD.SHL.U32 R6, R4, 0x2, RZ ;  /* 0x0000000204067824 */ /* 0x002fe200078e00ff */
[----:B------:R-:W-:Y:S04]  /*8890*/  STL [R1+0x1b8], R0 ;  /* 0x0001b80001007387 */ /* 0x000fe80000100800 */
[----:B------:R-:W-:Y:S01]  /*88a0*/  IADD3 R76, P3, PT, R6, R2, RZ ;  /* 0x00000002064c7210 */ /* 0x000fe20007f7e0ff */
[----:B------:R-:W-:-:S04]  /*88b0*/  @!P1 IMAD.IADD R10, R10, 0x1, -R8 ;  /* 0x000000010a0a9824 */ /* 0x000fc800078e0a08 */
[----:B------:R0:W-:Y:S01]  /*88c0*/  STL [R1+0x1e0], R76 ;  /* 0x0001e04c01007387 */ /* 0x0001e20000100800 */
[----:B------:R-:W-:Y:S01]  /*88d0*/  LEA.HI.X.SX32 R6, R6, R3, 0x1, P3 ;  /* 0x0000000306067211 */ /* 0x000fe200018f0eff */
[----:B------:R-:W-:Y:S01]  /*88e0*/  IMAD.SHL.U32 R37, R4, 0x4, RZ ;  /* 0x0000000404257824 */ /* 0x000fe200078e00ff */
[----:B0-----:R-:W-:-:S05]  /*88f0*/  IADD3 R76, P1, PT, R7, R2, RZ ;  /* 0x00000002074c7210 */ /* 0x001fca0007f3e0ff */
[----:B------:R0:W-:Y:S01]  /*8900*/  STL [R1+0x1e8], R76 ;  /* 0x0001e84c01007387 */ /* 0x0001e20000100800 */
[----:B------:R-:W-:-:S03]  /*8910*/  IMAD R85, R4, 0x5, RZ ;  /* 0x0000000504557824 */ /* 0x000fc600078e02ff */
[----:B0-----:R0:W5:Y:S04]  /*8920*/  LDL.LU R76, [R1+0x1374] ;  /* 0x00137400014c7983 */ /* 0x0011680000300800 */
[----:B------:R1:W-:Y:S01]  /*8930*/  STL [R1+0x1dc], R6 ;  /* 0x0001dc0601007387 */ /* 0x0003e20000100800 */
[----:B------:R-:W-:Y:S01]  /*8940*/  IMAD R80, R4, 0x6, RZ ;  /* 0x0000000604507824 */ /* 0x000fe200078e02ff */
[----:B-1----:R-:W-:-:S05]  /*8950*/  IADD3 R6, P3, PT, R37, R2, RZ ;  /* 0x0000000225067210 */ /* 0x002fca0007f7e0ff */
[----:B------:R1:W-:Y:S01]  /*8960*/  STL [R1+0x1f0], R6 ;  /* 0x0001f00601007387 */ /* 0x0003e20000100800 */
[-C--:B------:R-:W-:Y:S02]  /*8970*/  LEA.HI.X.SX32 R37, R37, R3.reuse, 0x1, P3 ;  /* 0x0000000325257211 */ /* 0x080fe400018f0eff */
[----:B-1----:R-:W-:Y:S02]  /*8980*/  LEA.HI.X.SX32 R6, R7, R3, 0x1, P1 ;  /* 0x0000000307067211 */ /* 0x002fe400008f0eff */
[----:B------:R-:W-:-:S03]  /*8990*/  IADD3 R7, P1, PT, R85, R2, RZ ;  /* 0x0000000255077210 */ /* 0x000fc60007f3e0ff */
[----:B------:R1:W-:Y:S04]  /*89a0*/  STL [R1+0x1e4], R6 ;  /* 0x0001e40601007387 */ /* 0x0003e80000100800 */
[----:B------:R2:W-:Y:S01]  /*89b0*/  STL [R1+0x1f8], R7 ;  /* 0x0001f80701007387 */ /* 0x0005e20000100800 */
[----:B-1----:R-:W-:Y:S02]  /*89c0*/  IADD3 R6, P3, PT, R80, R2, RZ ;  /* 0x0000000250067210 */ /* 0x002fe40007f7e0ff */
[-C--:B--2---:R-:W-:Y:S01]  /*89d0*/  LEA.HI.X.SX32 R7, R85, R3.reuse, 0x1, P1 ;  /* 0x0000000355077211 */ /* 0x084fe200008f0eff */
[----:B------:R-:W-:Y:S01]  /*89e0*/  IMAD R85, R4, 0x7, RZ ;  /* 0x0000000704557824 */ /* 0x000fe200078e02ff */
[----:B------:R1:W-:Y:S01]  /*89f0*/  STL [R1+0x1ec], R37 ;  /* 0x0001ec2501007387 */ /* 0x0003e20000100800 */
[----:B------:R-:W-:-:S03]  /*8a00*/  LEA.HI.X.SX32 R80, R80, R3, 0x1, P3 ;  /* 0x0000000350507211 */ /* 0x000fc600018f0eff */
[----:B------:R2:W-:Y:S04]  /*8a10*/  STL [R1+0x200], R6 ;  /* 0x0002000601007387 */ /* 0x0005e80000100800 */
[----:B------:R-:W-:Y:S01]  /*8a20*/  STL [R1+0x1f4], R7 ;  /* 0x0001f40701007387 */ /* 0x000fe20000100800 */
[----:B-1----:R-:W-:Y:S01]  /*8a30*/  IMAD.SHL.U32 R37, R4, 0x8, RZ ;  /* 0x0000000804257824 */ /* 0x002fe200078e00ff */
[----:B--2---:R-:W-:-:S05]  /*8a40*/  IADD3 R6, P1, PT, R85, R2, RZ ;  /* 0x0000000255067210 */ /* 0x004fca0007f3e0ff */
[----:B------:R1:W-:Y:S01]  /*8a50*/  STL [R1+0x208], R6 ;  /* 0x0002080601007387 */ /* 0x0003e20000100800 */
[----:B------:R-:W-:-:S03]  /*8a60*/  LEA.HI.X.SX32 R85, R85, R3, 0x1, P1 ;  /* 0x0000000355557211 */ /* 0x000fc600008f0eff */
[----:B------:R2:W-:Y:S01]  /*8a70*/  STL [R1+0x1fc], R80 ;  /* 0x0001fc5001007387 */ /* 0x0005e20000100800 */
[----:B-1----:R-:W-:Y:S01]  /*8a80*/  IMAD R6, R4, 0x9, RZ ;  /* 0x0000000904067824 */ /* 0x002fe200078e02ff */
[----:B--2---:R-:W-:-:S05]  /*8a90*/  IADD3 R80, P3, PT, R37, R2, RZ ;  /* 0x0000000225507210 */ /* 0x004fca0007f7e0ff */
[----:B------:R1:W-:Y:S01]  /*8aa0*/  STL [R1+0x210], R80 ;  /* 0x0002105001007387 */ /* 0x0003e20000100800 */
[----:B------:R-:W-:Y:S01]  /*8ab0*/  LEA.HI.X.SX32 R37, R37, R3, 0x1, P3 ;  /* 0x0000000325257211 */ /* 0x000fe200018f0eff */
[----:B------:R-:W-:Y:S02]  /*8ac0*/  IMAD R75, R4, 0xa, RZ ;  /* 0x0000000a044b7824 */ /* 0x000fe400078e02ff */
[----:B-1----:R0:W5:Y:S04]  /*8ad0*/  LDL.LU R80, [R1+0x1370] ;  /* 0x0013700001507983 */ /* 0x0021680000300800 */
[----:B------:R1:W-:Y:S02]  /*8ae0*/  STL [R1+0x204], R85 ;  /* 0x0002045501007387 */ /* 0x0003e40000100800 */
[----:B-1----:R-:W-:-:S05]  /*8af0*/  IADD3 R85, P1, PT, R6, R2, RZ ;  /* 0x0000000206557210 */ /* 0x002fca0007f3e0ff */
[----:B------:R-:W-:Y:S04]  /*8b00*/  STL [R1+0x218], R85 ;  /* 0x0002185501007387 */ /* 0x000fe80000100800 */
[----:B------:R1:W-:Y:S01]  /*8b10*/  STL [R1+0x20c], R37 ;  /* 0x00020c2501007387 */ /* 0x0003e20000100800 */
[----:B------:R-:W-:Y:S01]  /*8b20*/  IMAD R89, R4, 0xb, RZ ;  /* 0x0000000b04597824 */ /* 0x000fe200078e02ff */
[----:B-1----:R-:W-:-:S05]  /*8b30*/  IADD3 R37, P3, PT, R75, R2, RZ ;  /* 0x000000024b257210 */ /* 0x002fca0007f7e0ff */
[----:B------:R1:W-:Y:S01]  /*8b40*/  STL [R1+0x220], R37 ;  /* 0x0002202501007387 */ /* 0x0003e20000100800 */
[-C--:B------:R-:W-:Y:S02]  /*8b50*/  LEA.HI.X.SX32 R75, R75, R3.reuse, 0x1, P3 ;  /* 0x000000034b4b7211 */ /* 0x080fe400018f0eff */
[----:B-1----:R-:W-:Y:S01]  /*8b60*/  LEA.HI.X.SX32 R37, R6, R3, 0x1, P1 ;  /* 0x0000000306257211 */ /* 0x002fe200008f0eff */
[----:B------:R-:W-:-:S04]  /*8b70*/  IMAD R6, R4, 0xc, RZ ;  /* 0x0000000c04067824 */ /* 0x000fc800078e02ff */
[----:B------:R1:W-:Y:S02]  /*8b80*/  STL [R1+0x214], R37 ;  /* 0x0002142501007387 */ /* 0x0003e40000100800 */
[----:B-1----:R-:W-:-:S05]  /*8b90*/  IADD3 R37, P1, PT, R89, R2, RZ ;  /* 0x0000000259257210 */ /* 0x002fca0007f3e0ff */
[----:B------:R-:W-:Y:S01]  /*8ba0*/  STL [R1+0x228], R37 ;  /* 0x0002282501007387 */ /* 0x000fe20000100800 */
[----:B------:R-:W-:-:S03]  /*8bb0*/  LEA.HI.X.SX32 R89, R89, R3, 0x1, P1 ;  /* 0x0000000359597211 */ /* 0x000fc600008f0eff */
[----:B------:R1:W-:Y:S01]  /*8bc0*/  STL [R1+0x21c], R75 ;  /* 0x00021c4b01007387 */ /* 0x0003e20000100800 */
[----:B------:R-:W-:Y:S01]  /*8bd0*/  IMAD R9, R4, 0xd, RZ ;  /* 0x0000000d04097824 */ /* 0x000fe200078e02ff */
[----:B-1----:R-:W-:-:S05]  /*8be0*/  IADD3 R75, P3, PT, R6, R2, RZ ;  /* 0x00000002064b7210 */ /* 0x002fca0007f7e0ff */
[----:B------:R1:W-:Y:S01]  /*8bf0*/  STL [R1+0x230], R75 ;  /* 0x0002304b01007387 */ /* 0x0003e20000100800 */
[----:B------:R-:W-:Y:S01]  /*8c00*/  LEA.HI.X.SX32 R6, R6, R3, 0x1, P3 ;  /* 0x0000000306067211 */ /* 0x000fe200018f0eff */
[C---:B------:R-:W-:Y:S02]  /*8c10*/  IMAD R74, R4.reuse, 0xe, RZ ;  /* 0x0000000e044a7824 */ /* 0x040fe400078e02ff */
[----:B-1----:R0:W5:Y:S04]  /*8c20*/  LDL.LU R75, [R1+0x136c] ;  /* 0x00136c00014b7983 */ /* 0x0021680000300800 */
[----:B------:R1:W-:Y:S01]  /*8c30*/  STL [R1+0x224], R89 ;  /* 0x0002245901007387 */ /* 0x0003e20000100800 */
[----:B------:R-:W-:Y:S01]  /*8c40*/  IMAD R88, R4, 0xf, RZ ;  /* 0x0000000f04587824 */ /* 0x000fe200078e02ff */
[----:B-1----:R-:W-:-:S05]  /*8c50*/  IADD3 R89, P1, PT, R9, R2, RZ ;  /* 0x0000000209597210 */ /* 0x002fca0007f3e0ff */
[----:B------:R-:W-:Y:S01]  /*8c60*/  STL [R1+0x238], R89 ;  /* 0x0002385901007387 */ /* 0x000fe20000100800 */
[----:B------:R-:W-:-:S03]  /*8c70*/  LEA.HI.X.SX32 R9, R9, R3, 0x1, P1 ;  /* 0x0000000309097211 */ /* 0x000fc600008f0eff */
[----:B------:R1:W-:Y:S02]  /*8c80*/  STL [R1+0x22c], R6 ;  /* 0x00022c0601007387 */ /* 0x0003e40000100800 */
[----:B-1----:R-:W-:-:S05]  /*8c90*/  IADD3 R6, P3, PT, R74, R2, RZ ;  /* 0x000000024a067210 */ /* 0x002fca0007f7e0ff */
[----:B------:R1:W-:Y:S01]  /*8ca0*/  STL [R1+0x240], R6 ;  /* 0x0002400601007387 */ /* 0x0003e20000100800 */
[----:B------:R-:W-:-:S03]  /*8cb0*/  LEA.HI.X.SX32 R74, R74, R3, 0x1, P3 ;  /* 0x000000034a4a7211 */ /* 0x000fc600018f0eff */
[----:B------:R2:W-:Y:S01]  /*8cc0*/  STL [R1+0x234], R9 ;  /* 0x0002340901007387 */ /* 0x0005e20000100800 */
[----:B-1----:R-:W-:Y:S01]  /*8cd0*/  IMAD.SHL.U32 R6, R4, 0x10, RZ ;  /* 0x0000001004067824 */ /* 0x002fe200078e00ff */
[----:B--2---:R-:W-:-:S05]  /*8ce0*/  IADD3 R9, P1, PT, R88, R2, RZ ;  /* 0x0000000258097210 */ /* 0x004fca0007f3e0ff */
[----:B------:R1:W-:Y:S01]  /*8cf0*/  STL [R1+0x248], R9 ;  /* 0x0002480901007387 */ /* 0x0003e20000100800 */
[----:B------:R-:W-:Y:S01]  /*8d00*/  LEA.HI.X.SX32 R88, R88, R3, 0x1, P1 ;  /* 0x0000000358587211 */ /* 0x000fe200008f0eff */
[----:B------:R-:W-:Y:S02]  /*8d10*/  IMAD R73, R4, 0x11, RZ ;  /* 0x0000001104497824 */ /* 0x000fe400078e02ff */
[----:B-1----:R-:W2:Y:S04]  /*8d20*/  LDL.LU R9, [R1+0x1368] ;  /* 0x0013680001097983 */ /* 0x002ea80000300800 */
[----:B------:R1:W-:Y:S02]  /*8d30*/  STL [R1+0x23c], R74 ;  /* 0x00023c4a01007387 */ /* 0x0003e40000100800 */
        /* <DEDUP_REMOVED lines=15> */
[----:B-1----:R-:W-:Y:S01]  /*8e30*/  IMAD R6, R4, 0x14, RZ ;  /* 0x0000001404067824 */ /* 0x002fe200078e02ff */
[----:B---3--:R-:W-:-:S05]  /*8e40*/  IADD3 R73, P1, PT, R87, R2, RZ ;  /* 0x0000000257497210 */ /* 0x008fca0007f3e0ff */
[----:B------:R1:W-:Y:S01]  /*8e50*/  STL [R1+0xa88], R73 ;  /* 0x000a884901007387 */ /* 0x0003e20000100800 */
[----:B------:R-:W-:Y:S01]  /*8e60*/  LEA.HI.X.SX32 R87, R87, R3, 0x1, P1 ;  /* 0x0000000357577211 */ /* 0x000fe200008f0eff */
[----:B------:R-:W-:Y:S02]  /*8e70*/  IMAD R90, R4, 0x15, RZ ;  /* 0x00000015045a7824 */ /* 0x000fe400078e02ff */
[----:B-1----:R0:W5:Y:S04]  /*8e80*/  LDL.LU R73, [R1+0x1360] ;  /* 0x0013600001497983 */ /* 0x0021680000300800 */
        /* <DEDUP_REMOVED lines=110> */
[----:B-1----:R-:W3:Y:S04]  /*9570*/  LDL.LU R0, [R1+0x1348] ;  /* 0x0013480001007983 */ /* 0x002ee80000300800 */
        /* <DEDUP_REMOVED lines=11> */
[----:B----4-:R-:W-:-:S05]  /*9630*/  IADD3 R36, P1, PT, R34, R2, RZ ;  /* 0x0000000222247210 */ /* 0x010fca0007f3e0ff */
        /* <DEDUP_REMOVED lines=112> */
[----:B------:R-:W-:Y:S02]  /*9d40*/  IMAD R25, R4, 0x42, RZ ;  /* 0x0000004204197824 */ /* 0x000fe400078e02ff */
[----:B-1----:R0:W5:Y:S04]  /*9d50*/  LDL.LU R19, [R1+0x1330] ;  /* 0x0013300001137983 */ /* 0x0021680000300800 */
[----:B------:R1:W-:Y:S01]  /*9d60*/  STL [R1+0xbe4], R26 ;  /* 0x000be41a01007387 */ /* 0x0003e20000100800 */
[----:B------:R-:W-:Y:S02]  /*9d70*/  ISETP.GE.AND P2, PT, R24, RZ, PT ;  /* 0x000000ff1800720c */ /* 0x000fe40003f46270 */
[----:B-1----:R-:W-:Y:S01]  /*9d80*/  IADD3 R26, P1, PT, R39, R2, RZ ;  /* 0x00000002271a7210 */ /* 0x002fe20007f3e0ff */
[----:B------:R-:W-:-:S04]  /*9d90*/  IMAD R24, R4, 0x43, RZ ;  /* 0x0000004304187824 */ /* 0x000fc800078e02ff */
[----:B------:R-:W-:Y:S04]  /*9da0*/  STL [R1+0xbf8], R26 ;  /* 0x000bf81a01007387 */ /* 0x000fe80000100800 */
[----:B------:R1:W-:Y:S02]  /*9db0*/  STL [R1+0xbec], R6 ;  /* 0x000bec0601007387 */ /* 0x0003e40000100800 */
[----:B-1----:R-:W-:Y:S02]  /*9dc0*/  IADD3 R6, P3, PT, R25, R2, RZ ;  /* 0x0000000219067210 */ /* 0x002fe40007f7e0ff */
[-C--:B------:R-:W-:Y:S01]  /*9dd0*/  LEA.HI.X.SX32 R25, R39, R3.reuse, 0x1, P1 ;  /* 0x0000000327197211 */ /* 0x080fe200008f0eff */
[----:B------:R-:W-:Y:S02]  /*9de0*/  IMAD R39, R4, 0x42, RZ ;  /* 0x0000004204277824 */ /* 0x000fe400078e02ff */
[----:B------:R1:W-:Y:S04]  /*9df0*/  STL [R1+0xc00], R6 ;  /* 0x000c000601007387 */ /* 0x0003e80000100800 */
[----:B------:R4:W-:Y:S01]  /*9e00*/  STL [R1+0xbf4], R25 ;  /* 0x000bf41901007387 */ /* 0x0009e20000100800 */
[----:B------:R-:W-:Y:S01]  /*9e10*/  LEA.HI.X.SX32 R39, R39, R3, 0x1, P3 ;  /* 0x0000000327277211 */ /* 0x000fe200018f0eff */
[----:B------:R-:W-:-:S02]  /*9e20*/  @!P2 IMAD.MOV R40, RZ, RZ, -R40 ;  /* 0x000000ffff28a224 */ /* 0x000fc400078e0a28 */
[----:B-1----:R-:W-:Y:S01]  /*9e30*/  IMAD R6, R4, 0x44, RZ ;  /* 0x0000004404067824 */ /* 0x002fe200078e02ff */
[----:B----4-:R-:W-:Y:S02]  /*9e40*/  IADD3 R25, P1, PT, R24, R2, RZ ;  /* 0x0000000218197210 */ /* 0x010fe40007f3e0ff */
[----:B------:R-:W-:-:S03]  /*9e50*/  ISETP.NE.U32.AND P2, PT, R22, RZ, PT ;  /* 0x000000ff1600720c */ /* 0x000fc60003f45070 */
[----:B------:R-:W-:Y:S01]  /*9e60*/  STL [R1+0xc08], R25 ;  /* 0x000c081901007387 */ /* 0x000fe20000100800 */
[----:B------:R-:W-:-:S03]  /*9e70*/  IMAD R22, R4, 0x45, RZ ;  /* 0x0000004504167824 */ /* 0x000fc600078e02ff */
[----:B------:R1:W-:Y:S01]  /*9e80*/  STL [R1+0xbfc], R39 ;  /* 0x000bfc2701007387 */ /* 0x0003e20000100800 */
[----:B------:R-:W-:Y:S02]  /*9e90*/  LEA.HI.X.SX32 R24, R24, R3, 0x1, P1 ;  /* 0x0000000318187211 */ /* 0x000fe400008f0eff */
[----:B-1----:R-:W-:-:S05]  /*9ea0*/  IADD3 R39, P3, PT, R6, R2, RZ ;  /* 0x0000000206277210 */ /* 0x002fca0007f7e0ff */
[----:B------:R1:W-:Y:S01]  /*9eb0*/  STL [R1+0xc10], R39 ;  /* 0x000c102701007387 */ /* 0x0003e20000100800 */
[----:B------:R-:W-:-:S03]  /*9ec0*/  IMAD R20, R4, 0x46, RZ ;  /* 0x0000004604147824 */ /* 0x000fc600078e02ff */
[----:B------:R-:W-:Y:S01]  /*9ed0*/  STL [R1+0xc04], R24 ;  /* 0x000c041801007387 */ /* 0x000fe20000100800 */
[----:B-1----:R-:W-:-:S05]  /*9ee0*/  IADD3 R39, P1, PT, R22, R2, RZ ;  /* 0x0000000216277210 */ /* 0x002fca0007f3e0ff */
[----:B------:R1:W-:Y:S01]  /*9ef0*/  STL [R1+0xc18], R39 ;  /* 0x000c182701007387 */ /* 0x0003e20000100800 */
[-C--:B------:R-:W-:Y:S02]  /*9f00*/  LEA.HI.X.SX32 R22, R22, R3.reuse, 0x1, P1 ;  /* 0x0000000316167211 */ /* 0x080fe400008f0eff */
[----:B-1----:R-:W-:Y:S01]  /*9f10*/  LEA.HI.X.SX32 R39, R6, R3, 0x1, P3 ;  /* 0x0000000306277211 */ /* 0x002fe200018f0eff */
[----:B------:R-:W-:-:S04]  /*9f20*/  IMAD R6, R4, 0x47, RZ ;  /* 0x0000004704067824 */ /* 0x000fc800078e02ff */
        /* <DEDUP_REMOVED lines=19> */
[----:B------:R-:W-:Y:S04]  /*a060*/  STL [R1+0xc38], R6 ;  /* 0x000c380601007387 */ /* 0x000fe80000100800 */
[----:B------:R1:W-:Y:S01]  /*a070*/  STL [R1+0xc2c], R39 ;  /* 0x000c2c2701007387 */ /* 0x0003e20000100800 */
[----:B------:R-:W-:Y:S01]  /*a080*/  LEA.HI.X.SX32 R7, R7, R3, 0x1, P1 ;  /* 0x0000000307077211 */ /* 0x000fe200008f0eff */
[----:B------:R-:W-:Y:S01]  /*a090*/  IMAD R89, R4, 0x4c, RZ ;  /* 0x0000004c04597824 */ /* 0x000fe200078e02ff */
[----:B-1----:R-:W-:-:S05]  /*a0a0*/  IADD3 R39, P3, PT, R85, R2, RZ ;  /* 0x0000000255277210 */ /* 0x002fca0007f7e0ff */
[----:B------:R1:W-:Y:S01]  /*a0b0*/  STL [R1+0xc40], R39 ;  /* 0x000c402701007387 */ /* 0x0003e20000100800 */
[----:B------:R-:W-:-:S03]  /*a0c0*/  LEA.HI.X.SX32 R85, R85, R3, 0x1, P3 ;  /* 0x0000000355557211 */ /* 0x000fc600018f0eff */
[----:B------:R-:W-:Y:S01]  /*a0d0*/  STL [R1+0xc34], R7 ;  /* 0x000c340701007387 */ /* 0x000fe20000100800 */
[----:B-1----:R-:W-:-:S05]  /*a0e0*/  IADD3 R39, P1, PT, R37, R2, RZ ;  /* 0x0000000225277210 */ /* 0x002fca0007f3e0ff */
[----:B------:R1:W-:Y:S04]  /*a0f0*/  STL [R1+0xc48], R39 ;  /* 0x000c482701007387 */ /* 0x0003e80000100800 */
[----:B------:R4:W-:Y:S01]  /*a100*/  STL [R1+0xc3c], R85 ;  /* 0x000c3c5501007387 */ /* 0x0009e20000100800 */
[----:B------:R-:W-:Y:S01]  /*a110*/  LEA.HI.X.SX32 R37, R37, R3, 0x1, P1 ;  /* 0x0000000325257211 */ /* 0x000fe200008f0eff */
[C---:B-1----:R-:W-:Y:S01]  /*a120*/  IMAD R39, R4.reuse, 0x4d, RZ ;  /* 0x0000004d04277824 */ /* 0x042fe200078e02ff */
[----:B----4-:R-:W-:Y:S01]  /*a130*/  IADD3 R85, P3, PT, R89, R2, RZ ;  /* 0x0000000259557210 */ /* 0x010fe20007f7e0ff */
[----:B------:R-:W-:-:S04]  /*a140*/  IMAD R88, R4, 0x4e, RZ ;  /* 0x0000004e04587824 */ /* 0x000fc800078e02ff */
[----:B------:R1:W-:Y:S01]  /*a150*/  STL [R1+0xc50], R85 ;  /* 0x000c505501007387 */ /* 0x0003e20000100800 */
[----:B------:R-:W-:-:S03]  /*a160*/  LEA.HI.X.SX32 R89, R89, R3, 0x1, P3 ;  /* 0x0000000359597211 */ /* 0x000fc600018f0eff */
[----:B------:R-:W-:Y:S01]  /*a170*/  STL [R1+0xc44], R37 ;  /* 0x000c442501007387 */ /* 0x000fe20000100800 */
[----:B-1----:R-:W-:-:S05]  /*a180*/  IADD3 R85, P1, PT, R39, R2, RZ ;  /* 0x0000000227557210 */ /* 0x002fca0007f3e0ff */
[----:B------:R1:W-:Y:S01]  /*a190*/  STL [R1+0xc58], R85 ;  /* 0x000c585501007387 */ /* 0x0003e20000100800 */
[----:B------:R-:W-:-:S03]  /*a1a0*/  LEA.HI.X.SX32 R39, R39, R3, 0x1, P1 ;  /* 0x0000000327277211 */ /* 0x000fc600008f0eff */
[----:B------:R4:W-:Y:S01]  /*a1b0*/  STL [R1+0xc4c], R89 ;  /* 0x000c4c5901007387 */ /* 0x0009e20000100800 */
[----:B-1----:R-:W-:Y:S01]  /*a1c0*/  IMAD R85, R4, 0x4f, RZ ;  /* 0x0000004f04557824 */ /* 0x002fe200078e02ff */
[----:B----4-:R-:W-:-:S05]  /*a1d0*/  IADD3 R89, P3, PT, R88, R2, RZ ;  /* 0x0000000258597210 */ /* 0x010fca0007f7e0ff */
[----:B------:R1:W-:Y:S01]  /*a1e0*/  STL [R1+0xc60], R89 ;  /* 0x000c605901007387 */ /* 0x0003e20000100800 */
[----:B------:R-:W-:Y:S01]  /*a1f0*/  LEA.HI.X.SX32 R88, R88, R3, 0x1, P3 ;  /* 0x0000000358587211 */ /* 0x000fe200018f0eff */
[----:B------:R-:W-:Y:S02]  /*a200*/  IMAD R87, R4, 0x50, RZ ;  /* 0x0000005004577824 */ /* 0x000fe400078e02ff */
[----:B-1----:R0:W5:Y:S04]  /*a210*/  LDL.LU R89, [R1+0x1328] ;  /* 0x0013280001597983 */ /* 0x0021680000300800 */
        /* <DEDUP_REMOVED lines=148> */
[----:B------:R1:W-:Y:S04]  /*ab60*/  STL [R1+0xd38], R26 ;  /* 0x000d381a01007387 */ /* 0x0003e80000100800 */
[----:B-1----:R0:W5:Y:S04]  /*ab70*/  LDL.LU R26, [R1+0x12d0] ;  /* 0x0012d000011a7983 */ /* 0x0021680000300800 */
[----:B------:R1:W-:Y:S01]  /*ab80*/  STL [R1+0xd2c], R25 ;  /* 0x000d2c1901007387 */ /* 0x0003e20000100800 */
[----:B------:R-:W-:Y:S02]  /*ab90*/  LEA.HI.X.SX32 R24, R24, R3, 0x1, P3 ;  /* 0x0000000318187211 */ /* 0x000fe400018f0eff */
[----:B-1----:R-:W-:Y:S01]  /*aba0*/  IADD3 R25, P1, PT, R22, R2, RZ ;  /* 0x0000000216197210 */ /* 0x002fe20007f3e0ff */
[----:B------:R-:W-:-:S04]  /*abb0*/  IMAD R6, R4, 0x6c, RZ ;  /* 0x0000006c04067824 */ /* 0x000fc800078e02ff */
[----:B------:R1:W-:Y:S02]  /*abc0*/  STL [R1+0xd40], R25 ;  /* 0x000d401901007387 */ /* 0x0003e40000100800 */
[----:B-1----:R-:W-:Y:S01]  /*abd0*/  IMAD R25, R4, 0x7e, RZ ;  /* 0x0000007e04197824 */ /* 0x002fe200078e02ff */
[----:B------:R-:W-:-:S05]  /*abe0*/  LEA.HI.X.SX32 R22, R22, R3, 0x1, P1 ;  /* 0x0000000316167211 */ /* 0x000fca00008f0eff */
[----:B------:R0:W5:Y:S04]  /*abf0*/  LDL.LU R25, [R1+0x12cc] ;  /* 0x0012cc0001197983 */ /* 0x0001680000300800 */
        /* <DEDUP_REMOVED lines=10> */
[----:B------:R-:W-:-:S03]  /*aca0*/  IMAD R39, R4, 0x70, RZ ;  /* 0x0000007004277824 */ /* 0x000fc600078e02ff */
[----:B-1----:R0:W5:Y:S04]  /*acb0*/  LDL.LU R22, [R1+0x12c4] ;  /* 0x0012c40001167983 */ /* 0x0021680000300800 */
[----:B------:R1:W-:Y:S01]  /*acc0*/  STL [R1+0xd44], R6 ;  /* 0x000d440601007387 */ /* 0x0003e20000100800 */
[----:B------:R-:W-:Y:S01]  /*acd0*/  IMAD R85, R4, 0x71, RZ ;  /* 0x0000007104557824 */ /* 0x000fe200078e02ff */
[----:B-1----:R-:W-:-:S05]  /*ace0*/  IADD3 R6, P3, PT, R37, R2, RZ ;  /* 0x0000000225067210 */ /* 0x002fca0007f7e0ff */
[----:B------:R1:W-:Y:S02]  /*acf0*/  STL [R1+0xd58], R6 ;  /* 0x000d580601007387 */ /* 0x0003e40000100800 */
[----:B-1----:R-:W-:Y:S02]  /*ad00*/  LEA.HI.X.SX32 R6, R7, R3, 0x1, P1 ;  /* 0x0000000307067211 */ /* 0x002fe400008f0eff */
[----:B------:R-:W-:-:S03]  /*ad10*/  IADD3 R7, P1, PT, R39, R2, RZ ;  /* 0x0000000227077210 */ /* 0x000fc60007f3e0ff */
[----:B------:R1:W-:Y:S04]  /*ad20*/  STL [R1+0xd4c], R6 ;  /* 0x000d4c0601007387 */ /* 0x0003e80000100800 */
[----:B------:R4:W-:Y:S01]  /*ad30*/  STL [R1+0xd60], R7 ;  /* 0x000d600701007387 */ /* 0x0009e20000100800 */
[----:B-1----:R-:W-:Y:S01]  /*ad40*/  IMAD R6, R4, 0x72, RZ ;  /* 0x0000007204067824 */ /* 0x002fe200078e02ff */
[----:B----4-:R-:W-:Y:S02]  /*ad50*/  LEA.HI.X.SX32 R7, R37, R3, 0x1, P3 ;  /* 0x0000000325077211 */ /* 0x010fe400018f0eff */
[----:B------:R-:W-:-:S03]  /*ad60*/  IADD3 R37, P3, PT, R85, R2, RZ ;  /* 0x0000000255257210 */ /* 0x000fc60007f7e0ff */
[----:B------:R1:W-:Y:S04]  /*ad70*/  STL [R1+0xd54], R7 ;  /* 0x000d540701007387 */ /* 0x0003e80000100800 */
[----:B------:R4:W-:Y:S01]  /*ad80*/  STL [R1+0xd68], R37 ;  /* 0x000d682501007387 */ /* 0x0009e20000100800 */
[----:B-1----:R-:W-:Y:S02]  /*ad90*/  LEA.HI.X.SX32 R7, R39, R3, 0x1, P1 ;  /* 0x0000000327077211 */ /* 0x002fe400008f0eff */
[----:B----4-:R-:W-:-:S03]  /*ada0*/  IADD3 R37, P1, PT, R6, R2, RZ ;  /* 0x0000000206257210 */ /* 0x010fc60007f3e0ff */
[----:B------:R-:W-:Y:S04]  /*adb0*/  STL [R1+0xd5c], R7 ;  /* 0x000d5c0701007387 */ /* 0x000fe80000100800 */
[----:B------:R1:W-:Y:S01]  /*adc0*/  STL [R1+0xd70], R37 ;  /* 0x000d702501007387 */ /* 0x0003e20000100800 */
[-C--:B------:R-:W-:Y:S02]  /*add0*/  LEA.HI.X.SX32 R6, R6, R3.reuse, 0x1, P1 ;  /* 0x0000000306067211 */ /* 0x080fe400008f0eff */
[----:B-1----:R-:W-:Y:S01]  /*ade0*/  LEA.HI.X.SX32 R37, R85, R3, 0x1, P3 ;  /* 0x0000000355257211 */ /* 0x002fe200018f0eff */
[C---:B------:R-:W-:Y:S02]  /*adf0*/  IMAD R85, R4.reuse, 0x73, RZ ;  /* 0x0000007304557824 */ /* 0x040fe400078e02ff */
[----:B------:R-:W-:-:S03]  /*ae00*/  IMAD R7, R4, 0x74, RZ ;  /* 0x0000007404077824 */ /* 0x000fc600078e02ff */
[CC--:B------:R-:W-:Y:S01]  /*ae10*/  IADD3 R39, P3, PT, R85.reuse, R2.reuse, RZ ;  /* 0x0000000255277210 */ /* 0x0c0fe20007f7e0ff */
[----:B------:R1:W-:Y:S03]  /*ae20*/  STL [R1+0xd64], R37 ;  /* 0x000d642501007387 */ /* 0x0003e60000100800 */
[----:B------:R-:W-:Y:S01]  /*ae30*/  LEA.HI.X.SX32 R85, R85, R3, 0x1, P3 ;  /* 0x0000000355557211 */ /* 0x000fe200018f0eff */
[----:B------:R4:W-:Y:S01]  /*ae40*/  STL [R1+0xd78], R39 ;  /* 0x000d782701007387 */ /* 0x0009e20000100800 */
[----:B-1----:R-:W-:-:S03]  /*ae50*/  IADD3 R37, P1, PT, R7, R2, RZ ;  /* 0x0000000207257210 */ /* 0x002fc60007f3e0ff */
[----:B------:R3:W-:Y:S01]  /*ae60*/  STL [R1+0xd6c], R6 ;  /* 0x000d6c0601007387 */ /* 0x0007e20000100800 */
[----:B----4-:R-:W-:-:S03]  /*ae70*/  IMAD R39, R4, 0x75, RZ ;  /* 0x0000007504277824 */ /* 0x010fc600078e02ff */
[----:B------:R1:W-:Y:S01]  /*ae80*/  STL [R1+0xd80], R37 ;  /* 0x000d802501007387 */ /* 0x0003e20000100800 */
[----:B------:R-:W-:-:S03]  /*ae90*/  LEA.HI.X.SX32 R7, R7, R3, 0x1, P1 ;  /* 0x0000000307077211 */ /* 0x000fc600008f0eff */
[----:B------:R4:W-:Y:S01]  /*aea0*/  STL [R1+0xd74], R85 ;  /* 0x000d745501007387 */ /* 0x0009e20000100800 */
[----:B---3--:R-:W-:Y:S02]  /*aeb0*/  VIADD R6, R0, 0xd4 ;  /* 0x000000d400067836 */ /* 0x008fe40000000000 */
[----:B-1----:R-:W-:Y:S01]  /*aec0*/  IMAD R37, R4, 0x76, RZ ;  /* 0x0000007604257824 */ /* 0x002fe200078e02ff */
[C---:B----4-:R-:W-:Y:S02]  /*aed0*/  IADD3 R85, P3, PT, R39.reuse, R2, RZ ;  /* 0x0000000227557210 */ /* 0x050fe40007f7e0ff */
[----:B------:R-:W-:Y:S04]  /*aee0*/  STL [R1+0xf88], R6 ;  /* 0x000f880601007387 */ /* 0x000fe80000100800 */
[----:B------:R1:W-:Y:S01]  /*aef0*/  STL [R1+0xd88], R85 ;  /* 0x000d885501007387 */ /* 0x0003e20000100800 */
[----:B------:R-:W-:-:S03]  /*af00*/  LEA.HI.X.SX32 R39, R39, R3, 0x1, P3 ;  /* 0x0000000327277211 */ /* 0x000fc600018f0eff */
[----:B------:R3:W-:Y:S01]  /*af10*/  STL [R1+0xd7c], R7 ;  /* 0x000d7c0701007387 */ /* 0x0007e20000100800 */
[----:B-1----:R-:W-:Y:S01]  /*af20*/  IADD3 R85, P1, PT, R37, R2, RZ ;  /* 0x0000000225557210 */ /* 0x002fe20007f3e0ff */
[----:B---3--:R-:W-:-:S04]  /*af30*/  IMAD R7, R4, 0x78, RZ ;  /* 0x0000007804077824 */ /* 0x008fc800078e02ff */
[----:B------:R1:W-:Y:S04]  /*af40*/  STL [R1+0xd90], R85 ;  /* 0x000d905501007387 */ /* 0x0003e80000100800 */
[----:B------:R3:W-:Y:S01]  /*af50*/  STL [R1+0xd84], R39 ;  /* 0x000d842701007387 */ /* 0x0007e20000100800 */
[----:B-1----:R-:W-:Y:S01]  /*af60*/  IABS R85, R6 ;  /* 0x0000000600557213 */ /* 0x002fe20000000000 */
[C---:B------:R-:W-:Y:S01]  /*af70*/  IMAD R6, R4.reuse, 0x79, RZ ;  /* 0x0000007904067824 */ /* 0x040fe200078e02ff */
[----:B---3--:R-:W-:Y:S01]  /*af80*/  IADD3 R39, P3, PT, R7, R2, RZ ;  /* 0x0000000207277210 */ /* 0x008fe20007f7e0ff */
[----:B------:R-:W-:-:S04]  /*af90*/  IMAD R23, R4, 0x7a, RZ ;  /* 0x0000007a04177824 */ /* 0x000fc800078e02ff */
[----:B------:R1:W-:Y:S01]  /*afa0*/  STL [R1+0xd98], R39 ;  /* 0x000d982701007387 */ /* 0x0003e20000100800 */
[-C--:B------:R-:W-:Y:S02]  /*afb0*/  LEA.HI.X.SX32 R7, R7, R3.reuse, 0x1, P3 ;  /* 0x0000000307077211 */ /* 0x080fe400018f0eff */
[----:B-1----:R-:W-:Y:S02]  /*afc0*/  LEA.HI.X.SX32 R39, R37, R3, 0x1, P1 ;  /* 0x0000000325277211 */ /* 0x002fe400008f0eff */
[----:B------:R-:W-:-:S03]  /*afd0*/  IADD3 R37, P1, PT, R6, R2, RZ ;  /* 0x0000000206257210 */ /* 0x000fc60007f3e0ff */
[----:B------:R1:W-:Y:S04]  /*afe0*/  STL [R1+0xd8c], R39 ;  /* 0x000d8c2701007387 */ /* 0x0003e80000100800 */
[----:B------:R3:W-:Y:S01]  /*aff0*/  STL [R1+0xda0], R37 ;  /* 0x000da02501007387 */ /* 0x0007e20000100800 */
[----:B------:R-:W-:Y:S01]  /*b000*/  LEA.HI.X.SX32 R6, R6, R3, 0x1, P1 ;  /* 0x0000000306067211 */ /* 0x000fe200008f0eff */
[----:B-1----:R-:W-:Y:S01]  /*b010*/  IMAD R39, R4, 0x7b, RZ ;  /* 0x0000007b04277824 */ /* 0x002fe200078e02ff */
[-C--:B---3--:R-:W-:Y:S01]  /*b020*/  IADD3 R37, P3, PT, R23, R2.reuse, RZ ;  /* 0x0000000217257210 */ /* 0x088fe20007f7e0ff */
[----:B------:R-:W-:Y:S04]  /*b030*/  STL [R1+0xd94], R7 ;  /* 0x000d940701007387 */ /* 0x000fe80000100800 */
[----:B------:R1:W-:Y:S04]  /*b040*/  STL [R1+0xda8], R37 ;  /* 0x000da82501007387 */ /* 0x0003e80000100800 */
[----:B------:R-:W-:Y:S01]  /*b050*/  STL [R1+0xd9c], R6 ;  /* 0x000d9c0601007387 */ /* 0x000fe20000100800 */
[----:B-1----:R-:W-:-:S05]  /*b060*/  IADD3 R37, P1, PT, R39, R2, RZ ;  /* 0x0000000227257210 */ /* 0x002fca0007f3e0ff */
[----:B------:R1:W-:Y:S02]  /*b070*/  STL [R1+0xdb0], R37 ;  /* 0x000db02501007387 */ /* 0x0003e40000100800 */
[----:B-1----:R-:W1:Y:S01]  /*b080*/  S2R R37, SR_TID.X ;  /* 0x0000000000257919 */ /* 0x002e620000002100 */
[-C--:B------:R-:W-:Y:S01]  /*b090*/  LEA.HI.X.SX32 R23, R23, R3.reuse, 0x1, P3 ;  /* 0x0000000317177211 */ /* 0x080fe200018f0eff */
[----:B------:R-:W-:Y:S01]  /*b0a0*/  IMAD R7, R4, 0x7c, RZ ;  /* 0x0000007c04077824 */ /* 0x000fe200078e02ff */
[----:B------:R-:W-:-:S03]  /*b0b0*/  LEA.HI.X.SX32 R39, R39, R3, 0x1, P1 ;  /* 0x0000000327277211 */ /* 0x000fc600008f0eff */
[----:B------:R3:W-:Y:S01]  /*b0c0*/  STL [R1+0xda4], R23 ;  /* 0x000da41701007387 */ /* 0x0007e20000100800 */
[----:B------:R-:W-:Y:S01]  /*b0d0*/  IMAD R11, R4, 0x7d, RZ ;  /* 0x0000007d040b7824 */ /* 0x000fe200078e02ff */
[----:B---3--:R-:W-:-:S05]  /*b0e0*/  IADD3 R23, P3, PT, R7, R2, RZ ;  /* 0x0000000207177210 */ /* 0x008fca0007f7e0ff */
[----:B------:R3:W-:Y:S04]  /*b0f0*/  STL [R1+0xdb8], R23 ;  /* 0x000db81701007387 */ /* 0x0007e80000100800 */
[----:B---3--:R0:W5:Y:S01]  /*b100*/  LDL.LU R23, [R1+0x12c0] ;  /* 0x0012c00001177983 */ /* 0x0081620000300800 */
[----:B-1----:R-:W-:-:S03]  /*b110*/  LOP3.LUT R37, R37, 0x7f, RZ, 0xc0, !PT ;  /* 0x0000007f25257812 */ /* 0x002fc600078ec0ff */
[----:B------:R1:W-:Y:S01]  /*b120*/  STL [R1+0xdac], R39 ;  /* 0x000dac2701007387 */ /* 0x0003e20000100800 */
[----:B------:R-:W-:Y:S01]  /*b130*/  LEA.HI.X.SX32 R7, R7, R3, 0x1, P3 ;  /* 0x0000000307077211 */ /* 0x000fe200018f0eff */
[----:B-1----:R-:W-:Y:S01]  /*b140*/  IMAD R39, R37, R5, RZ ;  /* 0x0000000525277224 */ /* 0x002fe200078e02ff */
[----:B------:R-:W-:-:S05]  /*b150*/  IADD3 R37, P1, PT, R11, R2, RZ ;  /* 0x000000020b257210 */ /* 0x000fca0007f3e0ff */
[----:B------:R1:W-:Y:S01]  /*b160*/  STL [R1+0xdc0], R37 ;  /* 0x000dc02501007387 */ /* 0x0003e20000100800 */
[----:B------:R-:W-:Y:S01]  /*b170*/  LEA.HI.X.SX32 R11, R11, R3, 0x1, P1 ;  /* 0x000000030b0b7211 */ /* 0x000fe200008f0eff */
[----:B-1----:R-:W-:Y:S02]  /*b180*/  IMAD R37, R4, 0x7e, RZ ;  /* 0x0000007e04257824 */ /* 0x002fe400078e02ff */
[----:B------:R-:W-:Y:S03]  /*b190*/  STL [R1+0xdb4], R7 ;  /* 0x000db40701007387 */ /* 0x000fe60000100800 */
[----:B------:R-:W-:Y:S01]  /*b1a0*/  IADD3 R37, P1, PT, R37, R2, RZ ;  /* 0x0000000225257210 */ /* 0x000fe20007f3e0ff */
[----:B------:R1:W-:Y:S04]  /*b1b0*/  STL [R1+0xdbc], R11 ;  /* 0x000dbc0b01007387 */ /* 0x0003e80000100800 */
[----:B-1----:R0:W5:Y:S04]  /*b1c0*/  LDL.LU R11, [R1+0x12bc] ;  /* 0x0012bc00010b7983 */ /* 0x0021680000300800 */
[----:B------:R1:W-:Y:S02]  /*b1d0*/  STL [R1+0xdc8], R37 ;  /* 0x000dc82501007387 */ /* 0x0003e40000100800 */
[----:B-1----:R-:W1:Y:S01]  /*b1e0*/  LDC R37, c[0x0][0x3a0] ;  /* 0x0000e800ff257b82 */ /* 0x002e620000000800 */
[----:B--2---:R-:W-:Y:S01]  /*b1f0*/  IMAD.HI.U32 R6, R9, R85, RZ ;  /* 0x0000005509067227 */ /* 0x004fe200078e00ff */
[----:B------:R-:W-:Y:S01]  /*b200*/  USHF.L.U32 UR4, UR7, 0x15, URZ ;  /* 0x0000001507047899 */ /* 0x000fe200080006ff */
[----:B------:R-:W-:-:S02]  /*b210*/  IADD3 R7, P3, PT, R39, UR14, RZ ;  /* 0x0000000e27077c10 */ /* 0x000fc4000ff7e0ff */
[----:B------:R-:W-:Y:S01]  /*b220*/  IMAD.MOV R6, RZ, RZ, -R6 ;  /* 0x000000ffff067224 */ /* 0x000fe200078e0a06 */
[----:B------:R-:W-:-:S03]  /*b230*/  ULOP3.LUT UR4, UR4, 0x600000, URZ, 0xc0, !UPT ;  /* 0x0060000004047892 */ /* 0x000fc6000f8ec0ff */
[----:B------:R-:W-:Y:S01]  /*b240*/  IMAD R85, R8, R6, R85 ;  /* 0x0000000608557224 */ /* 0x000fe200078e0255 */
[----:B------:R-:W-:Y:S01]  /*b250*/  LEA.HI.X.SX32 R6, R39, UR15, 0x1, P3 ;  /* 0x0000000f27067c11 */ /* 0x000fe200098f0eff */
[----:B------:R-:W-:Y:S01]  /*b260*/  UIADD3 UR10, UPT, UPT, UR8, UR4, URZ ;  /* 0x00000004080a7290 */ /* 0x000fe2000fffe0ff */
[----:B------:R-:W2:Y:S02]  /*b270*/  LDCU.64 UR18, c[0x0][0x358] ;  /* 0x00006b00ff1277ac */ /* 0x000ea40008000a00 */
[----:B------:R-:W-:Y:S01]  /*b280*/  UMOV UR4, 0x1 ;  /* 0x0000000100047882 */ /* 0x000fe20000000000 */
[----:B-1----:R-:W-:Y:S01]  /*b290*/  VIADD R39, R37, 0xffffffdf ;  /* 0xffffffdf25277836 */ /* 0x002fe20000000000 */
[----:B0-2---:R-:W-:Y:S07]  /*b2a0*/  BRA.U UP0, `(.L_x_5) ;  /* 0x0000000100187547 */ /* 0x005fee000b800000 */
[----:B------:R-:W-:Y:S01]  /*b2b0*/  ELECT P3, URZ, PT ;  /* 0x0000000000ff782f */ /* 0x000fe20003860000 */
[----:B------:R-:W-:Y:S01]  /*b2c0*/  IMAD.MOV.U32 R37, RZ, RZ, 0x1 ;  /* 0x00000001ff257424 */ /* 0x000fe200078e00ff */
[----:B------:R-:W-:Y:S01]  /*b2d0*/  UMOV UR6, 0x40 ;  /* 0x0000004000067882 */ /* 0x000fe20000000000 */
[----:B------:R-:W-:Y:S01]  /*b2e0*/  UVIRTCOUNT.DEALLOC.SMPOOL 0x80 ;  /* 0x000000800000784c */ /* 0x000fe20000000000 */
[----:B------:R-:W-:-:S09]  /*b2f0*/  ULEA UR6, UR5, UR6, 0x18 ;  /* 0x0000000605067291 */ /* 0x000fd2000f8ec0ff */
[----:B------:R0:W-:Y:S03]  /*b300*/  @P3 STS.U8 [UR6], R37 ;  /* 0x00000025ff003988 */ /* 0x0001e60008000006 */
.L_x_5:
[----:B0-----:R-:W2:Y:S01]  /*b310*/  LDL.LU R37, [R1+0xe8] ;  /* 0x0000e80001257983 */ /* 0x001ea20000300800 */
[----:B------:R-:W-:Y:S03]  /*b320*/  STTM.x64 tmem[UR10], RZ ;  /* 0x000000ff000079ed */ /* 0x000fe6000834000a */
[----:B------:R0:W-:Y:S01]  /*b330*/  STL.64 [R1+0x16e8], R12 ;  /* 0x0016e80c01007387 */ /* 0x0001e20000100a00 */
[----:B------:R-:W-:Y:S01]  /*b340*/  VOTEU.ALL UP1, P2 ;  /* 0x0000000000ff7886 */ /* 0x000fe20001020000 */
[----:B------:R-:W-:Y:S01]  /*b350*/  UIADD3 UR6, UPT, UPT, UR9, 0x18000, URZ ;  /* 0x0001800009067890 */ /* 0x000fe2000fffe0ff */
[----:B------:R-:W-:Y:S01]  /*b360*/  VOTEU.ALL UP2, P2 ;  /* 0x0000000000ff7886 */ /* 0x000fe20001040000 */
[----:B------:R-:W-:Y:S01]  /*b370*/  ISETP.GE.U32.AND P3, PT, R39, 0x7fffff60, PT ;  /* 0x7fffff602700780c */ /* 0x000fe20003f66070 */
[----:B------:R-:W1:Y:S01]  /*b380*/  LDCU UR11, c[0x0][0x3b0] ;  /* 0x00007600ff0b77ac */ /* 0x000e620008000800 */
[----:B------:R-:W3:Y:S01]  /*b390*/  LDCU UR5, c[0x0][0x3b0] ;  /* 0x00007600ff0577ac */ /* 0x000ee20008000800 */
[----:B0-----:R-:W4:Y:S01]  /*b3a0*/  LDL.LU R13, [R1+0x110] ;  /* 0x00011000010d7983 */ /* 0x001f220000300800 */
[----:B------:R-:W0:Y:S03]  /*b3b0*/  LDCU UR15, c[0x0][0x3b0] ;  /* 0x00007600ff0f77ac */ /* 0x000e260008000800 */
[----:B------:R-:W2:Y:S01]  /*b3c0*/  LDL.LU R12, [R1+0xc0] ;  /* 0x0000c000010c7983 */ /* 0x000ea20000300800 */
[----:B------:R-:W0:Y:S03]  /*b3d0*/  LDCU UR17, c[0x0][0x3b0] ;  /* 0x00007600ff1177ac */ /* 0x000e260008000800 */
[----:B------:R-:W-:Y:S01]  /*b3e0*/  STL.64 [R1+0x16e0], R14 ;  /* 0x0016e00e01007387 */ /* 0x000fe20000100a00 */
[----:B------:R-:W0:Y:S03]  /*b3f0*/  LDCU UR21, c[0x0][0x3b0] ;  /* 0x00007600ff1577ac */ /* 0x000e260008000800 */
[----:B-----5:R1:W-:Y:S01]  /*b400*/  STL.64 [R1+0x16d8], R10 ;  /* 0x0016d80a01007387 */ /* 0x0203e20000100a00 */
[----:B------:R-:W0:Y:S01]  /*b410*/  LDCU UR23, c[0x0][0x3b0] ;  /* 0x00007600ff1777ac */ /* 0x000e220008000800 */
[----:B------:R-:W0:Y:S01]  /*b420*/  LDCU UR25, c[0x0][0x3b0] ;  /* 0x00007600ff1977ac */ /* 0x000e220008000800 */
[----:B------:R-:W0:Y:S01]  /*b430*/  LDCU UR27, c[0x0][0x3b0] ;  /* 0x00007600ff1b77ac */ /* 0x000e220008000800 */
[----:B-1----:R-:W2:Y:S01]  /*b440*/  LDL.LU R11, [R1+0x134] ;  /* 0x00013400010b7983 */ /* 0x002ea20000300800 */
[----:B------:R-:W1:Y:S03]  /*b450*/  LDCU UR29, c[0x0][0x3b0] ;  /* 0x00007600ff1d77ac */ /* 0x000e660008000800 */
[----:B------:R0:W-:Y:S01]  /*b460*/  STL.64 [R1+0x16d0], R90 ;  /* 0x0016d05a01007387 */ /* 0x0001e20000100a00 */
[----:B------:R-:W1:Y:S01]  /*b470*/  LDCU UR31, c[0x0][0x3b0] ;  /* 0x00007600ff1f77ac */ /* 0x000e620008000800 */
[----:B------:R-:W1:Y:S01]  /*b480*/  LDCU UR33, c[0x0][0x3b0] ;  /* 0x00007600ff2177ac */ /* 0x000e620008000800 */
[----:B------:R-:W1:Y:S01]  /*b490*/  LDCU UR14, c[0x0][0x3b0] ;  /* 0x00007600ff0e77ac */ /* 0x000e620008000800 */
[----:B0-----:R-:W2:Y:S01]  /*b4a0*/  LDL.LU R91, [R1+0x158] ;  /* 0x00015800015b7983 */ /* 0x001ea20000300800 */
[----:B------:R-:W-:-:S04]  /*b4b0*/  @!UP1 UIADD3 UR12, UPT, UPT, -UR4, 0x100000, URZ ;  /* 0x00100000040c9890 */ /* 0x000fc8000fffe1ff */
[----:B------:R-:W-:Y:S02]  /*b4c0*/  @!UP1 USHF.L.U32 UR13, UR12, 0xb, URZ ;  /* 0x0000000b0c0d9899 */ /* 0x000fe400080006ff */
[----:B------:R-:W-:Y:S01]  /*b4d0*/  @!UP1 USHF.L.U32 UR12, UR12, 0x1, URZ ;  /* 0x000000010c0c9899 */ /* 0x000fe200080006ff */
[----:B------:R-:W-:Y:S01]  /*b4e0*/  IMAD R15, R4, 0x7e, RZ ;  /* 0x0000007e040f7824 */ /* 0x000fe200078e02ff */
[----:B------:R-:W0:Y:S01]  /*b4f0*/  LDCU UR35, c[0x0][0x3b0] ;  /* 0x00007600ff2377ac */ /* 0x000e220008000800 */
[----:B------:R-:W-:Y:S01]  /*b500*/  STL.64 [R1+0x16c8], R86 ;  /* 0x0016c85601007387 */ /* 0x000fe20000100a00 */
[----:B------:R-:W0:Y:S03]  /*b510*/  LDCU UR37, c[0x0][0x3b0] ;  /* 0x00007600ff2577ac */ /* 0x000e260008000800 */
[----:B------:R-:W-:Y:S01]  /*b520*/  STL.64 [R1+0x16c0], R88 ;  /* 0x0016c05801007387 */ /* 0x000fe20000100a00 */
[----:B------:R-:W0:Y:S03]  /*b530*/  LDCU UR39, c[0x0][0x3b0] ;  /* 0x00007600ff2777ac */ /* 0x000e260008000800 */
[----:B------:R-:W-:Y:S01]  /*b540*/  STL.64 [R1+0x16b8], R82 ;  /* 0x0016b85201007387 */ /* 0x000fe20000100a00 */
[----:B------:R-:W0:Y:S03]  /*b550*/  LDCU UR41, c[0x0][0x3b0] ;  /* 0x00007600ff2977ac */ /* 0x000e260008000800 */
[----:B------:R-:W-:Y:S01]  /*b560*/  STL [R1+0x17d0], R82 ;  /* 0x0017d05201007387 */ /* 0x000fe20000100800 */
[----:B------:R-:W0:Y:S03]  /*b570*/  LDCU UR43, c[0x0][0x3b0] ;  /* 0x00007600ff2b77ac */ /* 0x000e260008000800 */
[----:B------:R-:W-:Y:S01]  /*b580*/  STL.64 [R1+0x16b0], R80 ;  /* 0x0016b05001007387 */ /* 0x000fe20000100a00 */
[----:B------:R-:W0:Y:S03]  /*b590*/  LDCU UR45, c[0x0][0x3b0] ;  /* 0x00007600ff2d77ac */ /* 0x000e260008000800 */
[----:B------:R-:W-:Y:S01]  /*b5a0*/  STL [R1+0x16f8], R80 ;  /* 0x0016f85001007387 */ /* 0x000fe20000100800 */
        /* <DEDUP_REMOVED lines=19> */
[----:B------:R1:W-:Y:S01]  /*b6e0*/  STL.64 [R1+0x17c0], R80 ;  /* 0x0017c05001007387 */ /* 0x0003e20000100a00 */
[----:B------:R-:W0:Y:S03]  /*b6f0*/  LDCU UR63, c[0x0][0x3b0] ;  /* 0x00007600ff3f77ac */ /* 0x000e260008000800 */
[----:B------:R-:W-:Y:S01]  /*b700*/  STL [R1+0x17d4], R80 ;  /* 0x0017d45001007387 */ /* 0x000fe20000100800 */
[----:B------:R-:W0:Y:S03]  /*b710*/  LDCU UR64, c[0x0][0x3b0] ;  /* 0x00007600ff4077ac */ /* 0x000e260008000800 */
[----:B------:R-:W-:Y:S01]  /*b720*/  STL.64 [R1+0x16a8], R66 ;  /* 0x0016a84201007387 */ /* 0x000fe20000100a00 */
[----:B------:R-:W0:Y:S03]  /*b730*/  LDCU UR65, c[0x0][0x3b0] ;  /* 0x00007600ff4177ac */ /* 0x000e260008000800 */
[----:B------:R-:W-:Y:S01]  /*b740*/  STL.64 [R1+0x16f0], R66 ;  /* 0x0016f04201007387 */ /* 0x000fe20000100a00 */
[----:B-1----:R-:W1:Y:S01]  /*b750*/  LDC R81, c[0x0][0x3a0] ;  /* 0x0000e800ff517b82 */ /* 0x002e620000000800 */
[----:B------:R-:W0:Y:S02]  /*b760*/  LDCU UR66, c[0x0][0x3b0] ;  /* 0x00007600ff4277ac */ /* 0x000e240008000800 */
[----:B------:R-:W-:Y:S01]  /*b770*/  STL.64 [R1+0x1700], R66 ;  /* 0x0017004201007387 */ /* 0x000fe20000100a00 */
[----:B------:R-:W0:Y:S03]  /*b780*/  LDCU UR16, c[0x0][0x3b0] ;  /* 0x00007600ff1077ac */ /* 0x000e260008000800 */
        /* <DEDUP_REMOVED lines=40> */
[----:B------:R-:W-:Y:S04]  /*ba10*/  STL.64 [R1+0x17f0], R70 ;  /* 0x0017f04601007387 */ /* 0x000fe80000100a00 */
[----:B------:R-:W-:Y:S04]  /*ba20*/  STL.64 [R1+0x1690], R72 ;  /* 0x0016904801007387 */ /* 0x000fe80000100a00 */
[----:B------:R-:W-:Y:S04]  /*ba30*/  STL.64 [R1+0x17e0], R72 ;  /* 0x0017e04801007387 */ /* 0x000fe80000100a00 */
[----:B------:R0:W-:Y:S04]  /*ba40*/  STL [R1+0x1800], R72 ;  /* 0x0018004801007387 */ /* 0x0001e80000100800 */
[----:B------:R-:W-:Y:S04]  /*ba50*/  STL.64 [R1+0x1688], R74 ;  /* 0x0016884a01007387 */ /* 0x000fe80000100a00 */
        /* <DEDUP_REMOVED lines=16> */
[----:B------:R-:W-:Y:S04]  /*bb60*/  STL [R1+0x14f4], R8 ;  /* 0x0014f40801007387 */ /* 0x000fe80000100800 */
        /* <DEDUP_REMOVED lines=8> */
[----:B------:R-:W-:Y:S01]  /*bbf0*/  STL [R1+0x145c], R23 ;  /* 0x00145c1701007387 */ /* 0x000fe20000100800 */
[----:B------:R-:W-:Y:S03]  /*bc00*/  STTM.x64 tmem[UR10+0x40], RZ ;  /* 0x000040ff000079ed */ /* 0x000fe6000834000a */
[----:B------:R-:W-:Y:S01]  /*bc10*/  STL [R1+0x15a0], R23 ;  /* 0x0015a01701007387 */ /* 0x000fe20000100800 */
[----:B------:R-:W-:Y:S03]  /*bc20*/  STTM.x64 tmem[UR10+0x80], RZ ;  /* 0x000080ff000079ed */ /* 0x000fe6000834000a */
[----:B------:R-:W-:Y:S01]  /*bc30*/  STL [R1+0x1458], R22 ;  /* 0x0014581601007387 */ /* 0x000fe20000100800 */
[----:B------:R-:W-:Y:S03]  /*bc40*/  STTM.x64 tmem[UR10+0xc0], RZ ;  /* 0x0000c0ff000079ed */ /* 0x000fe6000834000a */
[----:B------:R-:W-:Y:S01]  /*bc50*/  STL [R1+0x159c], R22 ;  /* 0x00159c1601007387 */ /* 0x000fe20000100800 */
[----:B------:R-:W0:Y:S03]  /*bc60*/  FENCE.VIEW.ASYNC.T ;  /* 0x00000000000073c6 */ /* 0x000e260000000200 */
[----:B------:R-:W-:Y:S01]  /*bc70*/  STL [R1+0x1454], R24 ;  /* 0x0014541801007387 */ /* 0x000fe20000100800 */
[----:B0-----:R-:W-:Y:S06]  /*bc80*/  BAR.SYNC.DEFER_BLOCKING 0x0 ;  /* 0x0000000000007b1d */ /* 0x001fec0000010000 */
[----:B------:R-:W-:Y:S04]  /*bc90*/  STL [R1+0x1598], R24 ;  /* 0x0015981801007387 */ /* 0x000fe80000100800 */
[----:B------:R-:W-:Y:S04]  /*bca0*/  STL [R1+0x1450], R25 ;  /* 0x0014501901007387 */ /* 0x000fe80000100800 */
[----:B------:R-:W-:Y:S04]  /*bcb0*/  STL [R1+0x1594], R25 ;  /* 0x0015941901007387 */ /* 0x000fe80000100800 */
[----:B------:R-:W-:Y:S04]  /*bcc0*/  STL [R1+0x144c], R26 ;  /* 0x00144c1a01007387 */ /* 0x000fe80000100800 */
[----:B------:R-:W-:Y:S04]  /*bcd0*/  STL [R1+0x1590], R26 ;  /* 0x0015901a01007387 */ /* 0x000fe80000100800 */
[----:B------:R-:W0:Y:S02]  /*bce0*/  FENCE.VIEW.ASYNC.S ;  /* 0x00000000000073c6 */ /* 0x000e240000000000 */
[----:B0-----:R0:W1:Y:S02]  /*bcf0*/  @!UP2 SYNCS.EXCH.64 URZ, [UR6], UR12 ;  /* 0x0000000c06ffa5b2 */ /* 0x0010640008000100 */
[----:B------:R-:W-:Y:S04]  /*bd00*/  STL [R1+0x1448], R28 ;  /* 0x0014481c01007387 */ /* 0x000fe80000100800 */
[----:B------:R-:W-:Y:S04]  /*bd10*/  STL [R1+0x158c], R28 ;  /* 0x00158c1c01007387 */ /* 0x000fe80000100800 */
[----:B------:R-:W-:Y:S01]  /*bd20*/  STL [R1+0x1444], R27 ;  /* 0x0014441b01007387 */ /* 0x000fe20000100800 */
[----:B------:R-:W-:Y:S01]  /*bd30*/  PRMT R72, RZ, 0x7610, R72 ;  /* 0x00007610ff487816 */ /* 0x000fe20000000048 */
[----:B--2---:R-:W-:-:S02]  /*bd40*/  IMAD.MOV.U32 R90, RZ, RZ, R91 ;  /* 0x000000ffff5a7224 */ /* 0x004fc400078e005b */
[----:B------:R-:W-:Y:S01]  /*bd50*/  IMAD.MOV.U32 R88, RZ, RZ, R12 ;  /* 0x000000ffff587224 */ /* 0x000fe200078e000c */
[----:B------:R-:W-:Y:S01]  /*bd60*/  STL [R1+0x1588], R27 ;  /* 0x0015881b01007387 */ /* 0x000fe20000100800 */
[----:B------:R-:W-:Y:S01]  /*bd70*/  PRMT R71, RZ, 0x7610, R71 ;  /* 0x00007610ff477816 */ /* 0x000fe20000000047 */
[----:B------:R-:W-:Y:S01]  /*bd80*/  IMAD.MOV.U32 R89, RZ, RZ, R37 ;  /* 0x000000ffff597224 */ /* 0x000fe200078e0025 */
[----:B------:R-:W-:Y:S01]  /*bd90*/  PRMT R67, RZ, 0x7610, R67 ;  /* 0x00007610ff437816 */ /* 0x000fe20000000043 */
[----:B------:R-:W-:Y:S01]  /*bda0*/  STL [R1+0x1440], R29 ;  /* 0x0014401d01007387 */ /* 0x000fe20000100800 */
[----:B------:R-:W-:Y:S01]  /*bdb0*/  PRMT R66, RZ, 0x7610, R66 ;  /* 0x00007610ff427816 */ /* 0x000fe20000000042 */
[----:B0-----:R-:W0:Y:S02]  /*bdc0*/  LDCU UR13, c[0x0][0x3b0] ;  /* 0x00007600ff0d77ac */ /* 0x001e240008000800 */
[----:B------:R-:W-:Y:S01]  /*bdd0*/  STL [R1+0x143c], R30 ;  /* 0x00143c1e01007387 */ /* 0x000fe20000100800 */
[----:B------:R-:W-:Y:S01]  /*bde0*/  PRMT R70, RZ, 0x7610, R70 ;  /* 0x00007610ff467816 */ /* 0x000fe20000000046 */
[----:B------:R-:W2:Y:S02]  /*bdf0*/  LDCU UR12, c[0x0][0x3b0] ;  /* 0x00007600ff0c77ac */ /* 0x000ea40008000800 */
[----:B------:R-:W-:Y:S04]  /*be00*/  STL [R1+0x157c], R30 ;  /* 0x00157c1e01007387 */ /* 0x000fe80000100800 */
[----:B------:R-:W-:Y:S04]  /*be10*/  STL [R1+0x1438], R31 ;  /* 0x0014381f01007387 */ /* 0x000fe80000100800 */
[----:B------:R-:W-:Y:S04]  /*be20*/  STL [R1+0x1434], R32 ;  /* 0x0014342001007387 */ /* 0x000fe80000100800 */
[----:B------:R-:W-:Y:S04]  /*be30*/  STL [R1+0x1430], R33 ;  /* 0x0014302101007387 */ /* 0x000fe80000100800 */
[----:B------:R-:W-:Y:S04]  /*be40*/  STL [R1+0x142c], R34 ;  /* 0x00142c2201007387 */ /* 0x000fe80000100800 */
[----:B------:R-:W-:Y:S04]  /*be50*/  STL [R1+0x1460], R34 ;  /* 0x0014602201007387 */ /* 0x000fe80000100800 */
[----:B------:R0:W-:Y:S01]  /*be60*/  STL [R1+0x15a4], R34 ;  /* 0x0015a42201007387 */ /* 0x0001e20000100800 */
[----:B-1----:R-:W-:Y:S01]  /*be70*/  BAR.SYNC.DEFER_BLOCKING 0x0 ;  /* 0x0000000000007b1d */ /* 0x002fe20000010000 */
[----:B0-----:R-:W-:-:S07]  /*be80*/  LEA.HI.X.SX32 R34, R15, R3, 0x1, P1 ;  /* 0x000000030f227211 */ /* 0x001fce00008f0eff */
[----:B------:R-:W0:Y:S01]  /*be90*/  LDC R15, c[0x0][0x3a0] ;  /* 0x0000e800ff0f7b82 */ /* 0x000e220000000800 */
[----:B------:R-:W-:Y:S01]  /*bea0*/  STL [R1+0x1428], R36 ;  /* 0x0014282401007387 */ /* 0x000fe20000100800 */
[----:B------:R-:W-:-:S03]  /*beb0*/  IADD3 R68, P1, PT, R2, R4, RZ ;  /* 0x0000000402447210 */ /* 0x000fc60007f3e0ff */
[----:B------:R-:W-:Y:S01]  /*bec0*/  STL [R1+0x1464], R36 ;  /* 0x0014642401007387 */ /* 0x000fe20000100800 */
[----:B------:R-:W-:-:S03]  /*bed0*/  LEA.HI.X.SX32 R69, R4, R3, 0x1, P1 ;  /* 0x0000000304457211 */ /* 0x000fc600008f0eff */
[----:B------:R-:W-:Y:S04]  /*bee0*/  STL [R1+0x15a8], R36 ;  /* 0x0015a82401007387 */ /* 0x000fe80000100800 */
[----:B------:R-:W-:Y:S04]  /*bef0*/  STL [R1+0x1424], R35 ;  /* 0x0014242301007387 */ /* 0x000fe80000100800 */
[----:B------:R-:W-:Y:S04]  /*bf00*/  STL [R1+0x1420], R93 ;  /* 0x0014205d01007387 */ /* 0x000fe80000100800 */
[----:B------:R-:W-:Y:S01]  /*bf10*/  STL [R1+0x1468], R93 ;  /* 0x0014685d01007387 */ /* 0x000fe20000100800 */
[----:B0-----:R-:W-:-:S03]  /*bf20*/  VIADD R15, R15, 0xffffffd7 ;  /* 0xffffffd70f0f7836 */ /* 0x001fc60000000000 */
[----:B------:R-:W-:Y:S04]  /*bf30*/  STL [R1+0x12f0], R85 ;  /* 0x0012f05501007387 */ /* 0x000fe80000100800 */
[----:B------:R-:W-:Y:S01]  /*bf40*/  STL [R1+0x12bc], R5 ;  /* 0x0012bc0501007387 */ /* 0x000fe20000100800 */
[----:B------:R-:W-:-:S03]  /*bf50*/  ISETP.GE.U32.AND P1, PT, R15, 0x7fffff58, PT ;  /* 0x7fffff580f00780c */ /* 0x000fc60003f26070 */
[----:B------:R-:W-:Y:S04]  /*bf60*/  STL [R1+0x1314], R5 ;  /* 0x0013140501007387 */ /* 0x000fe80000100800 */
[----:B------:R-:W-:Y:S04]  /*bf70*/  STL [R1+0x132c], R5 ;  /* 0x00132c0501007387 */ /* 0x000fe80000100800 */
[----:B------:R-:W-:Y:S04]  /*bf80*/  STL [R1+0x1584], R5 ;  /* 0x0015840501007387 */ /* 0x000fe80000100800 */
[----:B------:R-:W-:Y:S04]  /*bf90*/  STL [R1+0xdc4], R34 ;  /* 0x000dc42201007387 */ /* 0x000fe80000100800 */
[----:B------:R-:W-:Y:S04]  /*bfa0*/  STL [R1+0x1d8], R68 ;  /* 0x0001d84401007387 */ /* 0x000fe80000100800 */
[----:B------:R-:W2:Y:S04]  /*bfb0*/  @!P4 LDG.E.U8 R72, desc[UR18][R2.64] ;  /* 0x000000120248c981 */ /* 0x000ea8000c1e1100 */
[----:B------:R-:W3:Y:S04]  /*bfc0*/  LDL R14, [R1+0x20c] ;  /* 0x00020c00010e7983 */ /* 0x000ee80000100800 */
[----:B------:R-:W3:Y:S01]  /*bfd0*/  LDL R15, [R1+0x210] ;  /* 0x00021000010f7983 */ /* 0x000ee20000100800 */
[----:B------:R-:W-:-:S02]  /*bfe0*/  IMAD.MOV.U32 R91, RZ, RZ, R11 ;  /* 0x000000ffff5b7224 */ /* 0x000fc400078e000b */
[----:B----4-:R-:W-:Y:S01]  /*bff0*/  IMAD.MOV.U32 R11, RZ, RZ, R13 ;  /* 0x000000ffff0b7224 */ /* 0x010fe200078e000d */
[----:B------:R-:W4:Y:S04]  /*c000*/  LDL R12, [R1+0x24c] ;  /* 0x00024c00010c7983 */ /* 0x000f280000100800 */
[----:B------:R-:W4:Y:S04]  /*c010*/  LDL R13, [R1+0x250] ;  /* 0x00025000010d7983 */ /* 0x000f280000100800 */
[----:B------:R-:W4:Y:S04]  /*c020*/  LDL R86, [R1+0xaac] ;  /* 0x000aac0001567983 */ /* 0x000f280000100800 */
[----:B------:R-:W4:Y:S04]  /*c030*/  LDL R87, [R1+0xab0] ;  /* 0x000ab00001577983 */ /* 0x000f280000100800 */
[----:B------:R-:W4:Y:S04]  /*c040*/  LDL R82, [R1+0xaec] ;  /* 0x000aec0001527983 */ /* 0x000f280000100800 */
[----:B------:R-:W4:Y:S01]  /*c050*/  LDL R83, [R1+0xaf0] ;  /* 0x000af00001537983 */ /* 0x000f220000100800 */
[----:B------:R-:W-:-:S03]  /*c060*/  VIADD R37, R81, 0xffffffcf ;  /* 0xffffffcf51257836 */ /* 0x000fc60000000000 */
[----:B------:R-:W-:Y:S04]  /*c070*/  STL [R1+0x1d4], R69 ;  /* 0x0001d44501007387 */ /* 0x000fe80000100800 */
[----:B--2---:R0:W-:Y:S01]  /*c080*/  STL [R1+0x654], R72 ;  /* 0x0006544801007387 */ /* 0x0041e20000100800 */
[----:B---3--:R-:W-:-:S03]  /*c090*/  @!P6 IMAD.MOV.U32 R73, RZ, RZ, R14 ;  /* 0x000000ffff49e224 */ /* 0x008fc600078e000e */
[----:B------:R-:W2:Y:S01]  /*c0a0*/  LDL R14, [R1+0xb2c] ;  /* 0x000b2c00010e7983 */ /* 0x000ea20000100800 */
[----:B0-----:R-:W-:-:S03]  /*c0b0*/  @!P6 IMAD.MOV.U32 R72, RZ, RZ, R15 ;  /* 0x000000ffff48e224 */ /* 0x001fc600078e000f */
[----:B------:R-:W3:Y:S04]  /*c0c0*/  LDL R15, [R1+0xb30] ;  /* 0x000b3000010f7983 */ /* 0x000ee80000100800 */
[----:B------:R4:W2:Y:S02]  /*c0d0*/  @!P6 LDG.E.U8 R71, desc[UR18][R72.64] ;  /* 0x000000124847e981 */ /* 0x0008a4000c1e1100 */
[----:B----4-:R-:W-:Y:S02]  /*c0e0*/  @!P5 IMAD.MOV.U32 R72, RZ, RZ, R13 ;  /* 0x000000ffff48d224 */ /* 0x010fe400078e000d */
[----:B------:R-:W-:Y:S01]  /*c0f0*/  @!P5 IMAD.MOV.U32 R73, RZ, RZ, R12 ;  /* 0x000000ffff49d224 */ /* 0x000fe200078e000c */
[----:B------:R-:W4:Y:S04]  /*c100*/  LDL R13, [R1+0xb70] ;  /* 0x000b7000010d7983 */ /* 0x000f280000100800 */
[----:B------:R0:W2:Y:S04]  /*c110*/  @!P5 LDG.E.U8 R67, desc[UR18][R72.64] ;  /* 0x000000124843d981 */ /* 0x0000a8000c1e1100 */
[----:B------:R-:W2:Y:S01]  /*c120*/  LDL R12, [R1+0xb6c] ;  /* 0x000b6c00010c7983 */ /* 0x000ea20000100800 */
[----:B0-----:R-:W-:-:S02]  /*c130*/  @!P0 IMAD.MOV.U32 R72, RZ, RZ, R87 ;  /* 0x000000ffff488224 */ /* 0x001fc400078e0057 */
[----:B------:R-:W-:Y:S01]  /*c140*/  @!P0 IMAD.MOV.U32 R73, RZ, RZ, R86 ;  /* 0x000000ffff498224 */ /* 0x000fe200078e0056 */
[----:B------:R-:W2:Y:S04]  /*c150*/  LDL R87, [R1+0xbb0] ;  /* 0x000bb00001577983 */ /* 0x000ea80000100800 */
[----:B------:R-:W2:Y:S04]  /*c160*/  @!P0 LDG.E.U8 R66, desc[UR18][R72.64] ;  /* 0x0000001248428981 */ /* 0x000ea8000c1e1100 */
[----:B------:R-:W3:Y:S04]  /*c170*/  LDL R86, [R1+0xbac] ;  /* 0x000bac0001567983 */ /* 0x000ee80000100800 */
[----:B------:R-:W3:Y:S04]  /*c180*/  LDL.LU R72, [R1+0x1800] ;  /* 0x0018000001487983 */ /* 0x000ee80000300800 */
[----:B--2---:R0:W-:Y:S04]  /*c190*/  STL [R1+0x648], R66 ;  /* 0x0006484201007387 */ /* 0x0041e80000100800 */
[----:B------:R1:W-:Y:S01]  /*c1a0*/  STL [R1+0x64c], R67 ;  /* 0x00064c4301007387 */ /* 0x0003e20000100800 */
[----:B0-----:R-:W-:-:S03]  /*c1b0*/  @!P3 IMAD.MOV.U32 R66, RZ, RZ, R83 ;  /* 0x000000ffff42b224 */ /* 0x001fc600078e0053 */
[----:B------:R-:W2:Y:S01]  /*c1c0*/  LDL R83, [R1+0xbf0] ;  /* 0x000bf00001537983 */ /* 0x000ea20000100800 */
[----:B-1----:R-:W-:-:S03]  /*c1d0*/  @!P3 IMAD.MOV.U32 R67, RZ, RZ, R82 ;  /* 0x000000ffff43b224 */ /* 0x002fc600078e0052 */
[----:B------:R-:W2:Y:S04]  /*c1e0*/  LDL R82, [R1+0xbec] ;  /* 0x000bec0001527983 */ /* 0x000ea80000100800 */
[----:B------:R-:W2:Y:S04]  /*c1f0*/  @!P3 LDG.E.U8 R70, desc[UR18][R66.64] ;  /* 0x000000124246b981 */ /* 0x000ea8000c1e1100 */
[----:B------:R-:W3:Y:S01]  /*c200*/  LDL.LU.64 R66, [R1+0x17f8] ;  /* 0x0017f80001427983 */ /* 0x000ee20000300a00 */
[----:B------:R-:W-:-:S03]  /*c210*/  ISETP.GE.U32.AND P4, PT, R37, 0x7fffff50, PT ;  /* 0x7fffff502500780c */ /* 0x000fc60003f86070 */
[----:B------:R0:W-:Y:S02]  /*c220*/  STL [R1+0x650], R71 ;  /* 0x0006504701007387 */ /* 0x0001e40000100800 */
[----:B0-----:R-:W-:Y:S02]  /*c230*/  @!P1 IMAD.MOV.U32 R71, RZ, RZ, R14 ;  /* 0x000000ffff479224 */ /* 0x001fe400078e000e */
[----:B--2---:R0:W-:Y:S01]  /*c240*/  STL [R1+0x640], R70 ;  /* 0x0006404601007387 */ /* 0x0041e20000100800 */
[----:B---3--:R-:W-:Y:S01]  /*c250*/  PRMT R67, RZ, 0x7610, R67 ;  /* 0x00007610ff437816 */ /* 0x008fe20000000043 */
[----:B0-----:R-:W-:Y:S01]  /*c260*/  @!P1 IMAD.MOV.U32 R70, RZ, RZ, R15 ;  /* 0x000000ffff469224 */ /* 0x001fe200078e000f */
[----:B------:R-:W-:Y:S01]  /*c270*/  PRMT R66, RZ, 0x7610, R66 ;  /* 0x00007610ff427816 */ /* 0x000fe20000000042 */
[----:B------:R-:W-:Y:S01]  /*c280*/  VIADD R37, R81, 0xffffffc7 ;  /* 0xffffffc751257836 */ /* 0x000fe20000000000 */
[----:B------:R-:W2:Y:S04]  /*c290*/  LDL R14, [R1+0xc2c] ;  /* 0x000c2c00010e7983 */ /* 0x000ea80000100800 */
[----:B------:R4:W3:Y:S01]  /*c2a0*/  @!P1 LDG.E.U8 R67, desc[UR18][R70.64] ;  /* 0x0000001246439981 */ /* 0x0008e2000c1e1100 */
[----:B------:R-:W-:-:S03]  /*c2b0*/  PRMT R72, RZ, 0x7610, R72 ;  /* 0x00007610ff487816 */ /* 0x000fc60000000048 */
[----:B------:R-:W2:Y:S01]  /*c2c0*/  LDL R15, [R1+0xc30] ;  /* 0x000c3000010f7983 */ /* 0x000ea20000100800 */
[----:B----4-:R-:W-:Y:S02]  /*c2d0*/  @!P4 IMAD.MOV.U32 R70, RZ, RZ, R13 ;  /* 0x000000ffff46c224 */ /* 0x010fe400078e000d */
[----:B------:R-:W-:Y:S01]  /*c2e0*/  @!P4 IMAD.MOV.U32 R71, RZ, RZ, R12 ;  /* 0x000000ffff47c224 */ /* 0x000fe200078e000c */
[----:B------:R-:W-:Y:S01]  /*c2f0*/  ISETP.GE.U32.AND P6, PT, R37, 0x7fffff48, PT ;  /* 0x7fffff482500780c */ /* 0x000fe20003fc6070 */
[----:B------:R-:W4:Y:S04]  /*c300*/  LDL R12, [R1+0xc6c] ;  /* 0x000c6c00010c7983 */ /* 0x000f280000100800 */
[----:B------:R-:W2:Y:S04]  /*c310*/  @!P4 LDG.E.U8 R66, desc[UR18][R70.64] ;  /* 0x000000124642c981 */ /* 0x000ea8000c1e1100 */
[----:B------:R-:W3:Y:S04]  /*c320*/  LDL R13, [R1+0xc70] ;  /* 0x000c7000010d7983 */ /* 0x000ee80000100800 */
[----:B------:R-:W4:Y:S04]  /*c330*/  LDL.LU.64 R70, [R1+0x17f0] ;  /* 0x0017f00001467983 */ /* 0x000f280000300a00 */
[----:B--2---:R0:W-:Y:S04]  /*c340*/  STL [R1+0x620], R66 ;  /* 0x0006204201007387 */ /* 0x0041e80000100800 */
[----:B---3--:R1:W-:Y:S01]  /*c350*/  STL [R1+0x63c], R67 ;  /* 0x00063c4301007387 */ /* 0x0083e20000100800 */
[----:B0-----:R-:W-:-:S02]  /*c360*/  @!P6 IMAD.MOV.U32 R66, RZ, RZ, R87 ;  /* 0x000000ffff42e224 */ /* 0x001fc400078e0057 */
[----:B------:R-:W-:Y:S01]  /*c370*/  VIADD R37, R81, 0xffffffbf ;  /* 0xffffffbf51257836 */ /* 0x000fe20000000000 */
[----:B------:R-:W2:Y:S01]  /*c380*/  LDL R87, [R1+0xcb0] ;  /* 0x000cb00001577983 */ /* 0x000ea20000100800 */
[----:B-1----:R-:W-:-:S03]  /*c390*/  @!P6 IMAD.MOV.U32 R67, RZ, RZ, R86 ;  /* 0x000000ffff43e224 */ /* 0x002fc600078e0056 */
[----:B------:R-:W-:Y:S01]  /*c3a0*/  ISETP.GE.U32.AND P5, PT, R37, 0x7fffff40, PT ;  /* 0x7fffff402500780c */ /* 0x000fe20003fa6070 */
[----:B------:R-:W3:Y:S04]  /*c3b0*/  LDL R86, [R1+0xcac] ;  /* 0x000cac0001567983 */ /* 0x000ee80000100800 */
[----:B------:R-:W2:Y:S01]  /*c3c0*/  @!P6 LDG.E.U8 R72, desc[UR18][R66.64] ;  /* 0x000000124248e981 */ /* 0x000ea2000c1e1100 */
[----:B------:R-:W-:-:S05]  /*c3d0*/  VIADD R37, R81, 0xffffffb7 ;  /* 0xffffffb751257836 */ /* 0x000fca0000000000 */
[----:B------:R-:W-:Y:S02]  /*c3e0*/  ISETP.GE.U32.AND P0, PT, R37, 0x7fffff38, PT ;  /* 0x7fffff382500780c */ /* 0x000fe40003f06070 */
[----:B----4-:R-:W-:Y:S01]  /*c3f0*/  PRMT R71, RZ, 0x7610, R71 ;  /* 0x00007610ff477816 */ /* 0x010fe20000000047 */
[----:B------:R-:W4:Y:S01]  /*c400*/  LDL.LU.64 R66, [R1+0x17e8] ;  /* 0x0017e80001427983 */ /* 0x000f220000300a00 */
[----:B------:R-:W-:Y:S01]  /*c410*/  @!P5 IMAD.MOV.U32 R73, RZ, RZ, R82 ;  /* 0x000000ffff49d224 */ /* 0x000fe200078e0052 */
[----:B------:R-:W-:Y:S01]  /*c420*/  PRMT R70, RZ, 0x7610, R70 ;  /* 0x00007610ff467816 */ /* 0x000fe20000000046 */
[----:B------:R-:W-:Y:S01]  /*c430*/  VIADD R37, R81, 0xffffffaf ;  /* 0xffffffaf51257836 */ /* 0x000fe20000000000 */
[----:B--2---:R0:W-:Y:S04]  /*c440*/  STL [R1+0x61c], R72 ;  /* 0x00061c4801007387 */ /* 0x0041e80000100800 */
[----:B------:R-:W2:Y:S01]  /*c450*/  LDL R82, [R1+0xcec] ;  /* 0x000cec0001527983 */ /* 0x000ea20000100800 */
[----:B0-----:R-:W-:-:S03]  /*c460*/  @!P5 IMAD.MOV.U32 R72, RZ, RZ, R83 ;  /* 0x000000ffff48d224 */ /* 0x001fc600078e0053 */
[----:B------:R-:W2:Y:S04]  /*c470*/  LDL R83, [R1+0xcf0] ;  /* 0x000cf00001537983 */ /* 0x000ea80000100800 */
[----:B------:R0:W3:Y:S02]  /*c480*/  @!P5 LDG.E.U8 R71, desc[UR18][R72.64] ;  /* 0x000000124847d981 */ /* 0x0000e4000c1e1100 */
[----:B0-----:R-:W-:Y:S02]  /*c490*/  @!P0 IMAD.MOV.U32 R72, RZ, RZ, R15 ;  /* 0x000000ffff488224 */ /* 0x001fe400078e000f */
[----:B------:R-:W-:Y:S01]  /*c4a0*/  @!P0 IMAD.MOV.U32 R73, RZ, RZ, R14 ;  /* 0x000000ffff498224 */ /* 0x000fe200078e000e */
[----:B------:R-:W-:Y:S01]  /*c4b0*/  ISETP.GE.U32.AND P3, PT, R37, 0x7fffff30, PT ;  /* 0x7fffff302500780c */ /* 0x000fe20003f66070 */
[----:B------:R-:W3:Y:S04]  /*c4c0*/  LDL R14, [R1+0xd24] ;  /* 0x000d2400010e7983 */ /* 0x000ee80000100800 */
[----:B------:R-:W3:Y:S01]  /*c4d0*/  @!P0 LDG.E.U8 R70, desc[UR18][R72.64] ;  /* 0x0000001248468981 */ /* 0x000ee2000c1e1100 */
[----:B------:R-:W-:-:S03]  /*c4e0*/  VIADD R37, R81, 0xffffffa7 ;  /* 0xffffffa751257836 */ /* 0x000fc60000000000 */
[----:B------:R-:W3:Y:S02]  /*c4f0*/  LDL R15, [R1+0xd28] ;  /* 0x000d2800010f7983 */ /* 0x000ee40000100800 */
[----:B------:R-:W-:Y:S01]  /*c500*/  ISETP.GE.U32.AND P1, PT, R37, 0x7fffff28, PT ;  /* 0x7fffff282500780c */ /* 0x000fe20003f26070 */
[----:B------:R-:W-:Y:S01]  /*c510*/  VIADD R37, R81, 0xffffff9f ;  /* 0xffffff9f51257836 */ /* 0x000fe20000000000 */
[----:B----4-:R-:W-:Y:S01]  /*c520*/  PRMT R67, RZ, 0x7610, R67 ;  /* 0x00007610ff437816 */ /* 0x010fe20000000043 */
[----:B------:R-:W4:Y:S03]  /*c530*/  LDL.LU.64 R72, [R1+0x17e0] ;  /* 0x0017e00001487983 */ /* 0x000f260000300a00 */
[----:B------:R-:W-:Y:S01]  /*c540*/  ISETP.GE.U32.AND P4, PT, R37, 0x7fffff20, PT ;  /* 0x7fffff202500780c */ /* 0x000fe20003f86070 */
[----:B------:R-:W-:-:S05]  /*c550*/  VIADD R37, R81, 0xffffff97 ;  /* 0xffffff9751257836 */ /* 0x000fca0000000000 */
[----:B------:R-:W-:Y:S01]  /*c560*/  ISETP.GE.U32.AND P6, PT, R37, 0x7fffff18, PT ;  /* 0x7fffff182500780c */ /* 0x000fe20003fc6070 */
[----:B------:R-:W-:-:S05]  /*c570*/  VIADD R37, R81, 0xffffff8f ;  /* 0xffffff8f51257836 */ /* 0x000fca0000000000 */
[----:B------:R-:W-:Y:S01]  /*c580*/  ISETP.GE.U32.AND P5, PT, R37, 0x7fffff10, PT ;  /* 0x7fffff102500780c */ /* 0x000fe20003fa6070 */
[----:B------:R-:W-:-:S05]  /*c590*/  VIADD R37, R81, 0xffffff87 ;  /* 0xffffff8751257836 */ /* 0x000fca0000000000 */
[----:B------:R-:W-:Y:S01]  /*c5a0*/  ISETP.GE.U32.AND P0, PT, R37, 0x7fffff08, PT ;  /* 0x7fffff082500780c */ /* 0x000fe20003f06070 */
[----:B------:R-:W-:Y:S01]  /*c5b0*/  VIADD R37, R81, 0xfffffffe ;  /* 0xfffffffe51257836 */ /* 0x000fe20000000000 */
[----:B------:R-:W-:Y:S01]  /*c5c0*/  PRMT R31, RZ, 0x7610, R31 ;  /* 0x00007610ff1f7816 */ /* 0x000fe2000000001f */
[----:B------:R-:W-:Y:S01]  /*c5d0*/  @!P1 IMAD.MOV.U32 R80, RZ, RZ, R87 ;  /* 0x000000ffff509224 */ /* 0x000fe200078e0057 */
[----:B------:R-:W-:Y:S02]  /*c5e0*/  PRMT R66, RZ, 0x7610, R66 ;  /* 0x00007610ff427816 */ /* 0x000fe40000000042 */
[----:B--2---:R-:W-:-:S04]  /*c5f0*/  @!P4 LOP3.LUT R83, R83, R82, RZ, 0x3c, !PT ;  /* 0x000000525353c212 */ /* 0x004fc800078e3cff */
[----:B------:R-:W-:-:S04]  /*c600*/  @!P4 LOP3.LUT R82, R83, R82, RZ, 0x3c, !PT ;  /* 0x000000525352c212 */ /* 0x000fc800078e3cff */
[----:B------:R-:W-:-:S05]  /*c610*/  @!P4 LOP3.LUT R83, R83, R82, RZ, 0x3c, !PT ;  /* 0x000000525353c212 */ /* 0x000fca00078e3cff */
[----:B------:R-:W2:Y:S04]  /*c620*/  @!P4 LDG.E.U8 R66, desc[UR18][R82.64] ;  /* 0x000000125242c981 */ /* 0x000ea8000c1e1100 */
[----:B---3--:R0:W-:Y:S04]  /*c630*/  STL [R1+0x608], R70 ;  /* 0x0006084601007387 */ /* 0x0081e80000100800 */
[----:B------:R1:W-:Y:S01]  /*c640*/  STL [R1+0x610], R71 ;  /* 0x0006104701007387 */ /* 0x0003e20000100800 */
[----:B0-----:R-:W-:-:S03]  /*c650*/  @!P3 IMAD.MOV.U32 R70, RZ, RZ, R13 ;  /* 0x000000ffff46b224 */ /* 0x001fc600078e000d */
[----:B------:R-:W3:Y:S01]  /*c660*/  LDL R13, [R1+0xd60] ;  /* 0x000d6000010d7983 */ /* 0x000ee20000100800 */
[----:B-1----:R-:W-:-:S03]  /*c670*/  @!P3 IMAD.MOV.U32 R71, RZ, RZ, R12 ;  /* 0x000000ffff47b224 */ /* 0x002fc600078e000c */
[----:B------:R-:W2:Y:S04]  /*c680*/  LDL R12, [R1+0xd5c] ;  /* 0x000d5c00010c7983 */ /* 0x000ea80000100800 */
[----:B------:R-:W2:Y:S01]  /*c690*/  @!P3 LDG.E.U8 R67, desc[UR18][R70.64] ;  /* 0x000000124643b981 */ /* 0x000ea2000c1e1100 */
[----:B------:R-:W-:Y:S01]  /*c6a0*/  ISETP.GE.U32.AND P3, PT, R37, 0x7fffff7f, PT ;  /* 0x7fffff7f2500780c */ /* 0x000fe20003f66070 */
[----:B------:R-:W-:Y:S02]  /*c6b0*/  VIADD R37, R81, 0xfffffff6 ;  /* 0xfffffff651257836 */ /* 0x000fe40000000000 */
[----:B------:R-:W-:-:S05]  /*c6c0*/  @!P1 IMAD.MOV.U32 R81, RZ, RZ, R86 ;  /* 0x000000ffff519224 */ /* 0x000fca00078e0056 */
[----:B------:R-:W2:Y:S04]  /*c6d0*/  @!P1 LDG.E.U8 R31, desc[UR18][R80.64] ;  /* 0x00000012501f9981 */ /* 0x000ea8000c1e1100 */
[----:B------:R-:W3:Y:S04]  /*c6e0*/  LDL.LU.64 R70, [R1+0x17d8] ;  /* 0x0017d80001467983 */ /* 0x000ee80000300a00 */
[----:B------:R-:W3:Y:S04]  /*c6f0*/  LDL R86, [R1+0xd94] ;  /* 0x000d940001567983 */ /* 0x000ee80000100800 */
[----:B------:R-:W3:Y:S04]  /*c700*/  LDL R87, [R1+0xd98] ;  /* 0x000d980001577983 */ /* 0x000ee80000100800 */
[----:B------:R-:W3:Y:S04]  /*c710*/  LDL.LU R80, [R1+0x17d4] ;  /* 0x0017d40001507983 */ /* 0x000ee80000300800 */
[----:B--2---:R0:W-:Y:S04]  /*c720*/  STL [R1+0x14f8], R31 ;  /* 0x0014f81f01007387 */ /* 0x0041e80000100800 */
[----:B------:R-:W2:Y:S04]  /*c730*/  LDL.LU R82, [R1+0x17d0] ;  /* 0x0017d00001527983 */ /* 0x000ea80000300800 */
[----:B------:R1:W-:Y:S01]  /*c740*/  STL [R1+0x5f8], R66 ;  /* 0x0005f84201007387 */ /* 0x0003e20000100800 */
[----:B------:R-:W-:Y:S01]  /*c750*/  ISETP.GE.U32.AND P1, PT, R37, 0x7fffff77, PT ;  /* 0x7fffff772500780c */ /* 0x000fe20003f26070 */
[----:B------:R-:W-:Y:S01]  /*c760*/  @!P5 IMAD.MOV.U32 R81, RZ, RZ, R12 ;  /* 0x000000ffff51d224 */ /* 0x000fe200078e000c */
[----:B0-----:R-:W0:Y:S01]  /*c770*/  LDC R31, c[0x0][0x3a0] ;  /* 0x0000e800ff1f7b82 */ /* 0x001e220000000800 */
[----:B------:R4:W-:Y:S01]  /*c780*/  STL [R1+0x600], R67 ;  /* 0x0006004301007387 */ /* 0x0009e20000100800 */
[----:B---3--:R-:W-:Y:S01]  /*c790*/  PRMT R80, RZ, 0x7610, R80 ;  /* 0x00007610ff507816 */ /* 0x008fe20000000050 */
[----:B-1----:R-:W-:-:S02]  /*c7a0*/  @!P6 IMAD.MOV.U32 R66, RZ, RZ, R15 ;  /* 0x000000ffff42e224 */ /* 0x002fc400078e000f */
[----:B------:R-:W3:Y:S01]  /*c7b0*/  LDL R15, [R1+0x218] ;  /* 0x00021800010f7983 */ /* 0x000ee20000100800 */
[----:B----4-:R-:W-:-:S03]  /*c7c0*/  @!P6 IMAD.MOV.U32 R67, RZ, RZ, R14 ;  /* 0x000000ffff43e224 */ /* 0x010fc600078e000e */
[----:B------:R-:W4:Y:S04]  /*c7d0*/  LDL R14, [R1+0x214] ;  /* 0x00021400010e7983 */ /* 0x000f280000100800 */
[----:B------:R-:W3:Y:S04]  /*c7e0*/  @!P6 LDG.E.U8 R80, desc[UR18][R66.64] ;  /* 0x000000124250e981 */ /* 0x000ee8000c1e1100 */
[----:B------:R-:W4:Y:S01]  /*c7f0*/  LDL.LU.64 R66, [R1+0x17c8] ;  /* 0x0017c80001427983 */ /* 0x000f220000300a00 */
[----:B--2---:R-:W-:-:S03]  /*c800*/  PRMT R82, RZ, 0x7610, R82 ;  /* 0x00007610ff527816 */ /* 0x004fc60000000052 */
[----:B---3--:R1:W-:Y:S04]  /*c810*/  STL [R1+0x5e0], R80 ;  /* 0x0005e05001007387 */ /* 0x0083e80000100800 */
[----:B------:R-:W2:Y:S01]  /*c820*/  LDL R12, [R1+0x254] ;  /* 0x00025400010c7983 */ /* 0x000ea20000100800 */
[----:B-1----:R-:W-:Y:S01]  /*c830*/  @!P5 IMAD.MOV.U32 R80, RZ, RZ, R13 ;  /* 0x000000ffff50d224 */ /* 0x002fe200078e000d */
[----:B----4-:R-:W-:Y:S02]  /*c840*/  PRMT R67, RZ, 0x7610, R67 ;  /* 0x00007610ff437816 */ /* 0x010fe40000000043 */
[----:B------:R-:W3:Y:S04]  /*c850*/  LDL R13, [R1+0x258] ;  /* 0x00025800010d7983 */ /* 0x000ee80000100800 */
[----:B------:R-:W4:Y:S01]  /*c860*/  @!P5 LDG.E.U8 R82, desc[UR18][R80.64] ;  /* 0x000000125052d981 */ /* 0x000f22000c1e1100 */
[----:B------:R-:W-:-:S03]  /*c870*/  PRMT R66, RZ, 0x7610, R66 ;  /* 0x00007610ff427816 */ /* 0x000fc60000000042 */
[----:B------:R1:W2:Y:S04]  /*c880*/  @!P3 LDG.E.U8 R67, desc[UR18][R68.64] ;  /* 0x000000124443b981 */ /* 0x0002a8000c1e1100 */
[----:B------:R-:W2:Y:S01]  /*c890*/  LDL.LU.64 R80, [R1+0x17c0] ;  /* 0x0017c00001507983 */ /* 0x000ea20000300a00 */
[----:B-1----:R-:W-:Y:S02]  /*c8a0*/  @!P1 IMAD.MOV.U32 R68, RZ, RZ, R15 ;  /* 0x000000ffff449224 */ /* 0x002fe400078e000f */
[----:B------:R-:W-:-:S05]  /*c8b0*/  @!P1 IMAD.MOV.U32 R69, RZ, RZ, R14 ;  /* 0x000000ffff459224 */ /* 0x000fca00078e000e */
[----:B------:R-:W3:Y:S01]  /*c8c0*/  @!P1 LDG.E.U8 R66, desc[UR18][R68.64] ;  /* 0x0000001244429981 */ /* 0x000ee2000c1e1100 */
[----:B0-----:R-:W-:Y:S02]  /*c8d0*/  VIADD R37, R31, 0xffffffee ;  /* 0xffffffee1f257836 */ /* 0x001fe40000000000 */
[----:B------:R-:W-:-:S03]  /*c8e0*/  IMAD.MOV.U32 R83, RZ, RZ, R88 ;  /* 0x000000ffff537224 */ /* 0x000fc600078e0058 */
[----:B------:R-:W-:Y:S01]  /*c8f0*/  ISETP.GE.U32.AND P4, PT, R37, 0x7fffff6f, PT ;  /* 0x7fffff6f2500780c */ /* 0x000fe20003f86070 */
[----:B------:R-:W-:Y:S01]  /*c900*/  @!P0 IMAD.MOV.U32 R88, RZ, RZ, R87 ;  /* 0x000000ffff588224 */ /* 0x000fe200078e0057 */
[----:B----4-:R0:W-:Y:S04]  /*c910*/  STL [R1+0x5dc], R82 ;  /* 0x0005dc5201007387 */ /* 0x0101e80000100800 */
[----:B------:R-:W4:Y:S04]  /*c920*/  LDL R87, [R1+0xab8] ;  /* 0x000ab80001577983 */ /* 0x000f280000100800 */
[----:B------:R-:W4:Y:S01]  /*c930*/  LDL R14, [R1+0xb34] ;  /* 0x000b3400010e7983 */ /* 0x000f220000100800 */
[----:B0-----:R-:W-:Y:S01]  /*c940*/  IMAD.MOV.U32 R82, RZ, RZ, R89 ;  /* 0x000000ffff527224 */ /* 0x001fe200078e0059 */
[----:B--2---:R-:W-:Y:S01]  /*c950*/  PRMT R81, RZ, 0x7610, R81 ;  /* 0x00007610ff517816 */ /* 0x004fe20000000051 */
[----:B------:R-:W-:Y:S01]  /*c960*/  @!P0 IMAD.MOV.U32 R89, RZ, RZ, R86 ;  /* 0x000000ffff598224 */ /* 0x000fe200078e0056 */
[----:B------:R-:W2:Y:S04]  /*c970*/  LDL R15, [R1+0xb38] ;  /* 0x000b3800010f7983 */ /* 0x000ea80000100800 */
[----:B------:R0:W2:Y:S01]  /*c980*/  @!P0 LDG.E.U8 R81, desc[UR18][R88.64] ;  /* 0x0000001258518981 */ /* 0x0000a2000c1e1100 */
[----:B------:R-:W-:-:S03]  /*c990*/  PRMT R80, RZ, 0x7610, R80 ;  /* 0x00007610ff507816 */ /* 0x000fc60000000050 */
[----:B------:R-:W4:Y:S01]  /*c9a0*/  LDL R86, [R1+0xab4] ;  /* 0x000ab40001567983 */ /* 0x000f220000100800 */
[----:B0-----:R-:W-:Y:S02]  /*c9b0*/  IMAD.MOV.U32 R89, RZ, RZ, R90 ;  /* 0x000000ffff597224 */ /* 0x001fe400078e005a */
[----:B------:R-:W-:Y:S01]  /*c9c0*/  IMAD.MOV.U32 R88, RZ, RZ, R91 ;  /* 0x000000ffff587224 */ /* 0x000fe200078e005b */
[----:B------:R-:W4:Y:S04]  /*c9d0*/  LDL R90, [R1+0xaf4] ;  /* 0x000af400015a7983 */ /* 0x000f280000100800 */
[----:B------:R-:W4:Y:S04]  /*c9e0*/  LDL R91, [R1+0xaf8] ;  /* 0x000af800015b7983 */ /* 0x000f280000100800 */
[----:B------:R-:W4:Y:S04]  /*c9f0*/  LDL.LU.64 R68, [R1+0x17b8] ;  /* 0x0017b80001447983 */ /* 0x000f280000300a00 */
[----:B---3--:R0:W-:Y:S04]  /*ca00*/  STL [R1+0x5c0], R66 ;  /* 0x0005c04201007387 */ /* 0x0081e80000100800 */
[----:B------:R1:W-:Y:S01]  /*ca10*/  STL [R1+0x5d0], R67 ;  /* 0x0005d04301007387 */ /* 0x0003e20000100800 */
[----:B0-----:R-:W-:-:S03]  /*ca20*/  @!P4 IMAD.MOV.U32 R66, RZ, RZ, R13 ;  /* 0x000000ffff42c224 */ /* 0x001fc600078e000d */
[----:B------:R-:W3:Y:S01]  /*ca30*/  LDL R13, [R1+0xb78] ;  /* 0x000b7800010d7983 */ /* 0x000ee20000100800 */
[----:B-1----:R-:W-:-:S03]  /*ca40*/  @!P4 IMAD.MOV.U32 R67, RZ, RZ, R12 ;  /* 0x000000ffff43c224 */ /* 0x002fc600078e000c */
[----:B------:R-:W3:Y:S04]  /*ca50*/  LDL R12, [R1+0xb74] ;  /* 0x000b7400010c7983 */ /* 0x000ee80000100800 */
[----:B------:R-:W3:Y:S04]  /*ca60*/  @!P4 LDG.E.U8 R80, desc[UR18][R66.64] ;  /* 0x000000124250c981 */ /* 0x000ee8000c1e1100 */
[----:B------:R-:W3:Y:S01]  /*ca70*/  LDL.LU.64 R66, [R1+0x17b0] ;  /* 0x0017b00001427983 */ /* 0x000ee20000300a00 */
[----:B------:R-:W-:-:S05]  /*ca80*/  VIADD R37, R31, 0xffffffe6 ;  /* 0xffffffe61f257836 */ /* 0x000fca0000000000 */
[----:B------:R-:W-:Y:S01]  /*ca90*/  ISETP.GE.U32.AND P6, PT, R37, 0x7fffff67, PT ;  /* 0x7fffff672500780c */ /* 0x000fe20003fc6070 */
[----:B------:R-:W-:-:S05]  /*caa0*/  VIADD R37, R31, 0xffffffde ;  /* 0xffffffde1f257836 */ /* 0x000fca0000000000 */
[----:B------:R-:W-:Y:S01]  /*cab0*/  ISETP.GE.U32.AND P5, PT, R37, 0x7fffff5f, PT ;  /* 0x7fffff5f2500780c */ /* 0x000fe20003fa6070 */
[----:B--2---:R4:W-:Y:S06]  /*cac0*/  STL [R1+0x5cc], R81 ;  /* 0x0005cc5101007387 */ /* 0x0049ec0000100800 */
[----:B----4-:R-:W-:Y:S01]  /*cad0*/  @!P6 IMAD.MOV.U32 R81, RZ, RZ, R86 ;  /* 0x000000ffff51e224 */ /* 0x010fe200078e0056 */
[----:B---3--:R0:W-:Y:S04]  /*cae0*/  STL [R1+0x5b8], R80 ;  /* 0x0005b85001007387 */ /* 0x0081e80000100800 */
[----:B------:R-:W2:Y:S01]  /*caf0*/  LDL R86, [R1+0xbb4] ;  /* 0x000bb40001567983 */ /* 0x000ea20000100800 */
[----:B------:R-:W-:Y:S01]  /*cb00*/  PRMT R67, RZ, 0x7610, R67 ;  /* 0x00007610ff437816 */ /* 0x000fe20000000043 */
[----:B0-----:R-:W-:Y:S01]  /*cb10*/  @!P6 IMAD.MOV.U32 R80, RZ, RZ, R87 ;  /* 0x000000ffff50e224 */ /* 0x001fe200078e0057 */
[----:B------:R-:W-:Y:S01]  /*cb20*/  PRMT R66, RZ, 0x7610, R66 ;  /* 0x00007610ff427816 */ /* 0x000fe20000000042 */
[----:B------:R-:W3:Y:S04]  /*cb30*/  LDL R87, [R1+0xbb8] ;  /* 0x000bb80001577983 */ /* 0x000ee80000100800 */
[----:B------:R0:W4:Y:S02]  /*cb40*/  @!P6 LDG.E.U8 R67, desc[UR18][R80.64] ;  /* 0x000000125043e981 */ /* 0x000124000c1e1100 */
[----:B0-----:R-:W-:-:S02]  /*cb50*/  @!P5 IMAD.MOV.U32 R80, RZ, RZ, R91 ;  /* 0x000000ffff50d224 */ /* 0x001fc400078e005b */
[----:B------:R-:W-:Y:S01]  /*cb60*/  @!P5 IMAD.MOV.U32 R81, RZ, RZ, R90 ;  /* 0x000000ffff51d224 */ /* 0x000fe200078e005a */
[----:B------:R-:W2:Y:S04]  /*cb70*/  LDL R91, [R1+0xbf8] ;  /* 0x000bf800015b7983 */ /* 0x000ea80000100800 */
[----:B------:R-:W2:Y:S04]  /*cb80*/  LDL R90, [R1+0xbf4] ;  /* 0x000bf400015a7983 */ /* 0x000ea80000100800 */
[----:B------:R-:W2:Y:S04]  /*cb90*/  @!P5 LDG.E.U8 R66, desc[UR18][R80.64] ;  /* 0x000000125042d981 */ /* 0x000ea8000c1e1100 */
[----:B------:R-:W3:Y:S01]  /*cba0*/  LDL.LU R80, [R1+0x17a8] ;  /* 0x0017a80001507983 */ /* 0x000ee20000300800 */
[----:B------:R-:W-:-:S05]  /*cbb0*/  VIADD R37, R31, 0xffffffd6 ;  /* 0xffffffd61f257836 */ /* 0x000fca0000000000 */
[----:B------:R-:W-:Y:S01]  /*cbc0*/  ISETP.GE.U32.AND P0, PT, R37, 0x7fffff57, PT ;  /* 0x7fffff572500780c */ /* 0x000fe20003f06070 */
[----:B--2---:R0:W-:Y:S04]  /*cbd0*/  STL [R1+0x598], R66 ;  /* 0x0005984201007387 */ /* 0x0041e80000100800 */
[----:B----4-:R1:W-:Y:S01]  /*cbe0*/  STL [R1+0x5a0], R67 ;  /* 0x0005a04301007387 */ /* 0x0103e20000100800 */
[----:B---3--:R-:W-:-:S07]  /*cbf0*/  PRMT R80, RZ, 0x7610, R80 ;  /* 0x00007610ff507816 */ /* 0x008fce0000000050 */
[----:B0-----:R-:W-:Y:S02]  /*cc00*/  @!P0 IMAD.MOV.U32 R66, RZ, RZ, R15 ;  /* 0x000000ffff428224 */ /* 0x001fe400078e000f */
[----:B------:R-:W-:Y:S01]  /*cc10*/  VIADD R37, R31, 0xffffffce ;  /* 0xffffffce1f257836 */ /* 0x000fe20000000000 */
[----:B------:R-:W2:Y:S01]  /*cc20*/  LDL R15, [R1+0xc38] ;  /* 0x000c3800010f7983 */ /* 0x000ea20000100800 */
[----:B-1----:R-:W-:-:S03]  /*cc30*/  @!P0 IMAD.MOV.U32 R67, RZ, RZ, R14 ;  /* 0x000000ffff438224 */ /* 0x002fc600078e000e */
[----:B------:R-:W-:Y:S01]  /*cc40*/  ISETP.GE.U32.AND P3, PT, R37, 0x7fffff4f, PT ;  /* 0x7fffff4f2500780c */ /* 0x000fe20003f66070 */
[----:B------:R-:W3:Y:S04]  /*cc50*/  LDL R14, [R1+0xc34] ;  /* 0x000c3400010e7983 */ /* 0x000ee80000100800 */
[----:B------:R-:W4:Y:S01]  /*cc60*/  @!P0 LDG.E.U8 R80, desc[UR18][R66.64] ;  /* 0x0000001242508981 */ /* 0x000f22000c1e1100 */
[----:B------:R-:W-:-:S05]  /*cc70*/  VIADD R37, R31, 0xffffffc6 ;  /* 0xffffffc61f257836 */ /* 0x000fca0000000000 */
[----:B------:R-:W-:Y:S02]  /*cc80*/  ISETP.GE.U32.AND P1, PT, R37, 0x7fffff47, PT ;  /* 0x7fffff472500780c */ /* 0x000fe40003f26070 */
[----:B------:R-:W-:Y:S01]  /*cc90*/  PRMT R69, RZ, 0x7610, R69 ;  /* 0x00007610ff457816 */ /* 0x000fe20000000045 */
[----:B------:R-:W2:Y:S01]  /*cca0*/  LDL.LU.64 R66, [R1+0x17a0] ;  /* 0x0017a00001427983 */ /* 0x000ea20000300a00 */
[----:B------:R-:W-:Y:S01]  /*ccb0*/  @!P3 IMAD.MOV.U32 R81, RZ, RZ, R12 ;  /* 0x000000ffff51b224 */ /* 0x000fe200078e000c */
[----:B------:R-:W-:Y:S02]  /*ccc0*/  PRMT R68, RZ, 0x7610, R68 ;  /* 0x00007610ff447816 */ /* 0x000fe40000000044 */
[----:B----4-:R0:W-:Y:S01]  /*ccd0*/  STL [R1+0x590], R80 ;  /* 0x0005905001007387 */ /* 0x0101e20000100800 */
[----:B------:R-:W-:-:S03]  /*cce0*/  VIADD R37, R31, 0xffffffbe ;  /* 0xffffffbe1f257836 */ /* 0x000fc60000000000 */
[----:B------:R-:W4:Y:S01]  /*ccf0*/  LDL R12, [R1+0xc74] ;  /* 0x000c7400010c7983 */ /* 0x000f220000100800 */
[----:B0-----:R-:W-:Y:S01]  /*cd00*/  @!P3 IMAD.MOV.U32 R80, RZ, RZ, R13 ;  /* 0x000000ffff50b224 */ /* 0x001fe200078e000d */
[----:B------:R-:W-:Y:S02]  /*cd10*/  ISETP.GE.U32.AND P4, PT, R37, 0x7fffff3f, PT ;  /* 0x7fffff3f2500780c */ /* 0x000fe40003f86070 */
[----:B------:R-:W3:Y:S04]  /*cd20*/  LDL R13, [R1+0xc78] ;  /* 0x000c7800010d7983 */ /* 0x000ee80000100800 */
[----:B------:R0:W3:Y:S02]  /*cd30*/  @!P3 LDG.E.U8 R69, desc[UR18][R80.64] ;  /* 0x000000125045b981 */ /* 0x0000e4000c1e1100 */
[----:B0-----:R-:W-:-:S02]  /*cd40*/  @!P1 IMAD.MOV.U32 R80, RZ, RZ, R87 ;  /* 0x000000ffff509224 */ /* 0x001fc400078e0057 */
[----:B------:R-:W-:Y:S01]  /*cd50*/  @!P1 IMAD.MOV.U32 R81, RZ, RZ, R86 ;  /* 0x000000ffff519224 */ /* 0x000fe200078e0056 */
[----:B------:R-:W3:Y:S04]  /*cd60*/  LDL R87, [R1+0xcb8] ;  /* 0x000cb80001577983 */ /* 0x000ee80000100800 */
[----:B------:R-:W3:Y:S01]  /*cd70*/  @!P1 LDG.E.U8 R68, desc[UR18][R80.64] ;  /* 0x0000001250449981 */ /* 0x000ee2000c1e1100 */
[----:B------:R-:W-:-:S03]  /*cd80*/  VIADD R37, R31, 0xffffffb6 ;  /* 0xffffffb61f257836 */ /* 0x000fc60000000000 */
[----:B------:R-:W4:Y:S02]  /*cd90*/  LDL R86, [R1+0xcb4] ;  /* 0x000cb40001567983 */ /* 0x000f240000100800 */
[----:B------:R-:W-:Y:S02]  /*cda0*/  ISETP.GE.U32.AND P6, PT, R37, 0x7fffff37, PT ;  /* 0x7fffff372500780c */ /* 0x000fe40003fc6070 */
[----:B--2---:R-:W-:Y:S01]  /*cdb0*/  PRMT R67, RZ, 0x7610, R67 ;  /* 0x00007610ff437816 */ /* 0x004fe20000000043 */
[----:B------:R-:W2:Y:S01]  /*cdc0*/  LDL.LU R80, [R1+0x1798] ;  /* 0x0017980001507983 */ /* 0x000ea20000300800 */
[----:B------:R-:W-:-:S03]  /*cdd0*/  PRMT R66, RZ, 0x7610, R66 ;  /* 0x00007610ff427816 */ /* 0x000fc60000000042 */
[----:B---3--:R0:W-:Y:S04]  /*cde0*/  STL [R1+0x580], R68 ;  /* 0x0005804401007387 */ /* 0x0081e80000100800 */
[----:B------:R1:W-:Y:S01]  /*cdf0*/  STL [R1+0x58c], R69 ;  /* 0x00058c4501007387 */ /* 0x0003e20000100800 */
[----:B0-----:R-:W-:Y:S02]  /*ce00*/  @!P4 IMAD.MOV.U32 R68, RZ, RZ, R91 ;  /* 0x000000ffff44c224 */ /* 0x001fe400078e005b */
[----:B------:R-:W-:Y:S01]  /*ce10*/  VIADD R37, R31, 0xffffffae ;  /* 0xffffffae1f257836 */ /* 0x000fe20000000000 */
[----:B------:R-:W3:Y:S01]  /*ce20*/  LDL R91, [R1+0xcf8] ;  /* 0x000cf800015b7983 */ /* 0x000ee20000100800 */
[----:B-1----:R-:W-:-:S03]  /*ce30*/  @!P4 IMAD.MOV.U32 R69, RZ, RZ, R90 ;  /* 0x000000ffff45c224 */ /* 0x002fc600078e005a */
[----:B------:R-:W-:Y:S01]  /*ce40*/  ISETP.GE.U32.AND P5, PT, R37, 0x7fffff2f, PT ;  /* 0x7fffff2f2500780c */ /* 0x000fe20003fa6070 */
[----:B------:R-:W3:Y:S04]  /*ce50*/  LDL R90, [R1+0xcf4] ;  /* 0x000cf400015a7983 */ /* 0x000ee80000100800 */
[----:B------:R0:W3:Y:S02]  /*ce60*/  @!P4 LDG.E.U8 R67, desc[UR18][R68.64] ;  /* 0x000000124443c981 */ /* 0x0000e4000c1e1100 */
[----:B0-----:R-:W-:Y:S02]  /*ce70*/  @!P6 IMAD.MOV.U32 R68, RZ, RZ, R15 ;  /* 0x000000ffff44e224 */ /* 0x001fe400078e000f */
[----:B------:R-:W-:Y:S01]  /*ce80*/  @!P6 IMAD.MOV.U32 R69, RZ, RZ, R14 ;  /* 0x000000ffff45e224 */ /* 0x000fe200078e000e */
[----:B------:R-:W3:Y:S04]  /*ce90*/  LDL R15, [R1+0xd30] ;  /* 0x000d3000010f7983 */ /* 0x000ee80000100800 */
[----:B------:R-:W3:Y:S01]  /*cea0*/  @!P6 LDG.E.U8 R66, desc[UR18][R68.64] ;  /* 0x000000124442e981 */ /* 0x000ee2000c1e1100 */
[----:B--2---:R-:W-:-:S03]  /*ceb0*/  PRMT R80, RZ, 0x7610, R80 ;  /* 0x00007610ff507816 */ /* 0x004fc60000000050 */
[----:B------:R-:W2:Y:S04]  /*cec0*/  LDL R14, [R1+0xd2c] ;  /* 0x000d2c00010e7983 */ /* 0x000ea80000100800 */
[----:B------:R-:W2:Y:S04]  /*ced0*/  LDL.LU.64 R68, [R1+0x1790] ;  /* 0x0017900001447983 */ /* 0x000ea80000300a00 */
[----:B---3--:R0:W-:Y:S04]  /*cee0*/  STL [R1+0x560], R66 ;  /* 0x0005604201007387 */ /* 0x0081e80000100800 */
[----:B------:R4:W-:Y:S01]  /*cef0*/  STL [R1+0x57c], R67 ;  /* 0x00057c4301007387 */ /* 0x0009e20000100800 */
[----:B0-----:R-:W-:-:S03]  /*cf00*/  @!P5 IMAD.MOV.U32 R66, RZ, RZ, R13 ;  /* 0x000000ffff42d224 */ /* 0x001fc600078e000d */
[----:B------:R-:W3:Y:S01]  /*cf10*/  LDL R13, [R1+0xd68] ;  /* 0x000d6800010d7983 */ /* 0x000ee20000100800 */
[----:B----4-:R-:W-:-:S03]  /*cf20*/  @!P5 IMAD.MOV.U32 R67, RZ, RZ, R12 ;  /* 0x000000ffff43d224 */ /* 0x010fc600078e000c */
[----:B------:R-:W4:Y:S04]  /*cf30*/  LDL R12, [R1+0xd64] ;  /* 0x000d6400010c7983 */ /* 0x000f280000100800 */
[----:B------:R-:W2:Y:S04]  /*cf40*/  @!P5 LDG.E.U8 R80, desc[UR18][R66.64] ;  /* 0x000000124250d981 */ /* 0x000ea8000c1e1100 */
[----:B------:R-:W3:Y:S01]  /*cf50*/  LDL.LU.64 R66, [R1+0x1788] ;  /* 0x0017880001427983 */ /* 0x000ee20000300a00 */
[----:B------:R-:W-:-:S05]  /*cf60*/  VIADD R37, R31, 0xffffffa6 ;  /* 0xffffffa61f257836 */ /* 0x000fca0000000000 */
[----:B------:R-:W-:Y:S01]  /*cf70*/  ISETP.GE.U32.AND P0, PT, R37, 0x7fffff27, PT ;  /* 0x7fffff272500780c */ /* 0x000fe20003f06070 */
[----:B------:R-:W-:-:S05]  /*cf80*/  VIADD R37, R31, 0xffffff9e ;  /* 0xffffff9e1f257836 */ /* 0x000fca0000000000 */
[----:B------:R-:W-:-:S07]  /*cf90*/  ISETP.GE.U32.AND P3, PT, R37, 0x7fffff1f, PT ;  /* 0x7fffff1f2500780c */ /* 0x000fce0003f66070 */
[----:B------:R-:W-:Y:S01]  /*cfa0*/  @!P0 IMAD.MOV.U32 R81, RZ, RZ, R86 ;  /* 0x000000ffff518224 */ /* 0x000fe200078e0056 */
[----:B--2---:R0:W-:Y:S04]  /*cfb0*/  STL [R1+0x558], R80 ;  /* 0x0005585001007387 */ /* 0x0041e80000100800 */
[----:B------:R-:W2:Y:S01]  /*cfc0*/  LDL R86, [R1+0xd9c] ;  /* 0x000d9c0001567983 */ /* 0x000ea20000100800 */
[----:B---3--:R-:W-:Y:S01]  /*cfd0*/  PRMT R67, RZ, 0x7610, R67 ;  /* 0x00007610ff437816 */ /* 0x008fe20000000043 */
[----:B0-----:R-:W-:Y:S01]  /*cfe0*/  @!P0 IMAD.MOV.U32 R80, RZ, RZ, R87 ;  /* 0x000000ffff508224 */ /* 0x001fe200078e0057 */
[----:B------:R-:W-:Y:S01]  /*cff0*/  PRMT R66, RZ, 0x7610, R66 ;  /* 0x00007610ff427816 */ /* 0x000fe20000000042 */
[----:B------:R-:W3:Y:S04]  /*d000*/  LDL R87, [R1+0xda0] ;  /* 0x000da00001577983 */ /* 0x000ee80000100800 */
[----:B------:R0:W2:Y:S02]  /*d010*/  @!P0 LDG.E.U8 R67, desc[UR18][R80.64] ;  /* 0x0000001250438981 */ /* 0x0000a4000c1e1100 */
        /* <DEDUP_REMOVED lines=9> */
[----:B------:R1:W-:Y:S01]  /*d0b0*/  STL [R1+0x1c4], R67 ;  /* 0x0001c44301007387 */ /* 0x0003e20000100800 */
[----:B---3--:R-:W-:-:S07]  /*d0c0*/  PRMT R80, RZ, 0x7610, R80 ;  /* 0x00007610ff507816 */ /* 0x008fce0000000050 */
[----:B0-----:R-:W-:Y:S02]  /*d0d0*/  @!P1 IMAD.MOV.U32 R66, RZ, RZ, R15 ;  /* 0x000000ffff429224 */ /* 0x001fe400078e000f */
        /* <DEDUP_REMOVED lines=8> */
[----:B------:R-:W-:Y:S01]  /*d160*/  PRMT R69, RZ, 0x7610, R69 ;  /* 0x00007610ff457816 */ /* 0x000fe20000000045 */
[----:B------:R-:W3:Y:S01]  /*d170*/  LDL.LU.64 R66, [R1+0x1778] ;  /* 0x0017780001427983 */ /* 0x000ee20000300a00 */
[----:B----4-:R-:W-:Y:S01]  /*d180*/  @!P4 IMAD.MOV.U32 R81, RZ, RZ, R12 ;  /* 0x000000ffff51c224 */ /* 0x010fe200078e000c */
[----:B------:R-:W-:Y:S02]  /*d190*/  PRMT R68, RZ, 0x7610, R68 ;  /* 0x00007610ff447816 */ /* 0x000fe40000000044 */
[----:B--2---:R0:W-:Y:S01]  /*d1a0*/  STL [R1+0x548], R80 ;  /* 0x0005485001007387 */ /* 0x0041e20000100800 */
[----:B------:R-:W-:-:S03]  /*d1b0*/  VIADD R37, R31, 0xfffffffd ;  /* 0xfffffffd1f257836 */ /* 0x000fc60000000000 */
[----:B------:R-:W2:Y:S01]  /*d1c0*/  LDL R12, [R1+0x25c] ;  /* 0x00025c00010c7983 */ /* 0x000ea20000100800 */
[----:B0-----:R-:W-:Y:S01]  /*d1d0*/  @!P4 IMAD.MOV.U32 R80, RZ, RZ, R13 ;  /* 0x000000ffff50c224 */ /* 0x001fe200078e000d */
[----:B------:R-:W-:Y:S02]  /*d1e0*/  ISETP.GE.U32.AND P5, PT, R37, 0x7fffff7e, PT ;  /* 0x7fffff7e2500780c */ /* 0x000fe40003fa6070 */
[----:B------:R-:W4:Y:S04]  /*d1f0*/  LDL R13, [R1+0x260] ;  /* 0x00026000010d7983 */ /* 0x000f280000100800 */
[----:B------:R0:W2:Y:S02]  /*d200*/  @!P4 LDG.E.U8 R69, desc[UR18][R80.64] ;  /* 0x000000125045c981 */ /* 0x0000a4000c1e1100 */
[----:B0-----:R-:W-:-:S02]  /*d210*/  @!P6 IMAD.MOV.U32 R80, RZ, RZ, R87 ;  /* 0x000000ffff50e224 */ /* 0x001fc400078e0057 */
[----:B------:R-:W-:Y:S01]  /*d220*/  @!P6 IMAD.MOV.U32 R81, RZ, RZ, R86 ;  /* 0x000000ffff51e224 */ /* 0x000fe200078e0056 */
[----:B------:R-:W2:Y:S04]  /*d230*/  LDL R87, [R1+0xac0] ;  /* 0x000ac00001577983 */ /* 0x000ea80000100800 */
[----:B------:R-:W2:Y:S01]  /*d240*/  @!P6 LDG.E.U8 R68, desc[UR18][R80.64] ;  /* 0x000000125044e981 */ /* 0x000ea2000c1e1100 */
[----:B------:R-:W-:-:S03]  /*d250*/  VIADD R37, R31, 0xfffffff5 ;  /* 0xfffffff51f257836 */ /* 0x000fc60000000000 */
[----:B------:R-:W4:Y:S02]  /*d260*/  LDL R86, [R1+0xabc] ;  /* 0x000abc0001567983 */ /* 0x000f240000100800 */
[----:B------:R-:W-:Y:S02]  /*d270*/  ISETP.GE.U32.AND P0, PT, R37, 0x7fffff76, PT ;  /* 0x7fffff762500780c */ /* 0x000fe40003f06070 */
[----:B---3--:R-:W-:Y:S01]  /*d280*/  PRMT R67, RZ, 0x7610, R67 ;  /* 0x00007610ff437816 */ /* 0x008fe20000000043 */
[----:B------:R-:W3:Y:S01]  /*d290*/  LDL.LU R80, [R1+0x1770] ;  /* 0x0017700001507983 */ /* 0x000ee20000300800 */
[----:B------:R-:W-:-:S03]  /*d2a0*/  PRMT R66, RZ, 0x7610, R66 ;  /* 0x00007610ff427816 */ /* 0x000fc60000000042 */
[----:B--2---:R0:W-:Y:S04]  /*d2b0*/  STL [R1+0x520], R68 ;  /* 0x0005204401007387 */ /* 0x0041e80000100800 */
[----:B------:R1:W-:Y:S01]  /*d2c0*/  STL [R1+0x540], R69 ;  /* 0x0005404501007387 */ /* 0x0003e20000100800 */
[----:B0-----:R-:W-:Y:S02]  /*d2d0*/  @!P5 IMAD.MOV.U32 R68, RZ, RZ, R91 ;  /* 0x000000ffff44d224 */ /* 0x001fe400078e005b */
[----:B------:R-:W-:Y:S01]  /*d2e0*/  VIADD R37, R31, 0xffffffed ;  /* 0xffffffed1f257836 */ /* 0x000fe20000000000 */
[----:B------:R-:W2:Y:S01]  /*d2f0*/  LDL R91, [R1+0xb00] ;  /* 0x000b0000015b7983 */ /* 0x000ea20000100800 */
[----:B-1----:R-:W-:-:S03]  /*d300*/  @!P5 IMAD.MOV.U32 R69, RZ, RZ, R90 ;  /* 0x000000ffff45d224 */ /* 0x002fc600078e005a */
[----:B------:R-:W-:Y:S01]  /*d310*/  ISETP.GE.U32.AND P3, PT, R37, 0x7fffff6e, PT ;  /* 0x7fffff6e2500780c */ /* 0x000fe20003f66070 */
[----:B------:R-:W2:Y:S04]  /*d320*/  LDL R90, [R1+0xafc] ;  /* 0x000afc00015a7983 */ /* 0x000ea80000100800 */
[----:B------:R0:W2:Y:S02]  /*d330*/  @!P5 LDG.E.U8 R67, desc[UR18][R68.64] ;  /* 0x000000124443d981 */ /* 0x0000a4000c1e1100 */
[----:B0-----:R-:W-:Y:S02]  /*d340*/  @!P0 IMAD.MOV.U32 R68, RZ, RZ, R15 ;  /* 0x000000ffff448224 */ /* 0x001fe400078e000f */
[----:B------:R-:W-:Y:S01]  /*d350*/  @!P0 IMAD.MOV.U32 R69, RZ, RZ, R14 ;  /* 0x000000ffff458224 */ /* 0x000fe200078e000e */
[----:B------:R-:W2:Y:S04]  /*d360*/  LDL R15, [R1+0xb40] ;  /* 0x000b4000010f7983 */ /* 0x000ea80000100800 */
[----:B------:R-:W2:Y:S01]  /*d370*/  @!P0 LDG.E.U8 R66, desc[UR18][R68.64] ;  /* 0x0000001244428981 */ /* 0x000ea2000c1e1100 */
[----:B---3--:R-:W-:-:S03]  /*d380*/  PRMT R80, RZ, 0x7610, R80 ;  /* 0x00007610ff507816 */ /* 0x008fc60000000050 */
[----:B------:R-:W3:Y:S04]  /*d390*/  LDL R14, [R1+0xb3c] ;  /* 0x000b3c00010e7983 */ /* 0x000ee80000100800 */
[----:B------:R-:W3:Y:S04]  /*d3a0*/  LDL.LU.64 R68, [R1+0x1768] ;  /* 0x0017680001447983 */ /* 0x000ee80000300a00 */
[----:B--2---:R4:W-:Y:S04]  /*d3b0*/  STL [R1+0x518], R66 ;  /* 0x0005184201007387 */ /* 0x0049e80000100800 */
[----:B------:R0:W-:Y:S01]  /*d3c0*/  STL [R1+0x53c], R67 ;  /* 0x00053c4301007387 */ /* 0x0001e20000100800 */
[----:B----4-:R-:W-:-:S03]  /*d3d0*/  @!P3 IMAD.MOV.U32 R66, RZ, RZ, R13 ;  /* 0x000000ffff42b224 */ /* 0x010fc600078e000d */
[----:B------:R-:W2:Y:S01]  /*d3e0*/  LDL R13, [R1+0xb80] ;  /* 0x000b8000010d7983 */ /* 0x000ea20000100800 */
[----:B0-----:R-:W-:-:S03]  /*d3f0*/  @!P3 IMAD.MOV.U32 R67, RZ, RZ, R12 ;  /* 0x000000ffff43b224 */ /* 0x001fc600078e000c */
        /* <DEDUP_REMOVED lines=181> */
[----:B------:R-:W2:Y:S01]  /*df50*/  LDL R15, [R1+0xc48] ;  /* 0x000c4800010f7983 */ /* 0x000ea20000100800 */
[----:B-1----:R-:W-:-:S03]  /*df60*/  @!P1 IMAD.MOV.U32 R67, RZ, RZ, R14 ;  /* 0x000000ffff439224 */ /* 0x002fc600078e000e */
[----:B------:R-:W3:Y:S04]  /*df70*/  LDL R14, [R1+0xc44] ;  /* 0x000c4400010e7983 */ /* 0x000ee80000100800 */
[----:B------:R-:W2:Y:S04]  /*df80*/  @!P1 LDG.E.U8 R80, desc[UR18][R66.64] ;  /* 0x0000001242509981 */ /* 0x000ea8000c1e1100 */
[----:B------:R-:W3:Y:S01]  /*df90*/  LDL.LU.64 R66, [R1+0x1700] ;  /* 0x0017000001427983 */ /* 0x000ee20000300a00 */
[----:B------:R-:W-:-:S05]  /*dfa0*/  VIADD R37, R31, 0xffffffcc ;  /* 0xffffffcc1f257836 */ /* 0x000fca0000000000 */
[----:B------:R-:W-:Y:S01]  /*dfb0*/  ISETP.GE.U32.AND P4, PT, R37, 0x7fffff4d, PT ;  /* 0x7fffff4d2500780c */ /* 0x000fe20003f86070 */
[----:B------:R-:W-:-:S05]  /*dfc0*/  VIADD R37, R31, 0xffffffc4 ;  /* 0xffffffc41f257836 */ /* 0x000fca0000000000 */
[----:B------:R-:W-:Y:S01]  /*dfd0*/  ISETP.GE.U32.AND P6, PT, R37, 0x7fffff45, PT ;  /* 0x7fffff452500780c */ /* 0x000fe20003fc6070 */
[----:B------:R-:W-:Y:S01]  /*dfe0*/  VIADD R37, R31, 0xffffffbc ;  /* 0xffffffbc1f257836 */ /* 0x000fe20000000000 */
[----:B------:R-:W-:-:S04]  /*dff0*/  PRMT R71, RZ, 0x7610, R71 ;  /* 0x00007610ff477816 */ /* 0x000fc80000000047 */
[----:B------:R-:W-:Y:S01]  /*e000*/  ISETP.GE.U32.AND P5, PT, R37, 0x7fffff3d, PT ;  /* 0x7fffff3d2500780c */ /* 0x000fe20003fa6070 */
[----:B----4-:R-:W-:Y:S01]  /*e010*/  @!P4 IMAD.MOV.U32 R81, RZ, RZ, R12 ;  /* 0x000000ffff51c224 */ /* 0x010fe200078e000c */
[----:B--2---:R0:W-:Y:S01]  /*e020*/  STL [R1+0x49c], R80 ;  /* 0x00049c5001007387 */ /* 0x0041e20000100800 */
[----:B---3--:R-:W-:Y:S01]  /*e030*/  PRMT R67, RZ, 0x7610, R67 ;  /* 0x00007610ff437816 */ /* 0x008fe20000000043 */
[----:B0-----:R-:W-:Y:S01]  /*e040*/  @!P4 IMAD.MOV.U32 R80, RZ, RZ, R13 ;  /* 0x000000ffff50c224 */ /* 0x001fe200078e000d */
[----:B------:R-:W-:Y:S01]  /*e050*/  PRMT R66, RZ, 0x7610, R66 ;  /* 0x00007610ff427816 */ /* 0x000fe20000000042 */
[----:B------:R-:W-:Y:S01]  /*e060*/  VIADD R37, R31, 0xffffffb4 ;  /* 0xffffffb41f257836 */ /* 0x000fe20000000000 */
[----:B------:R-:W2:Y:S04]  /*e070*/  LDL R12, [R1+0xc84] ;  /* 0x000c8400010c7983 */ /* 0x000ea80000100800 */
[----:B------:R0:W3:Y:S04]  /*e080*/  @!P4 LDG.E.U8 R71, desc[UR18][R80.64] ;  /* 0x000000125047c981 */ /* 0x0000e8000c1e1100 */
[----:B------:R-:W2:Y:S01]  /*e090*/  LDL R13, [R1+0xc88] ;  /* 0x000c8800010d7983 */ /* 0x000ea20000100800 */
[----:B0-----:R-:W-:-:S02]  /*e0a0*/  @!P6 IMAD.MOV.U32 R80, RZ, RZ, R87 ;  /* 0x000000ffff50e224 */ /* 0x001fc400078e0057 */
[----:B------:R-:W-:Y:S01]  /*e0b0*/  @!P6 IMAD.MOV.U32 R81, RZ, RZ, R86 ;  /* 0x000000ffff51e224 */ /* 0x000fe200078e0056 */
[----:B------:R-:W-:Y:S01]  /*e0c0*/  ISETP.GE.U32.AND P0, PT, R37, 0x7fffff35, PT ;  /* 0x7fffff352500780c */ /* 0x000fe20003f06070 */
[----:B------:R-:W4:Y:S04]  /*e0d0*/  LDL R86, [R1+0xcc4] ;  /* 0x000cc40001567983 */ /* 0x000f280000100800 */
[----:B------:R0:W2:Y:S01]  /*e0e0*/  @!P6 LDG.E.U8 R67, desc[UR18][R80.64] ;  /* 0x000000125043e981 */ /* 0x0000a2000c1e1100 */
[----:B------:R-:W-:-:S03]  /*e0f0*/  PRMT R10, RZ, 0x7610, R10 ;  /* 0x00007610ff0a7816 */ /* 0x000fc6000000000a */
[----:B------:R-:W2:Y:S01]  /*e100*/  LDL R87, [R1+0xcc8] ;  /* 0x000cc80001577983 */ /* 0x000ea20000100800 */
[----:B0-----:R-:W-:Y:S02]  /*e110*/  @!P5 IMAD.MOV.U32 R80, RZ, RZ, R91 ;  /* 0x000000ffff50d224 */ /* 0x001fe400078e005b */
[----:B------:R-:W-:Y:S01]  /*e120*/  @!P5 IMAD.MOV.U32 R81, RZ, RZ, R90 ;  /* 0x000000ffff51d224 */ /* 0x000fe200078e005a */
[----:B------:R-:W2:Y:S04]  /*e130*/  LDL R91, [R1+0xd08] ;  /* 0x000d0800015b7983 */ /* 0x000ea80000100800 */
[----:B------:R-:W2:Y:S04]  /*e140*/  @!P5 LDG.E.U8 R66, desc[UR18][R80.64] ;  /* 0x000000125042d981 */ /* 0x000ea8000c1e1100 */
[----:B------:R-:W3:Y:S04]  /*e150*/  LDL R90, [R1+0xd04] ;  /* 0x000d0400015a7983 */ /* 0x000ee80000100800 */
[----:B------:R-:W3:Y:S01]  /*e160*/  LDL.LU R80, [R1+0x16f8] ;  /* 0x0016f80001507983 */ /* 0x000ee20000300800 */
[----:B------:R-:W-:-:S05]  /*e170*/  VIADD R37, R31, 0xffffffac ;  /* 0xffffffac1f257836 */ /* 0x000fca0000000000 */
[----:B------:R-:W-:Y:S01]  /*e180*/  ISETP.GE.U32.AND P3, PT, R37, 0x7fffff2d, PT ;  /* 0x7fffff2d2500780c */ /* 0x000fe20003f66070 */
[----:B--2---:R0:W-:Y:S04]  /*e190*/  STL [R1+0x490], R66 ;  /* 0x0004904201007387 */ /* 0x0041e80000100800 */
[----:B------:R1:W-:Y:S01]  /*e1a0*/  STL [R1+0x494], R67 ;  /* 0x0004944301007387 */ /* 0x0003e20000100800 */
[----:B0-----:R-:W-:-:S07]  /*e1b0*/  @!P0 IMAD.MOV.U32 R66, RZ, RZ, R15 ;  /* 0x000000ffff428224 */ /* 0x001fce00078e000f */
[-C--:B------:R-:W-:Y:S01]  /*e1c0*/  @!P3 LOP3.LUT R13, R13, R12.reuse, RZ, 0x3c, !PT ;  /* 0x0000000c0d0db212 */ /* 0x080fe200078e3cff */
[----:B------:R-:W2:Y:S01]  /*e1d0*/  LDL R15, [R1+0xd40] ;  /* 0x000d4000010f7983 */ /* 0x000ea20000100800 */
[----:B-1----:R-:W-:Y:S02]  /*e1e0*/  @!P0 IMAD.MOV.U32 R67, RZ, RZ, R14 ;  /* 0x000000ffff438224 */ /* 0x002fe400078e000e */
[----:B------:R-:W-:Y:S01]  /*e1f0*/  @!P3 LOP3.LUT R12, R13, R12, RZ, 0x3c, !PT ;  /* 0x0000000c0d0cb212 */ /* 0x000fe200078e3cff */
[----:B------:R-:W2:Y:S04]  /*e200*/  LDL R14, [R1+0xd3c] ;  /* 0x000d3c00010e7983 */ /* 0x000ea80000100800 */
[----:B------:R-:W2:Y:S01]  /*e210*/  @!P0 LDG.E.U8 R10, desc[UR18][R66.64] ;  /* 0x00000012420a8981 */ /* 0x000ea2000c1e1100 */
[----:B---3--:R-:W-:-:S02]  /*e220*/  PRMT R80, RZ, 0x7610, R80 ;  /* 0x00007610ff507816 */ /* 0x008fc40000000050 */
[----:B------:R-:W-:-:S05]  /*e230*/  @!P3 LOP3.LUT R13, R13, R12, RZ, 0x3c, !PT ;  /* 0x0000000c0d0db212 */ /* 0x000fca00078e3cff */
[----:B------:R-:W3:Y:S04]  /*e240*/  @!P3 LDG.E.U8 R80, desc[UR18][R12.64] ;  /* 0x000000120c50b981 */ /* 0x000ee8000c1e1100 */
[----:B------:R-:W3:Y:S04]  /*e250*/  LDL.LU.64 R66, [R1+0x16f0] ;  /* 0x0016f00001427983 */ /* 0x000ee80000300a00 */
[----:B------:R0:W-:Y:S02]  /*e260*/  STL [R1+0x498], R71 ;  /* 0x0004984701007387 */ /* 0x0001e40000100800 */
[----:B0-----:R-:W-:-:S02]  /*e270*/  IMAD.MOV.U32 R71, RZ, RZ, R11 ;  /* 0x000000ffff477224 */ /* 0x001fc400078e000b */
[----:B------:R-:W-:Y:S01]  /*e280*/  VIADD R37, R31, 0xffffffa4 ;  /* 0xffffffa41f257836 */ /* 0x000fe20000000000 */
[----:B--2---:R0:W-:Y:S04]  /*e290*/  STL [R1+0x48c], R10 ;  /* 0x00048c0a01007387 */ /* 0x0041e80000100800 */
[----:B------:R-:W2:Y:S04]  /*e2a0*/  LDL R11, [R1+0xd78] ;  /* 0x000d7800010b7983 */ /* 0x000ea80000100800 */
[----:B0-----:R-:W2:Y:S01]  /*e2b0*/  LDL R10, [R1+0xd74] ;  /* 0x000d7400010a7983 */ /* 0x001ea20000100800 */
[----:B------:R-:W-:Y:S01]  /*e2c0*/  ISETP.GE.U32.AND P1, PT, R37, 0x7fffff25, PT ;  /* 0x7fffff252500780c */ /* 0x000fe20003f26070 */
[----:B------:R-:W-:Y:S01]  /*e2d0*/  VIADD R37, R31, 0xffffff9c ;  /* 0xffffff9c1f257836 */ /* 0x000fe20000000000 */
[----:B------:R-:W-:Y:S01]  /*e2e0*/  PRMT R73, RZ, 0x7610, R73 ;  /* 0x00007610ff497816 */ /* 0x000fe20000000049 */
[----:B------:R-:W2:Y:S03]  /*e2f0*/  LDL.LU.64 R12, [R1+0x16e8] ;  /* 0x0016e800010c7983 */ /* 0x000ea60000300a00 */
[----:B------:R-:W-:Y:S01]  /*e300*/  ISETP.GE.U32.AND P4, PT, R37, 0x7fffff1d, PT ;  /* 0x7fffff1d2500780c */ /* 0x000fe20003f86070 */
[----:B------:R-:W-:-:S05]  /*e310*/  VIADD R37, R31, 0xffffff94 ;  /* 0xffffff941f257836 */ /* 0x000fca0000000000 */
[----:B------:R-:W-:Y:S01]  /*e320*/  ISETP.GE.U32.AND P6, PT, R37, 0x7fffff15, PT ;  /* 0x7fffff152500780c */ /* 0x000fe20003fc6070 */
[----:B------:R-:W-:-:S05]  /*e330*/  VIADD R37, R31, 0xffffff8c ;  /* 0xffffff8c1f257836 */ /* 0x000fca0000000000 */
[----:B------:R-:W-:Y:S02]  /*e340*/  ISETP.GE.U32.AND P5, PT, R37, 0x7fffff0d, PT ;  /* 0x7fffff0d2500780c */ /* 0x000fe40003fa6070 */
[-C--:B------:R-:W-:Y:S01]  /*e350*/  @!P4 LOP3.LUT R91, R91, R90.reuse, RZ, 0x3c, !PT ;  /* 0x0000005a5b5bc212 */ /* 0x080fe200078e3cff */
[----:B---3--:R0:W-:Y:S03]  /*e360*/  STL [R1+0x488], R80 ;  /* 0x0004885001007387 */ /* 0x0081e60000100800 */
[----:B------:R-:W-:Y:S02]  /*e370*/  @!P4 LOP3.LUT R90, R91, R90, RZ, 0x3c, !PT ;  /* 0x0000005a5b5ac212 */ /* 0x000fe400078e3cff */
[----:B------:R-:W-:Y:S01]  /*e380*/  @!P6 LOP3.LUT R15, R15, R14, RZ, 0x3c, !PT ;  /* 0x0000000e0f0fe212 */ /* 0x000fe200078e3cff */
[----:B------:R-:W-:Y:S01]  /*e390*/  IMAD.MOV.U32 R81, RZ, RZ, R82 ;  /* 0x000000ffff517224 */ /* 0x000fe200078e0052 */
[----:B------:R-:W-:Y:S01]  /*e3a0*/  PRMT R75, RZ, 0x7610, R75 ;  /* 0x00007610ff4b7816 */ /* 0x000fe2000000004b */
[----:B------:R-:W-:Y:S01]  /*e3b0*/  @!P1 IMAD.MOV.U32 R82, RZ, RZ, R87 ;  /* 0x000000ffff529224 */ /* 0x000fe200078e0057 */
[----:B------:R-:W-:Y:S01]  /*e3c0*/  @!P4 LOP3.LUT R91, R91, R90, RZ, 0x3c, !PT ;  /* 0x0000005a5b5bc212 */ /* 0x000fe200078e3cff */
[----:B0-----:R-:W-:Y:S01]  /*e3d0*/  IMAD.MOV.U32 R80, RZ, RZ, R83 ;  /* 0x000000ffff507224 */ /* 0x001fe200078e0053 */
[----:B------:R-:W-:Y:S01]  /*e3e0*/  @!P6 LOP3.LUT R14, R15, R14, RZ, 0x3c, !PT ;  /* 0x0000000e0f0ee212 */ /* 0x000fe200078e3cff */
[----:B----4-:R-:W-:Y:S01]  /*e3f0*/  @!P1 IMAD.MOV.U32 R83, RZ, RZ, R86 ;  /* 0x000000ffff539224 */ /* 0x010fe200078e0056 */
[----:B------:R-:W-:Y:S01]  /*e400*/  PRMT R70, RZ, 0x7610, R70 ;  /* 0x00007610ff467816 */ /* 0x000fe20000000046 */
[----:B------:R-:W3:Y:S01]  /*e410*/  @!P4 LDG.E.U8 R73, desc[UR18][R90.64] ;  /* 0x000000125a49c981 */ /* 0x000ee2000c1e1100 */
[----:B------:R-:W-:-:S02]  /*e420*/  PRMT R69, RZ, 0x7610, R69 ;  /* 0x00007610ff457816 */ /* 0x000fc40000000045 */
[----:B------:R-:W-:Y:S01]  /*e430*/  @!P6 LOP3.LUT R15, R15, R14, RZ, 0x3c, !PT ;  /* 0x0000000e0f0fe212 */ /* 0x000fe200078e3cff */
[----:B------:R0:W4:Y:S04]  /*e440*/  @!P1 LDG.E.U8 R75, desc[UR18][R82.64] ;  /* 0x00000012524b9981 */ /* 0x000128000c1e1100 */
[----:B------:R-:W4:Y:S04]  /*e450*/  @!P6 LDG.E.U8 R70, desc[UR18][R14.64] ;  /* 0x000000120e46e981 */ /* 0x000f28000c1e1100 */
[----:B------:R-:W4:Y:S04]  /*e460*/  LDL R90, [R1+0x22c] ;  /* 0x00022c00015a7983 */ /* 0x000f280000100800 */
[----:B------:R-:W4:Y:S04]  /*e470*/  LDL R91, [R1+0x230] ;  /* 0x00023000015b7983 */ /* 0x000f280000100800 */
[----:B------:R-:W4:Y:S04]  /*e480*/  LDL R86, [R1+0xdac] ;  /* 0x000dac0001567983 */ /* 0x000f280000100800 */
[----:B------:R-:W4:Y:S01]  /*e490*/  LDL R87, [R1+0xdb0] ;  /* 0x000db00001577983 */ /* 0x000f220000100800 */
[----:B0-----:R-:W-:-:S02]  /*e4a0*/  IMAD.MOV.U32 R83, RZ, RZ, R88 ;  /* 0x000000ffff537224 */ /* 0x001fc400078e0058 */
[----:B------:R-:W-:Y:S01]  /*e4b0*/  IMAD.MOV.U32 R82, RZ, RZ, R89 ;  /* 0x000000ffff527224 */ /* 0x000fe200078e0059 */
[----:B------:R-:W4:Y:S04]  /*e4c0*/  LDL R88, [R1+0x1ec] ;  /* 0x0001ec0001587983 */ /* 0x000f280000100800 */
[----:B------:R-:W4:Y:S01]  /*e4d0*/  LDL R89, [R1+0x1f0] ;  /* 0x0001f00001597983 */ /* 0x000f220000100800 */
[----:B------:R-:W-:-:S03]  /*e4e0*/  VIADD R37, R31, 0xffffff84 ;  /* 0xffffff841f257836 */ /* 0x000fc60000000000 */
[----:B------:R-:W4:Y:S01]  /*e4f0*/  LDL.LU.64 R14, [R1+0x16e0] ;  /* 0x0016e000010e7983 */ /* 0x000f220000300a00 */
[----:B--2---:R-:W-:-:S04]  /*e500*/  @!P5 LOP3.LUT R11, R11, R10, RZ, 0x3c, !PT ;  /* 0x0000000a0b0bd212 */ /* 0x004fc800078e3cff */
[----:B------:R-:W-:-:S04]  /*e510*/  @!P5 LOP3.LUT R10, R11, R10, RZ, 0x3c, !PT ;  /* 0x0000000a0b0ad212 */ /* 0x000fc800078e3cff */
[----:B------:R-:W-:-:S05]  /*e520*/  @!P5 LOP3.LUT R11, R11, R10, RZ, 0x3c, !PT ;  /* 0x0000000a0b0bd212 */ /* 0x000fca00078e3cff */
[----:B------:R-:W2:Y:S01]  /*e530*/  @!P5 LDG.E.U8 R69, desc[UR18][R10.64] ;  /* 0x000000120a45d981 */ /* 0x000ea2000c1e1100 */
[----:B------:R-:W-:Y:S01]  /*e540*/  ISETP.GE.U32.AND P0, PT, R37, 0x7fffff05, PT ;  /* 0x7fffff052500780c */ /* 0x000fe20003f06070 */
[----:B------:R-:W-:-:S05]  /*e550*/  VIADD R37, R31, 0xfffffffb ;  /* 0xfffffffb1f257836 */ /* 0x000fca0000000000 */
[----:B------:R-:W-:Y:S01]  /*e560*/  ISETP.GE.U32.AND P3, PT, R37, 0x7fffff7c, PT ;  /* 0x7fffff7c2500780c */ /* 0x000fe20003f66070 */
[----:B------:R-:W-:-:S05]  /*e570*/  VIADD R37, R31, 0xfffffff3 ;  /* 0xfffffff31f257836 */ /* 0x000fca0000000000 */
[----:B------:R-:W-:Y:S02]  /*e580*/  ISETP.GE.U32.AND P1, PT, R37, 0x7fffff74, PT ;  /* 0x7fffff742500780c */ /* 0x000fe40003f26070 */
[----:B------:R-:W-:Y:S01]  /*e590*/  PRMT R79, RZ, 0x7610, R79 ;  /* 0x00007610ff4f7816 */ /* 0x000fe2000000004f */
[----:B---3--:R0:W-:Y:S04]  /*e5a0*/  STL [R1+0x484], R73 ;  /* 0x0004844901007387 */ /* 0x0081e80000100800 */
[----:B----4-:R1:W-:Y:S01]  /*e5b0*/  STL [R1+0x480], R75 ;  /* 0x0004804b01007387 */ /* 0x0103e20000100800 */
[----:B0-----:R-:W-:-:S03]  /*e5c0*/  IMAD.MOV.U32 R73, RZ, RZ, R71 ;  /* 0x000000ffff497224 */ /* 0x001fc600078e0047 */
[----:B------:R-:W3:Y:S04]  /*e5d0*/  LDL R71, [R1+0xa90] ;  /* 0x000a900001477983 */ /* 0x000ee80000100800 */
[----:B-1----:R-:W4:Y:S01]  /*e5e0*/  LDL R75, [R1+0xa8c] ;  /* 0x000a8c00014b7983 */ /* 0x002f220000100800 */
[----:B------:R-:W-:-:S03]  /*e5f0*/  @!P1 LOP3.LUT R91, R91, R90, RZ, 0x3c, !PT ;  /* 0x0000005a5b5b9212 */ /* 0x000fc600078e3cff */
[----:B------:R-:W3:Y:S04]  /*e600*/  LDL.LU.64 R10, [R1+0x16d8] ;  /* 0x0016d800010a7983 */ /* 0x000ee80000300a00 */
[----:B------:R0:W-:Y:S01]  /*e610*/  STL [R1+0x47c], R70 ;  /* 0x00047c4601007387 */ /* 0x0001e20000100800 */
[----:B------:R-:W-:Y:S02]  /*e620*/  @!P1 LOP3.LUT R90, R91, R90, RZ, 0x3c, !PT ;  /* 0x0000005a5b5a9212 */ /* 0x000fe400078e3cff */
[----:B------:R-:W-:Y:S01]  /*e630*/  PRMT R76, RZ, 0x7610, R76 ;  /* 0x00007610ff4c7816 */ /* 0x000fe2000000004c */
[----:B0-----:R-:W-:Y:S02]  /*e640*/  IMAD.MOV.U32 R70, RZ, RZ, R80 ;  /* 0x000000ffff467224 */ /* 0x001fe400078e0050 */
[----:B------:R-:W-:Y:S01]  /*e650*/  @!P0 IMAD.MOV.U32 R80, RZ, RZ, R87 ;  /* 0x000000ffff508224 */ /* 0x000fe200078e0057 */
[----:B------:R-:W-:-:S02]  /*e660*/  PRMT R77, RZ, 0x7610, R77 ;  /* 0x00007610ff4d7816 */ /* 0x000fc4000000004d */
[----:B------:R-:W-:-:S05]  /*e670*/  @!P1 LOP3.LUT R91, R91, R90, RZ, 0x3c, !PT ;  /* 0x0000005a5b5b9212 */ /* 0x000fca00078e3cff */
[----:B------:R-:W3:Y:S04]  /*e680*/  @!P1 LDG.E.U8 R76, desc[UR18][R90.64] ;  /* 0x000000125a4c9981 */ /* 0x000ee8000c1e1100 */
[----:B--2---:R0:W-:Y:S04]  /*e690*/  STL [R1+0x478], R69 ;  /* 0x0004784501007387 */ /* 0x0041e80000100800 */
[----:B------:R-:W2:Y:S01]  /*e6a0*/  LDL R87, [R1+0xad0] ;  /* 0x000ad00001577983 */ /* 0x000ea20000100800 */
[----:B0-----:R-:W-:Y:S02]  /*e6b0*/  IMAD.MOV.U32 R69, RZ, RZ, R81 ;  /* 0x000000ffff457224 */ /* 0x001fe400078e0051 */
[----:B------:R-:W-:-:S02]  /*e6c0*/  @!P0 IMAD.MOV.U32 R81, RZ, RZ, R86 ;  /* 0x000000ffff518224 */ /* 0x000fc400078e0056 */
[----:B------:R-:W2:Y:S04]  /*e6d0*/  LDL R86, [R1+0xacc] ;  /* 0x000acc0001567983 */ /* 0x000ea80000100800 */
[----:B------:R0:W4:Y:S02]  /*e6e0*/  @!P0 LDG.E.U8 R79, desc[UR18][R80.64] ;  /* 0x00000012504f8981 */ /* 0x000124000c1e1100 */
[----:B0-----:R-:W-:Y:S02]  /*e6f0*/  IMAD.MOV.U32 R81, RZ, RZ, R82 ;  /* 0x000000ffff517224 */ /* 0x001fe400078e0052 */
[----:B------:R-:W-:Y:S02]  /*e700*/  IMAD.MOV.U32 R80, RZ, RZ, R83 ;  /* 0x000000ffff507224 */ /* 0x000fe400078e0053 */
[----:B------:R-:W-:-:S02]  /*e710*/  @!P3 IMAD.MOV.U32 R82, RZ, RZ, R89 ;  /* 0x000000ffff52b224 */ /* 0x000fc400078e0059 */
[----:B------:R-:W-:Y:S01]  /*e720*/  @!P3 IMAD.MOV.U32 R83, RZ, RZ, R88 ;  /* 0x000000ffff53b224 */ /* 0x000fe200078e0058 */
[----:B------:R-:W4:Y:S04]  /*e730*/  LDL R89, [R1+0xb10] ;  /* 0x000b100001597983 */ /* 0x000f280000100800 */
[----:B------:R-:W4:Y:S04]  /*e740*/  LDL R88, [R1+0xb0c] ;  /* 0x000b0c0001587983 */ /* 0x000f280000100800 */
[----:B------:R-:W4:Y:S04]  /*e750*/  @!P3 LDG.E.U8 R77, desc[UR18][R82.64] ;  /* 0x00000012524db981 */ /* 0x000f28000c1e1100 */
[----:B------:R-:W4:Y:S04]  /*e760*/  LDL R82, [R1+0xb4c] ;  /* 0x000b4c0001527983 */ /* 0x000f280000100800 */
[----:B------:R-:W4:Y:S01]  /*e770*/  LDL R83, [R1+0xb50] ;  /* 0x000b500001537983 */ /* 0x000f220000100800 */
[----:B------:R-:W-:Y:S01]  /*e780*/  VIADD R37, R31, 0xffffffeb ;  /* 0xffffffeb1f257836 */ /* 0x000fe20000000000 */
[----:B------:R-:W-:-:S02]  /*e790*/  PRMT R72, RZ, 0x7610, R72 ;  /* 0x00007610ff487816 */ /* 0x000fc40000000048 */
[----:B------:R-:W4:Y:S02]  /*e7a0*/  LDL.LU.64 R90, [R1+0x16d0] ;  /* 0x0016d000015a7983 */ /* 0x000f240000300a00 */
[----:B------:R-:W-:Y:S01]  /*e7b0*/  ISETP.GE.U32.AND P4, PT, R37, 0x7fffff6c, PT ;  /* 0x7fffff6c2500780c */ /* 0x000fe20003f86070 */
[----:B------:R-:W-:-:S05]  /*e7c0*/  VIADD R37, R31, 0xffffffe3 ;  /* 0xffffffe31f257836 */ /* 0x000fca0000000000 */
[----:B------:R-:W-:Y:S01]  /*e7d0*/  ISETP.GE.U32.AND P6, PT, R37, 0x7fffff64, PT ;  /* 0x7fffff642500780c */ /* 0x000fe20003fc6070 */
[----:B------:R-:W-:-:S05]  /*e7e0*/  VIADD R37, R31, 0xffffffdb ;  /* 0xffffffdb1f257836 */ /* 0x000fca0000000000 */
[----:B------:R-:W-:Y:S01]  /*e7f0*/  ISETP.GE.U32.AND P5, PT, R37, 0x7fffff5c, PT ;  /* 0x7fffff5c2500780c */ /* 0x000fe20003fa6070 */
[----:B------:R-:W-:-:S05]  /*e800*/  VIADD R37, R31, 0xffffffd3 ;  /* 0xffffffd31f257836 */ /* 0x000fca0000000000 */
[----:B------:R-:W-:Y:S01]  /*e810*/  ISETP.GE.U32.AND P0, PT, R37, 0x7fffff54, PT ;  /* 0x7fffff542500780c */ /* 0x000fe20003f06070 */
[----:B---3--:R0:W-:Y:S01]  /*e820*/  STL [R1+0x45c], R76 ;  /* 0x00045c4c01007387 */ /* 0x0081e20000100800 */
[----:B------:R-:W-:Y:S02]  /*e830*/  PRMT R66, RZ, 0x7610, R66 ;  /* 0x00007610ff427816 */ /* 0x000fe40000000042 */
[----:B------:R-:W-:Y:S01]  /*e840*/  PRMT R67, RZ, 0x7610, R67 ;  /* 0x00007610ff437816 */ /* 0x000fe20000000043 */
[----:B0-----:R-:W-:Y:S01]  /*e850*/  @!P4 IMAD.MOV.U32 R76, RZ, RZ, R71 ;  /* 0x000000ffff4cc224 */ /* 0x001fe200078e0047 */
[----:B------:R-:W-:Y:S02]  /*e860*/  PRMT R78, RZ, 0x7610, R78 ;  /* 0x00007610ff4e7816 */ /* 0x000fe4000000004e */
[----:B--2---:R-:W-:-:S04]  /*e870*/  @!P6 LOP3.LUT R87, R87, R86, RZ, 0x3c, !PT ;  /* 0x000000565757e212 */ /* 0x004fc800078e3cff */
[----:B------:R-:W-:-:S04]  /*e880*/  @!P6 LOP3.LUT R86, R87, R86, RZ, 0x3c, !PT ;  /* 0x000000565756e212 */ /* 0x000fc800078e3cff */
[----:B------:R-:W-:-:S05]  /*e890*/  @!P6 LOP3.LUT R87, R87, R86, RZ, 0x3c, !PT ;  /* 0x000000565757e212 */ /* 0x000fca00078e3cff */
[----:B------:R-:W2:Y:S01]  /*e8a0*/  @!P6 LDG.E.U8 R67, desc[UR18][R86.64] ;  /* 0x000000125643e981 */ /* 0x000ea2000c1e1100 */
[----:B----4-:R-:W-:-:S03]  /*e8b0*/  @!P5 LOP3.LUT R89, R89, R88, RZ, 0x3c, !PT ;  /* 0x000000585959d212 */ /* 0x010fc600078e3cff */
[----:B------:R0:W-:Y:S01]  /*e8c0*/  STL [R1+0x474], R77 ;  /* 0x0004744d01007387 */ /* 0x0001e20000100800 */
[----:B------:R-:W-:-:S04]  /*e8d0*/  @!P5 LOP3.LUT R88, R89, R88, RZ, 0x3c, !PT ;  /* 0x000000585958d212 */ /* 0x000fc800078e3cff */
[----:B------:R-:W-:Y:S01]  /*e8e0*/  @!P5 LOP3.LUT R89, R89, R88, RZ, 0x3c, !PT ;  /* 0x000000585959d212 */ /* 0x000fe200078e3cff */
[----:B0-----:R-:W-:-:S04]  /*e8f0*/  @!P4 IMAD.MOV.U32 R77, RZ, RZ, R75 ;  /* 0x000000ffff4dc224 */ /* 0x001fc800078e004b */
[----:B------:R-:W3:Y:S01]  /*e900*/  @!P5 LDG.E.U8 R66, desc[UR18][R88.64] ;  /* 0x000000125842d981 */ /* 0x000ee2000c1e1100 */
[----:B------:R-:W-:-:S03]  /*e910*/  @!P0 LOP3.LUT R83, R83, R82, RZ, 0x3c, !PT ;  /* 0x0000005253538212 */ /* 0x000fc600078e3cff */
[----:B------:R-:W4:Y:S01]  /*e920*/  @!P4 LDG.E.U8 R72, desc[UR18][R76.64] ;  /* 0x000000124c48c981 */ /* 0x000f22000c1e1100 */
[----:B------:R-:W-:-:S04]  /*e930*/  @!P0 LOP3.LUT R82, R83, R82, RZ, 0x3c, !PT ;  /* 0x0000005253528212 */ /* 0x000fc800078e3cff */
[----:B------:R-:W-:Y:S01]  /*e940*/  @!P0 LOP3.LUT R83, R83, R82, RZ, 0x3c, !PT ;  /* 0x0000005253538212 */ /* 0x000fe200078e3cff */
[----:B------:R0:W-:Y:S04]  /*e950*/  STL [R1+0x460], R79 ;  /* 0x0004604f01007387 */ /* 0x0001e80000100800 */
[----:B------:R-:W2:Y:S04]  /*e960*/  @!P0 LDG.E.U8 R78, desc[UR18][R82.64] ;  /* 0x00000012524e8981 */ /* 0x000ea8000c1e1100 */
[----:B------:R-:W2:Y:S04]  /*e970*/  LDL R71, [R1+0xb90] ;  /* 0x000b900001477983 */ /* 0x000ea80000100800 */
[----:B0-----:R-:W2:Y:S01]  /*e980*/  LDL R79, [R1+0xb8c] ;  /* 0x000b8c00014f7983 */ /* 0x001ea20000100800 */
[----:B------:R-:W-:-:S03]  /*e990*/  VIADD R37, R31, 0xffffffcb ;  /* 0xffffffcb1f257836 */ /* 0x000fc60000000000 */
[----:B------:R-:W2:Y:S02]  /*e9a0*/  LDL R76, [R1+0xbcc] ;  /* 0x000bcc00014c7983 */ /* 0x000ea40000100800 */
[----:B------:R-:W-:Y:S02]  /*e9b0*/  ISETP.GE.U32.AND P3, PT, R37, 0x7fffff4c, PT ;  /* 0x7fffff4c2500780c */ /* 0x000fe40003f66070 */
[----:B------:R-:W2:Y:S01]  /*e9c0*/  LDL R77, [R1+0xbd0] ;  /* 0x000bd000014d7983 */ /* 0x000ea20000100800 */
[----:B------:R-:W-:-:S03]  /*e9d0*/  IMAD.MOV.U32 R75, RZ, RZ, R80 ;  /* 0x000000ffff4b7224 */ /* 0x000fc600078e0050 */
[----:B------:R-:W2:Y:S01]  /*e9e0*/  LDL.LU.64 R86, [R1+0x16c8] ;  /* 0x0016c80001567983 */ /* 0x000ea20000300a00 */
[----:B------:R-:W-:-:S03]  /*e9f0*/  PRMT R68, RZ, 0x7610, R68 ;  /* 0x00007610ff447816 */ /* 0x000fc60000000044 */
[----:B----4-:R0:W-:Y:S04]  /*ea00*/  STL [R1+0x458], R72 ;  /* 0x0004584801007387 */ /* 0x0101e80000100800 */
[----:B------:R-:W4:Y:S01]  /*ea10*/  LDL R80, [R1+0xc0c] ;  /* 0x000c0c0001507983 */ /* 0x000f220000100800 */
[----:B0-----:R-:W-:-:S03]  /*ea20*/  IMAD.MOV.U32 R72, RZ, RZ, R81 ;  /* 0x000000ffff487224 */ /* 0x001fc600078e0051 */
[----:B------:R-:W4:Y:S04]  /*ea30*/  LDL R81, [R1+0xc10] ;  /* 0x000c100001517983 */ /* 0x000f280000100800 */
[----:B------:R-:W4:Y:S04]  /*ea40*/  LDL.LU.64 R88, [R1+0x16c0] ;  /* 0x0016c00001587983 */ /* 0x000f280000300a00 */
[----:B---3--:R0:W-:Y:S04]  /*ea50*/  STL [R1+0x450], R66 ;  /* 0x0004504201007387 */ /* 0x0081e80000100800 */
[----:B0-----:R-:W3:Y:S04]  /*ea60*/  LDL R66, [R1+0xc4c] ;  /* 0x000c4c0001427983 */ /* 0x001ee80000100800 */
[----:B--2---:R0:W-:Y:S04]  /*ea70*/  STL [R1+0x454], R67 ;  /* 0x0004544301007387 */ /* 0x0041e80000100800 */
[----:B0-----:R-:W3:Y:S04]  /*ea80*/  LDL R67, [R1+0xc50] ;  /* 0x000c500001437983 */ /* 0x001ee80000100800 */
[----:B------:R-:W2:Y:S04]  /*ea90*/  LDL.LU.64 R82, [R1+0x16b8] ;  /* 0x0016b80001527983 */ /* 0x000ea80000300a00 */
[----:B------:R0:W-:Y:S02]  /*eaa0*/  STL [R1+0x44c], R78 ;  /* 0x00044c4e01007387 */ /* 0x0001e40000100800 */
[----:B0-----:R-:W-:-:S05]  /*eab0*/  @!P3 IMAD.MOV.U32 R78, RZ, RZ, R71 ;  /* 0x000000ffff4eb224 */ /* 0x001fca00078e0047 */
[----:B------:R-:W2:Y:S01]  /*eac0*/  @!P3 LDG.E.U8 R68, desc[UR18][R78.64] ;  /* 0x000000124e44b981 */ /* 0x000ea2000c1e1100 */
[----:B------:R-:W-:Y:S02]  /*ead0*/  IMAD.MOV.U32 R71, RZ, RZ, R69 ;  /* 0x000000ffff477224 */ /* 0x000fe400078e0045 */
[----:B------:R-:W-:-:S05]  /*eae0*/  VIADD R37, R31, 0xffffffc3 ;  /* 0xffffffc31f257836 */ /* 0x000fca0000000000 */
[----:B------:R-:W-:Y:S01]  /*eaf0*/  ISETP.GE.U32.AND P1, PT, R37, 0x7fffff44, PT ;  /* 0x7fffff442500780c */ /* 0x000fe20003f26070 */
[----:B------:R-:W-:-:S05]  /*eb00*/  VIADD R37, R31, 0xffffffbb ;  /* 0xffffffbb1f257836 */ /* 0x000fca0000000000 */
[----:B------:R-:W-:Y:S01]  /*eb10*/  ISETP.GE.U32.AND P4, PT, R37, 0x7fffff3c, PT ;  /* 0x7fffff3c2500780c */ /* 0x000fe20003f86070 */
[----:B------:R-:W-:Y:S01]  /*eb20*/  VIADD R37, R31, 0xffffffb3 ;  /* 0xffffffb31f257836 */ /* 0x000fe20000000000 */
[----:B--2---:R0:W-:Y:S04]  /*eb30*/  STL [R1+0x448], R68 ;  /* 0x0004484401007387 */ /* 0x0041e80000100800 */
[----:B------:R-:W2:Y:S01]  /*eb40*/  LDL R69, [R1+0xc90] ;  /* 0x000c900001457983 */ /* 0x000ea20000100800 */
[----:B------:R-:W-:-:S06]  /*eb50*/  ISETP.GE.U32.AND P6, PT, R37, 0x7fffff34, PT ;  /* 0x7fffff342500780c */ /* 0x000fcc0003fc6070 */
[----:B----4-:R-:W-:Y:S01]  /*eb60*/  @!P4 LOP3.LUT R81, R81, R80, RZ, 0x3c, !PT ;  /* 0x000000505151c212 */ /* 0x010fe200078e3cff */
[----:B------:R-:W4:Y:S04]  /*eb70*/  LDL R78, [R1+0xccc] ;  /* 0x000ccc00014e7983 */ /* 0x000f280000100800 */
[----:B0-----:R-:W2:Y:S01]  /*eb80*/  LDL R68, [R1+0xc8c] ;  /* 0x000c8c0001447983 */ /* 0x001ea20000100800 */
[----:B------:R-:W-:Y:S01]  /*eb90*/  VIADD R37, R31, 0xffffffab ;  /* 0xffffffab1f257836 */ /* 0x000fe20000000000 */
[----:B------:R-:W-:Y:S02]  /*eba0*/  @!P1 LOP3.LUT R77, R77, R76, RZ, 0x3c, !PT ;  /* 0x0000004c4d4d9212 */ /* 0x000fe400078e3cff */
[----:B------:R-:W-:Y:S01]  /*ebb0*/  PRMT R64, RZ, 0x7610, R64 ;  /* 0x00007610ff407816 */ /* 0x000fe20000000040 */
[----:B------:R-:W4:Y:S01]  /*ebc0*/  LDL R79, [R1+0xcd0] ;  /* 0x000cd000014f7983 */ /* 0x000f220000100800 */
[----:B------:R-:W-:-:S02]  /*ebd0*/  ISETP.GE.U32.AND P5, PT, R37, 0x7fffff2c, PT ;  /* 0x7fffff2c2500780c */ /* 0x000fc40003fa6070 */
[----:B------:R-:W-:Y:S02]  /*ebe0*/  @!P4 LOP3.LUT R80, R81, R80, RZ, 0x3c, !PT ;  /* 0x000000505150c212 */ /* 0x000fe400078e3cff */
[----:B---3--:R-:W-:Y:S02]  /*ebf0*/  @!P6 LOP3.LUT R67, R67, R66, RZ, 0x3c, !PT ;  /* 0x000000424343e212 */ /* 0x008fe400078e3cff */
[----:B------:R-:W-:Y:S02]  /*ec00*/  @!P1 LOP3.LUT R76, R77, R76, RZ, 0x3c, !PT ;  /* 0x0000004c4d4c9212 */ /* 0x000fe400078e3cff */
[----:B------:R-:W-:Y:S02]  /*ec10*/  @!P4 LOP3.LUT R81, R81, R80, RZ, 0x3c, !PT ;  /* 0x000000505151c212 */ /* 0x000fe400078e3cff */
[----:B------:R-:W-:Y:S02]  /*ec20*/  PRMT R65, RZ, 0x7610, R65 ;  /* 0x00007610ff417816 */ /* 0x000fe40000000041 */
[----:B------:R-:W-:Y:S01]  /*ec30*/  @!P6 LOP3.LUT R66, R67, R66, RZ, 0x3c, !PT ;  /* 0x000000424342e212 */ /* 0x000fe200078e3cff */
[----:B------:R-:W3:Y:S01]  /*ec40*/  @!P4 LDG.E.U8 R64, desc[UR18][R80.64] ;  /* 0x000000125040c981 */ /* 0x000ee2000c1e1100 */
[----:B------:R-:W-:-:S02]  /*ec50*/  @!P1 LOP3.LUT R77, R77, R76, RZ, 0x3c, !PT ;  /* 0x0000004c4d4d9212 */ /* 0x000fc400078e3cff */
[----:B------:R-:W-:Y:S02]  /*ec60*/  PRMT R63, RZ, 0x7610, R63 ;  /* 0x00007610ff3f7816 */ /* 0x000fe4000000003f */
[----:B------:R-:W-:Y:S01]  /*ec70*/  @!P6 LOP3.LUT R67, R67, R66, RZ, 0x3c, !PT ;  /* 0x000000424343e212 */ /* 0x000fe200078e3cff */
[----:B------:R0:W4:Y:S01]  /*ec80*/  @!P1 LDG.E.U8 R65, desc[UR18][R76.64] ;  /* 0x000000124c419981 */ /* 0x000122000c1e1100 */
[----:B------:R-:W-:-:S03]  /*ec90*/  PRMT R74, RZ, 0x7610, R74 ;  /* 0x00007610ff4a7816 */ /* 0x000fc6000000004a */
[----:B------:R-:W4:Y:S01]  /*eca0*/  @!P6 LDG.E.U8 R63, desc[UR18][R66.64] ;  /* 0x00000012423fe981 */ /* 0x000f22000c1e1100 */
[----:B------:R-:W-:-:S03]  /*ecb0*/  VIADD R37, R31, 0xffffffa3 ;  /* 0xffffffa31f257836 */ /* 0x000fc60000000000 */
[----:B------:R-:W4:Y:S01]  /*ecc0*/  LDL.LU.64 R80, [R1+0x16b0] ;  /* 0x0016b00001507983 */ /* 0x000f220000300a00 */
[----:B--2---:R-:W-:-:S04]  /*ecd0*/  @!P5 LOP3.LUT R69, R69, R68, RZ, 0x3c, !PT ;  /* 0x000000444545d212 */ /* 0x004fc800078e3cff */
[----:B------:R-:W-:-:S04]  /*ece0*/  @!P5 LOP3.LUT R68, R69, R68, RZ, 0x3c, !PT ;  /* 0x000000444544d212 */ /* 0x000fc800078e3cff */
[----:B------:R-:W-:-:S05]  /*ecf0*/  @!P5 LOP3.LUT R69, R69, R68, RZ, 0x3c, !PT ;  /* 0x000000444545d212 */ /* 0x000fca00078e3cff */
[----:B------:R-:W2:Y:S01]  /*ed00*/  @!P5 LDG.E.U8 R74, desc[UR18][R68.64] ;  /* 0x00000012444ad981 */ /* 0x000ea2000c1e1100 */
[----:B------:R-:W-:-:S03]  /*ed10*/  ISETP.GE.U32.AND P0, PT, R37, 0x7fffff24, PT ;  /* 0x7fffff242500780c */ /* 0x000fc60003f06070 */
[----:B---3--:R1:W-:Y:S01]  /*ed20*/  STL [R1+0x440], R64 ;  /* 0x0004404001007387 */ /* 0x0083e20000100800 */
[----:B0-----:R-:W-:Y:S02]  /*ed30*/  IMAD.MOV.U32 R77, RZ, RZ, R72 ;  /* 0x000000ffff4d7224 */ /* 0x001fe400078e0048 */
[----:B------:R-:W-:Y:S01]  /*ed40*/  IMAD.MOV.U32 R76, RZ, RZ, R75 ;  /* 0x000000ffff4c7224 */ /* 0x000fe200078e004b */
[----:B-1----:R-:W3:Y:S06]  /*ed50*/  LDL R64, [R1+0xd0c] ;  /* 0x000d0c0001407983 */ /* 0x002eec0000100800 */
[----:B----4-:R-:W-:Y:S01]  /*ed60*/  @!P0 LOP3.LUT R79, R79, R78, RZ, 0x3c, !PT ;  /* 0x0000004e4f4f8212 */ /* 0x010fe200078e3cff */
[----:B------:R0:W-:Y:S01]  /*ed70*/  STL [R1+0x444], R65 ;  /* 0x0004444101007387 */ /* 0x0001e20000100800 */
[----:B------:R-:W-:-:S02]  /*ed80*/  IMAD.MOV.U32 R75, RZ, RZ, R70 ;  /* 0x000000ffff4b7224 */ /* 0x000fc400078e0046 */
[----:B------:R-:W-:Y:S01]  /*ed90*/  @!P0 LOP3.LUT R78, R79, R78, RZ, 0x3c, !PT ;  /* 0x0000004e4f4e8212 */ /* 0x000fe200078e3cff */
[----:B0-----:R-:W3:Y:S04]  /*eda0*/  LDL R65, [R1+0xd10] ;  /* 0x000d100001417983 */ /* 0x001ee80000100800 */
[----:B------:R-:W4:Y:S04]  /*edb0*/  LDL.LU.64 R66, [R1+0x16a8] ;  /* 0x0016a80001427983 */ /* 0x000f280000300a00 */
[----:B------:R0:W-:Y:S04]  /*edc0*/  STL [R1+0x43c], R63 ;  /* 0x00043c3f01007387 */ /* 0x0001e80000100800 */
[----:B------:R-:W4:Y:S04]  /*edd0*/  LDL R72, [R1+0xd48] ;  /* 0x000d480001487983 */ /* 0x000f280000100800 */
[----:B0-----:R-:W4:Y:S04]  /*ede0*/  LDL R63, [R1+0xd44] ;  /* 0x000d4400013f7983 */ /* 0x001f280000100800 */
[----:B------:R-:W4:Y:S01]  /*edf0*/  LDL.LU.64 R68, [R1+0x16a0] ;  /* 0x0016a00001447983 */ /* 0x000f220000300a00 */
[----:B------:R-:W-:-:S02]  /*ee00*/  PRMT R62, RZ, 0x7610, R62 ;  /* 0x00007610ff3e7816 */ /* 0x000fc4000000003e */
[----:B------:R-:W-:-:S05]  /*ee10*/  @!P0 LOP3.LUT R79, R79, R78, RZ, 0x3c, !PT ;  /* 0x0000004e4f4f8212 */ /* 0x000fca00078e3cff */
[----:B------:R-:W4:Y:S04]  /*ee20*/  @!P0 LDG.E.U8 R62, desc[UR18][R78.64] ;  /* 0x000000124e3e8981 */ /* 0x000f28000c1e1100 */
[----:B--2---:R0:W-:Y:S04]  /*ee30*/  STL [R1+0x420], R74 ;  /* 0x0004204a01007387 */ /* 0x0041e80000100800 */
[----:B------:R-:W2:Y:S01]  /*ee40*/  LDL R70, [R1+0xd7c] ;  /* 0x000d7c0001467983 */ /* 0x000ea20000100800 */
[----:B------:R-:W-:Y:S01]  /*ee50*/  VIADD R37, R31, 0xffffff9b ;  /* 0xffffff9b1f257836 */ /* 0x000fe20000000000 */
[----:B------:R-:W-:-:S02]  /*ee60*/  PRMT R61, RZ, 0x7610, R61 ;  /* 0x00007610ff3d7816 */ /* 0x000fc4000000003d */
[----:B------:R-:W2:Y:S01]  /*ee70*/  LDL R78, [R1+0xdb4] ;  /* 0x000db400014e7983 */ /* 0x000ea20000100800 */
[----:B0-----:R-:W-:-:S03]  /*ee80*/  IMAD.MOV.U32 R74, RZ, RZ, R71 ;  /* 0x000000ffff4a7224 */ /* 0x001fc600078e0047 */
[----:B------:R-:W2:Y:S01]  /*ee90*/  LDL R71, [R1+0xd80] ;  /* 0x000d800001477983 */ /* 0x000ea20000100800 */
[----:B------:R-:W-:Y:S01]  /*eea0*/  ISETP.GE.U32.AND P3, PT, R37, 0x7fffff1c, PT ;  /* 0x7fffff1c2500780c */ /* 0x000fe20003f66070 */
[----:B------:R-:W-:Y:S01]  /*eeb0*/  VIADD R37, R31, 0xffffff93 ;  /* 0xffffff931f257836 */ /* 0x000fe20000000000 */
[----:B------:R-:W-:Y:S01]  /*eec0*/  PRMT R47, RZ, 0x7610, R47 ;  /* 0x00007610ff2f7816 */ /* 0x000fe2000000002f */
[----:B------:R-:W2:Y:S03]  /*eed0*/  LDL R79, [R1+0xdb8] ;  /* 0x000db800014f7983 */ /* 0x000ea60000100800 */
[----:B------:R-:W-:Y:S01]  /*eee0*/  ISETP.GE.U32.AND P1, PT, R37, 0x7fffff14, PT ;  /* 0x7fffff142500780c */ /* 0x000fe20003f26070 */
[----:B------:R-:W-:-:S05]  /*eef0*/  VIADD R37, R31, 0xffffff8b ;  /* 0xffffff8b1f257836 */ /* 0x000fca0000000000 */
[----:B------:R-:W-:Y:S02]  /*ef00*/  ISETP.GE.U32.AND P4, PT, R37, 0x7fffff0c, PT ;  /* 0x7fffff0c2500780c */ /* 0x000fe40003f86070 */
[----:B---3--:R-:W-:-:S04]  /*ef10*/  @!P3 LOP3.LUT R65, R65, R64, RZ, 0x3c, !PT ;  /* 0x000000404141b212 */ /* 0x008fc800078e3cff */
[----:B------:R-:W-:-:S04]  /*ef20*/  @!P3 LOP3.LUT R64, R65, R64, RZ, 0x3c, !PT ;  /* 0x000000404140b212 */ /* 0x000fc800078e3cff */
[----:B------:R-:W-:Y:S02]  /*ef30*/  @!P3 LOP3.LUT R65, R65, R64, RZ, 0x3c, !PT ;  /* 0x000000404141b212 */ /* 0x000fe400078e3cff */
[----:B------:R-:W-:-:S03]  /*ef40*/  PRMT R51, RZ, 0x7610, R51 ;  /* 0x00007610ff337816 */ /* 0x000fc60000000033 */
[----:B------:R-:W3:Y:S04]  /*ef50*/  @!P3 LDG.E.U8 R61, desc[UR18][R64.64] ;  /* 0x00000012403db981 */ /* 0x000ee8000c1e1100 */
[----:B------:R-:W3:Y:S04]  /*ef60*/  LDL R64, [R1+0x1f4] ;  /* 0x0001f40001407983 */ /* 0x000ee80000100800 */
[----:B------:R-:W3:Y:S04]  /*ef70*/  LDL R65, [R1+0x1f8] ;  /* 0x0001f80001417983 */ /* 0x000ee80000100800 */
[----:B----4-:R0:W-:Y:S02]  /*ef80*/  STL [R1+0x41c], R62 ;  /* 0x00041c3e01007387 */ /* 0x0101e40000100800 */
[----:B0-----:R-:W-:-:S02]  /*ef90*/  @!P1 IMAD.MOV.U32 R62, RZ, RZ, R72 ;  /* 0x000000ffff3e9224 */ /* 0x001fc400078e0048 */
[----:B------:R-:W4:Y:S04]  /*efa0*/  LDL R72, [R1+0x234] ;  /* 0x0002340001487983 */ /* 0x000f280000100800 */
[----:B------:R0:W3:Y:S01]  /*efb0*/  @!P1 LDG.E.U8 R51, desc[UR18][R62.64] ;  /* 0x000000123e339981 */ /* 0x0000e2000c1e1100 */
[----:B--2---:R-:W-:-:S04]  /*efc0*/  @!P4 LOP3.LUT R71, R71, R70, RZ, 0x3c, !PT ;  /* 0x000000464747c212 */ /* 0x004fc800078e3cff */
[----:B------:R-:W-:-:S04]  /*efd0*/  @!P4 LOP3.LUT R70, R71, R70, RZ, 0x3c, !PT ;  /* 0x000000464746c212 */ /* 0x000fc800078e3cff */
[----:B------:R-:W-:-:S05]  /*efe0*/  @!P4 LOP3.LUT R71, R71, R70, RZ, 0x3c, !PT ;  /* 0x000000464747c212 */ /* 0x000fca00078e3cff */
[----:B------:R-:W2:Y:S01]  /*eff0*/  @!P4 LDG.E.U8 R47, desc[UR18][R70.64] ;  /* 0x00000012462fc981 */ /* 0x000ea2000c1e1100 */
[----:B0-----:R-:W-:-:S03]  /*f000*/  IMAD.MOV.U32 R63, RZ, RZ, R73 ;  /* 0x000000ffff3f7224 */ /* 0x001fc600078e0049 */
[----:B------:R-:W4:Y:S04]  /*f010*/  LDL R73, [R1+0x238] ;  /* 0x0002380001497983 */ /* 0x000f280000100800 */
[----:B------:R-:W4:Y:S01]  /*f020*/  LDL.LU.64 R70, [R1+0x1698] ;  /* 0x0016980001467983 */ /* 0x000f220000300a00 */
[----:B------:R-:W-:-:S05]  /*f030*/  VIADD R37, R31, 0xffffff83 ;  /* 0xffffff831f257836 */ /* 0x000fca0000000000 */
[----:B------:R-:W-:Y:S01]  /*f040*/  ISETP.GE.U32.AND P6, PT, R37, 0x7fffff04, PT ;  /* 0x7fffff042500780c */ /* 0x000fe20003fc6070 */
[----:B------:R-:W-:-:S05]  /*f050*/  VIADD R37, R31, 0xfffffffa ;  /* 0xfffffffa1f257836 */ /* 0x000fca0000000000 */
[----:B------:R-:W-:Y:S01]  /*f060*/  ISETP.GE.U32.AND P5, PT, R37, 0x7fffff7b, PT ;  /* 0x7fffff7b2500780c */ /* 0x000fe20003fa6070 */
[----:B--2---:R0:W-:Y:S04]  /*f070*/  STL [R1+0x410], R47 ;  /* 0x0004102f01007387 */ /* 0x0041e80000100800 */
[----:B---3--:R1:W-:Y:S01]  /*f080*/  STL [R1+0x414], R51 ;  /* 0x0004143301007387 */ /* 0x0083e20000100800 */
[----:B0-----:R-:W-:-:S03]  /*f090*/  IMAD.MOV.U32 R47, RZ, RZ, R74 ;  /* 0x000000ffff2f7224 */ /* 0x001fc600078e004a */
[----:B------:R-:W2:Y:S01]  /*f0a0*/  LDL R74, [R1+0xa94] ;  /* 0x000a9400014a7983 */ /* 0x000ea20000100800 */
[----:B-1----:R-:W-:-:S03]  /*f0b0*/  IMAD.MOV.U32 R51, RZ, RZ, R75 ;  /* 0x000000ffff337224 */ /* 0x002fc600078e004b */
[----:B------:R-:W2:Y:S01]  /*f0c0*/  LDL R75, [R1+0xa98] ;  /* 0x000a9800014b7983 */ /* 0x000ea20000100800 */
[----:B------:R-:W-:Y:S01]  /*f0d0*/  @!P6 LOP3.LUT R79, R79, R78, RZ, 0x3c, !PT ;  /* 0x0000004e4f4fe212 */ /* 0x000fe200078e3cff */
[----:B------:R-:W-:Y:S01]  /*f0e0*/  VIADD R37, R31, 0xfffffff2 ;  /* 0xfffffff21f257836 */ /* 0x000fe20000000000 */
[----:B------:R-:W-:Y:S02]  /*f0f0*/  @!P5 LOP3.LUT R65, R65, R64, RZ, 0x3c, !PT ;  /* 0x000000404141d212 */ /* 0x000fe400078e3cff */
[----:B------:R-:W-:Y:S02]  /*f100*/  @!P6 LOP3.LUT R78, R79, R78, RZ, 0x3c, !PT ;  /* 0x0000004e4f4ee212 */ /* 0x000fe400078e3cff */
[----:B------:R-:W-:Y:S02]  /*f110*/  PRMT R59, RZ, 0x7610, R59 ;  /* 0x00007610ff3b7816 */ /* 0x000fe4000000003b */
[----:B------:R-:W-:Y:S01]  /*f120*/  ISETP.GE.U32.AND P0, PT, R37, 0x7fffff73, PT ;  /* 0x7fffff732500780c */ /* 0x000fe20003f06070 */
[----:B------:R-:W-:Y:S01]  /*f130*/  VIADD R37, R31, 0xffffffea ;  /* 0xffffffea1f257836 */ /* 0x000fe20000000000 */
[----:B------:R-:W-:-:S02]  /*f140*/  @!P6 LOP3.LUT R79, R79, R78, RZ, 0x3c, !PT ;  /* 0x0000004e4f4fe212 */ /* 0x000fc400078e3cff */
[C---:B------:R-:W-:Y:S02]  /*f150*/  @!P5 LOP3.LUT R64, R65.reuse, R64, RZ, 0x3c, !PT ;  /* 0x000000404140d212 */ /* 0x040fe400078e3cff */
[----:B------:R-:W-:Y:S01]  /*f160*/  PRMT R57, RZ, 0x7610, R57 ;  /* 0x00007610ff397816 */ /* 0x000fe20000000039 */
[----:B------:R0:W3:Y:S01]  /*f170*/  @!P6 LDG.E.U8 R59, desc[UR18][R78.64] ;  /* 0x000000124e3be981 */ /* 0x0000e2000c1e1100 */
[----:B------:R-:W-:Y:S02]  /*f180*/  @!P5 LOP3.LUT R65, R65, R64, RZ, 0x3c, !PT ;  /* 0x000000404141d212 */ /* 0x000fe400078e3cff */
[----:B------:R-:W-:Y:S01]  /*f190*/  ISETP.GE.U32.AND P3, PT, R37, 0x7fffff6b, PT ;  /* 0x7fffff6b2500780c */ /* 0x000fe20003f66070 */
[----:B------:R-:W-:Y:S04]  /*f1a0*/  STL [R1+0x418], R61 ;  /* 0x0004183d01007387 */ /* 0x000fe80000100800 */
[----:B------:R1:W3:Y:S01]  /*f1b0*/  @!P5 LDG.E.U8 R57, desc[UR18][R64.64] ;  /* 0x000000124039d981 */ /* 0x0002e2000c1e1100 */
[----:B0-----:R-:W-:-:S02]  /*f1c0*/  IMAD.MOV.U32 R79, RZ, RZ, R76 ;  /* 0x000000ffff4f7224 */ /* 0x001fc400078e004c */
[----:B------:R-:W-:Y:S01]  /*f1d0*/  IMAD.MOV.U32 R78, RZ, RZ, R77 ;  /* 0x000000ffff4e7224 */ /* 0x000fe200078e004d */
[----:B------:R-:W3:Y:S04]  /*f1e0*/  LDL R76, [R1+0xad4] ;  /* 0x000ad400014c7983 */ /* 0x000ee80000100800 */
[----:B------:R-:W3:Y:S04]  /*f1f0*/  LDL R77, [R1+0xad8] ;  /* 0x000ad800014d7983 */ /* 0x000ee80000100800 */
[----:B------:R-:W1:Y:S04]  /*f200*/  LDL R64, [R1+0xb14] ;  /* 0x000b140001407983 */ /* 0x000e680000100800 */
[----:B------:R-:W1:Y:S01]  /*f210*/  LDL R65, [R1+0xb18] ;  /* 0x000b180001417983 */ /* 0x000e620000100800 */
[----:B----4-:R-:W-:-:S02]  /*f220*/  @!P0 LOP3.LUT R73, R73, R72, RZ, 0x3c, !PT ;  /* 0x0000004849498212 */ /* 0x010fc400078e3cff */
[----:B------:R-:W-:Y:S02]  /*f230*/  PRMT R53, RZ, 0x7610, R53 ;  /* 0x00007610ff357816 */ /* 0x000fe40000000035 */
[C---:B------:R-:W-:Y:S02]  /*f240*/  @!P0 LOP3.LUT R72, R73.reuse, R72, RZ, 0x3c, !PT ;  /* 0x0000004849488212 */ /* 0x040fe400078e3cff */
[----:B------:R-:W-:Y:S02]  /*f250*/  PRMT R55, RZ, 0x7610, R55 ;  /* 0x00007610ff377816 */ /* 0x000fe40000000037 */
[----:B------:R-:W-:-:S05]  /*f260*/  @!P0 LOP3.LUT R73, R73, R72, RZ, 0x3c, !PT ;  /* 0x0000004849498212 */ /* 0x000fca00078e3cff */
[----:B------:R-:W4:Y:S01]  /*f270*/  @!P0 LDG.E.U8 R55, desc[UR18][R72.64] ;  /* 0x0000001248378981 */ /* 0x000f22000c1e1100 */
[----:B------:R-:W-:Y:S01]  /*f280*/  VIADD R37, R31, 0xffffffe2 ;  /* 0xffffffe21f257836 */ /* 0x000fe20000000000 */
[-C--:B--2---:R-:W-:Y:S02]  /*f290*/  @!P3 LOP3.LUT R75, R75, R74.reuse, RZ, 0x3c, !PT ;  /* 0x0000004a4b4bb212 */ /* 0x084fe400078e3cff */
[----:B------:R-:W2:Y:S02]  /*f2a0*/  LDL.LU.64 R72, [R1+0x1690] ;  /* 0x0016900001487983 */ /* 0x000ea40000300a00 */
[----:B------:R-:W-:-:S04]  /*f2b0*/  @!P3 LOP3.LUT R74, R75, R74, RZ, 0x3c, !PT ;  /* 0x0000004a4b4ab212 */ /* 0x000fc800078e3cff */
[----:B------:R-:W-:-:S05]  /*f2c0*/  @!P3 LOP3.LUT R75, R75, R74, RZ, 0x3c, !PT ;  /* 0x0000004a4b4bb212 */ /* 0x000fca00078e3cff */
[----:B------:R-:W2:Y:S01]  /*f2d0*/  @!P3 LDG.E.U8 R53, desc[UR18][R74.64] ;  /* 0x000000124a35b981 */ /* 0x000ea2000c1e1100 */
[----:B------:R-:W-:Y:S01]  /*f2e0*/  ISETP.GE.U32.AND P1, PT, R37, 0x7fffff63, PT ;  /* 0x7fffff632500780c */ /* 0x000fe20003f26070 */
[----:B------:R-:W-:-:S05]  /*f2f0*/  VIADD R37, R31, 0xffffffda ;  /* 0xffffffda1f257836 */ /* 0x000fca0000000000 */
[----:B------:R-:W-:Y:S02]  /*f300*/  ISETP.GE.U32.AND P4, PT, R37, 0x7fffff5b, PT ;  /* 0x7fffff5b2500780c */ /* 0x000fe40003f86070 */
[----:B------:R-:W-:-:S05]  /*f310*/  PRMT R43, RZ, 0x7610, R43 ;  /* 0x00007610ff2b7816 */ /* 0x000fca000000002b */
[----:B---3--:R-:W-:-:S04]  /*f320*/  @!P1 LOP3.LUT R77, R77, R76, RZ, 0x3c, !PT ;  /* 0x0000004c4d4d9212 */ /* 0x008fc800078e3cff */
[----:B------:R-:W-:Y:S02]  /*f330*/  @!P1 LOP3.LUT R76, R77, R76, RZ, 0x3c, !PT ;  /* 0x0000004c4d4c9212 */ /* 0x000fe400078e3cff */
[----:B-1----:R-:W-:Y:S02]  /*f340*/  @!P4 LOP3.LUT R65, R65, R64, RZ, 0x3c, !PT ;  /* 0x000000404141c212 */ /* 0x002fe400078e3cff */
[----:B------:R-:W-:Y:S02]  /*f350*/  @!P1 LOP3.LUT R77, R77, R76, RZ, 0x3c, !PT ;  /* 0x0000004c4d4d9212 */ /* 0x000fe400078e3cff */
[C---:B------:R-:W-:Y:S02]  /*f360*/  @!P4 LOP3.LUT R64, R65.reuse, R64, RZ, 0x3c, !PT ;  /* 0x000000404140c212 */ /* 0x040fe400078e3cff */
[----:B------:R-:W-:Y:S01]  /*f370*/  PRMT R60, RZ, 0x7610, R60 ;  /* 0x00007610ff3c7816 */ /* 0x000fe2000000003c */
[----:B------:R-:W3:Y:S01]  /*f380*/  @!P1 LDG.E.U8 R43, desc[UR18][R76.64] ;  /* 0x000000124c2b9981 */ /* 0x000ee2000c1e1100 */
[----:B------:R-:W-:-:S03]  /*f390*/  @!P4 LOP3.LUT R65, R65, R64, RZ, 0x3c, !PT ;  /* 0x000000404141c212 */ /* 0x000fc600078e3cff */
[----:B------:R0:W-:Y:S04]  /*f3a0*/  STL [R1+0x40c], R59 ;  /* 0x00040c3b01007387 */ /* 0x0001e80000100800 */
[----:B------:R-:W3:Y:S04]  /*f3b0*/  @!P4 LDG.E.U8 R60, desc[UR18][R64.64] ;  /* 0x00000012403cc981 */ /* 0x000ee8000c1e1100 */
[----:B------:R-:W3:Y:S04]  /*f3c0*/  LDL R62, [R1+0xb58] ;  /* 0x000b5800013e7983 */ /* 0x000ee80000100800 */
[----:B0-----:R-:W3:Y:S04]  /*f3d0*/  LDL R59, [R1+0xb54] ;  /* 0x000b5400013b7983 */ /* 0x001ee80000100800 */
[----:B------:R-:W3:Y:S04]  /*f3e0*/  LDL.LU.64 R74, [R1+0x1688] ;  /* 0x00168800014a7983 */ /* 0x000ee80000300a00 */
[----:B--2---:R-:W-:Y:S04]  /*f3f0*/  STL [R1+0x400], R53 ;  /* 0x0004003501007387 */ /* 0x004fe80000100800 */
[----:B------:R0:W-:Y:S04]  /*f400*/  STL [R1+0x408], R57 ;  /* 0x0004083901007387 */ /* 0x0001e80000100800 */
[----:B0-----:R-:W2:Y:S04]  /*f410*/  LDL R57, [R1+0xb94] ;  /* 0x000b940001397983 */ /* 0x001ea80000100800 */
[----:B----4-:R0:W-:Y:S04]  /*f420*/  STL [R1+0x404], R55 ;  /* 0x0004043701007387 */ /* 0x0101e80000100800 */
[----:B0-----:R-:W4:Y:S01]  /*f430*/  LDL R55, [R1+0xb98] ;  /* 0x000b980001377983 */ /* 0x001f220000100800 */
[----:B------:R-:W-:-:S02]  /*f440*/  VIADD R37, R31, 0xffffffd2 ;  /* 0xffffffd21f257836 */ /* 0x000fc40000000000 */
[----:B------:R-:W-:Y:S01]  /*f450*/  IMAD.MOV.U32 R53, RZ, RZ, R47 ;  /* 0x000000ffff357224 */ /* 0x000fe200078e002f */
[----:B------:R-:W4:Y:S02]  /*f460*/  LDL.LU.64 R76, [R1+0x1680] ;  /* 0x00168000014c7983 */ /* 0x000f240000300a00 */
[----:B------:R-:W-:Y:S01]  /*f470*/  ISETP.GE.U32.AND P6, PT, R37, 0x7fffff53, PT ;  /* 0x7fffff532500780c */ /* 0x000fe20003fc6070 */
[----:B------:R-:W-:Y:S01]  /*f480*/  VIADD R37, R31, 0xffffffca ;  /* 0xffffffca1f257836 */ /* 0x000fe20000000000 */
[----:B---3--:R0:W-:Y:S01]  /*f490*/  STL [R1+0x3fc], R43 ;  /* 0x0003fc2b01007387 */ /* 0x0081e20000100800 */
[----:B------:R-:W-:Y:S01]  /*f4a0*/  IMAD.MOV.U32 R47, RZ, RZ, R79 ;  /* 0x000000ffff2f7224 */ /* 0x000fe200078e004f */
[----:B------:R-:W-:Y:S02]  /*f4b0*/  PRMT R45, RZ, 0x7610, R45 ;  /* 0x00007610ff2d7816 */ /* 0x000fe4000000002d */
[----:B------:R-:W3:Y:S01]  /*f4c0*/  LDL R79, [R1+0xbd8] ;  /* 0x000bd800014f7983 */ /* 0x000ee20000100800 */
[----:B------:R-:W-:-:S03]  /*f4d0*/  ISETP.GE.U32.AND P5, PT, R37, 0x7fffff4b, PT ;  /* 0x7fffff4b2500780c */ /* 0x000fc60003fa6070 */
[----:B------:R-:W3:Y:S01]  /*f4e0*/  LDL R64, [R1+0xc14] ;  /* 0x000c140001407983 */ /* 0x000ee20000100800 */
[----:B0-----:R-:W-:-:S03]  /*f4f0*/  IMAD.MOV.U32 R43, RZ, RZ, R78 ;  /* 0x000000ffff2b7224 */ /* 0x001fc600078e004e */
[----:B------:R-:W3:Y:S04]  /*f500*/  LDL R78, [R1+0xbd4] ;  /* 0x000bd400014e7983 */ /* 0x000ee80000100800 */
[----:B------:R-:W3:Y:S01]  /*f510*/  LDL R65, [R1+0xc18] ;  /* 0x000c180001417983 */ /* 0x000ee20000100800 */
[----:B------:R-:W-:-:S03]  /*f520*/  @!P6 IMAD.MOV.U32 R61, RZ, RZ, R59 ;  /* 0x000000ffff3de224 */ /* 0x000fc600078e003b */
[----:B------:R0:W-:Y:S02]  /*f530*/  STL [R1+0x3e0], R60 ;  /* 0x0003e03c01007387 */ /* 0x0001e40000100800 */
[----:B0-----:R-:W-:-:S05]  /*f540*/  @!P6 IMAD.MOV.U32 R60, RZ, RZ, R62 ;  /* 0x000000ffff3ce224 */ /* 0x001fca00078e003e */
[----:B------:R2:W3:Y:S01]  /*f550*/  @!P6 LDG.E.U8 R45, desc[UR18][R60.64] ;  /* 0x000000123c2de981 */ /* 0x0004e2000c1e1100 */
[----:B------:R-:W-:Y:S01]  /*f560*/  PRMT R54, RZ, 0x7610, R54 ;  /* 0x00007610ff367816 */ /* 0x000fe20000000036 */
[----:B--2---:R-:W-:Y:S02]  /*f570*/  @!P5 IMAD.MOV.U32 R61, RZ, RZ, R57 ;  /* 0x000000ffff3dd224 */ /* 0x004fe400078e0039 */
[----:B----4-:R-:W-:-:S05]  /*f580*/  @!P5 IMAD.MOV.U32 R60, RZ, RZ, R55 ;  /* 0x000000ffff3cd224 */ /* 0x010fca00078e0037 */
[----:B------:R-:W2:Y:S01]  /*f590*/  @!P5 LDG.E.U8 R54, desc[UR18][R60.64] ;  /* 0x000000123c36d981 */ /* 0x000ea2000c1e1100 */
[----:B------:R-:W-:-:S05]  /*f5a0*/  VIADD R37, R31, 0xffffffc2 ;  /* 0xffffffc21f257836 */ /* 0x000fca0000000000 */
[----:B------:R-:W-:Y:S02]  /*f5b0*/  ISETP.GE.U32.AND P0, PT, R37, 0x7fffff43, PT ;  /* 0x7fffff432500780c */ /* 0x000fe40003f06070 */
[----:B------:R-:W-:-:S11]  /*f5c0*/  PRMT R49, RZ, 0x7610, R49 ;  /* 0x00007610ff317816 */ /* 0x000fd60000000031 */
[----:B---3--:R-:W-:-:S04]  /*f5d0*/  @!P0 LOP3.LUT R79, R79, R78, RZ, 0x3c, !PT ;  /* 0x0000004e4f4f8212 */ /* 0x008fc800078e3cff */
[----:B------:R-:W-:Y:S01]  /*f5e0*/  @!P0 LOP3.LUT R78, R79, R78, RZ, 0x3c, !PT ;  /* 0x0000004e4f4e8212 */ /* 0x000fe200078e3cff */
[----:B------:R0:W-:Y:S04]  /*f5f0*/  STL [R1+0x3dc], R45 ;  /* 0x0003dc2d01007387 */ /* 0x0001e80000100800 */
[----:B------:R-:W3:Y:S01]  /*f600*/  LDL R62, [R1+0xc54] ;  /* 0x000c5400013e7983 */ /* 0x000ee20000100800 */
[----:B0-----:R-:W-:-:S03]  /*f610*/  IMAD.MOV.U32 R45, RZ, RZ, R63 ;  /* 0x000000ffff2d7224 */ /* 0x001fc600078e003f */
[----:B------:R-:W3:Y:S01]  /*f620*/  LDL R63, [R1+0xc58] ;  /* 0x000c5800013f7983 */ /* 0x000ee20000100800 */
[----:B------:R-:W-:-:S05]  /*f630*/  @!P0 LOP3.LUT R79, R79, R78, RZ, 0x3c, !PT ;  /* 0x0000004e4f4f8212 */ /* 0x000fca00078e3cff */
[----:B------:R-:W4:Y:S04]  /*f640*/  @!P0 LDG.E.U8 R49, desc[UR18][R78.64] ;  /* 0x000000124e318981 */ /* 0x000f28000c1e1100 */
[----:B--2---:R0:W-:Y:S04]  /*f650*/  STL [R1+0x3d8], R54 ;  /* 0x0003d83601007387 */ /* 0x0041e80000100800 */
[----:B------:R-:W2:Y:S04]  /*f660*/  LDL R59, [R1+0xc98] ;  /* 0x000c9800013b7983 */ /* 0x000ea80000100800 */
[----:B------:R-:W2:Y:S01]  /*f670*/  LDL R61, [R1+0xc94] ;  /* 0x000c9400013d7983 */ /* 0x000ea20000100800 */
[----:B------:R-:W-:Y:S01]  /*f680*/  VIADD R37, R31, 0xffffffba ;  /* 0xffffffba1f257836 */ /* 0x000fe20000000000 */
[----:B------:R-:W-:-:S02]  /*f690*/  PRMT R42, RZ, 0x7610, R42 ;  /* 0x00007610ff2a7816 */ /* 0x000fc4000000002a */
[----:B------:R-:W-:Y:S01]  /*f6a0*/  PRMT R44, RZ, 0x7610, R44 ;  /* 0x00007610ff2c7816 */ /* 0x000fe2000000002c */
[----:B------:R-:W2:Y:S01]  /*f6b0*/  LDL.LU.64 R78, [R1+0x1678] ;  /* 0x00167800014e7983 */ /* 0x000ea20000300a00 */
[----:B------:R-:W-:Y:S01]  /*f6c0*/  ISETP.GE.U32.AND P3, PT, R37, 0x7fffff3b, PT ;  /* 0x7fffff3b2500780c */ /* 0x000fe20003f66070 */
[----:B------:R-:W-:-:S05]  /*f6d0*/  VIADD R37, R31, 0xffffffb2 ;  /* 0xffffffb21f257836 */ /* 0x000fca0000000000 */
[----:B------:R-:W-:Y:S01]  /*f6e0*/  ISETP.GE.U32.AND P1, PT, R37, 0x7fffff33, PT ;  /* 0x7fffff332500780c */ /* 0x000fe20003f26070 */
[----:B------:R-:W-:-:S05]  /*f6f0*/  VIADD R37, R31, 0xffffffaa ;  /* 0xffffffaa1f257836 */ /* 0x000fca0000000000 */
[----:B------:R-:W-:Y:S02]  /*f700*/  ISETP.GE.U32.AND P4, PT, R37, 0x7fffff2b, PT ;  /* 0x7fffff2b2500780c */ /* 0x000fe40003f86070 */
[----:B------:R-:W-:-:S04]  /*f710*/  @!P3 LOP3.LUT R65, R65, R64, RZ, 0x3c, !PT ;  /* 0x000000404141b212 */ /* 0x000fc800078e3cff */
[----:B------:R-:W-:-:S04]  /*f720*/  @!P3 LOP3.LUT R64, R65, R64, RZ, 0x3c, !PT ;  /* 0x000000404140b212 */ /* 0x000fc800078e3cff */
[----:B------:R-:W-:Y:S02]  /*f730*/  @!P3 LOP3.LUT R65, R65, R64, RZ, 0x3c, !PT ;  /* 0x000000404141b212 */ /* 0x000fe400078e3cff */
[----:B------:R-:W-:-:S03]  /*f740*/  PRMT R56, RZ, 0x7610, R56 ;  /* 0x00007610ff387816 */ /* 0x000fc60000000038 */
[----:B------:R-:W2:Y:S01]  /*f750*/  @!P3 LDG.E.U8 R42, desc[UR18][R64.64] ;  /* 0x00000012402ab981 */ /* 0x000ea2000c1e1100 */
[----:B---3--:R-:W-:-:S04]  /*f760*/  @!P1 LOP3.LUT R63, R63, R62, RZ, 0x3c, !PT ;  /* 0x0000003e3f3f9212 */ /* 0x008fc800078e3cff */
[----:B------:R-:W-:-:S04]  /*f770*/  @!P1 LOP3.LUT R62, R63, R62, RZ, 0x3c, !PT ;  /* 0x0000003e3f3e9212 */ /* 0x000fc800078e3cff */
[----:B------:R-:W-:Y:S01]  /*f780*/  @!P1 LOP3.LUT R63, R63, R62, RZ, 0x3c, !PT ;  /* 0x0000003e3f3f9212 */ /* 0x000fe200078e3cff */
[----:B0-----:R-:W-:Y:S01]  /*f790*/  IMAD.MOV.U32 R54, RZ, RZ, R53 ;  /* 0x000000ffff367224 */ /* 0x001fe200078e0035 */
[----:B----4-:R0:W-:Y:S04]  /*f7a0*/  STL [R1+0x3d4], R49 ;  /* 0x0003d43101007387 */ /* 0x0101e80000100800 */
[----:B------:R-:W3:Y:S04]  /*f7b0*/  @!P1 LDG.E.U8 R44, desc[UR18][R62.64] ;  /* 0x000000123e2c9981 */ /* 0x000ee8000c1e1100 */
[----:B------:R-:W4:Y:S04]  /*f7c0*/  LDL R53, [R1+0xcd8] ;  /* 0x000cd80001357983 */ /* 0x000f280000100800 */
[----:B------:R-:W4:Y:S01]  /*f7d0*/  LDL R57, [R1+0xcd4] ;  /* 0x000cd40001397983 */ /* 0x000f220000100800 */
[----:B--2---:R-:W-:-:S03]  /*f7e0*/  @!P4 IMAD.MOV.U32 R60, RZ, RZ, R59 ;  /* 0x000000ffff3cc224 */ /* 0x004fc600078e003b */
[----:B------:R-:W2:Y:S04]  /*f7f0*/  LDL.LU.64 R64, [R1+0x1670] ;  /* 0x0016700001407983 */ /* 0x000ea80000300a00 */
[----:B------:R-:W2:Y:S01]  /*f800*/  @!P4 LDG.E.U8 R56, desc[UR18][R60.64] ;  /* 0x000000123c38c981 */ /* 0x000ea2000c1e1100 */
[----:B------:R-:W-:-:S05]  /*f810*/  VIADD R37, R31, 0xffffffa2 ;  /* 0xffffffa21f257836 */ /* 0x000fca0000000000 */
[----:B------:R-:W-:Y:S01]  /*f820*/  ISETP.GE.U32.AND P6, PT, R37, 0x7fffff23, PT ;  /* 0x7fffff232500780c */ /* 0x000fe20003fc6070 */
[----:B------:R-:W-:Y:S02]  /*f830*/  IMAD.MOV.U32 R55, RZ, RZ, R51 ;  /* 0x000000ffff377224 */ /* 0x000fe400078e0033 */
[----:B------:R-:W-:Y:S02]  /*f840*/  IMAD.MOV.U32 R51, RZ, RZ, R43 ;  /* 0x000000ffff337224 */ /* 0x000fe400078e002b */
[----:B0-----:R-:W-:Y:S02]  /*f850*/  IMAD.MOV.U32 R49, RZ, RZ, R47 ;  /* 0x000000ffff317224 */ /* 0x001fe400078e002f */
[----:B------:R-:W-:Y:S01]  /*f860*/  IMAD.MOV.U32 R47, RZ, RZ, R45 ;  /* 0x000000ffff2f7224 */ /* 0x000fe200078e002d */
[----:B------:R-:W-:Y:S01]  /*f870*/  PRMT R50, RZ, 0x7610, R50 ;  /* 0x00007610ff327816 */ /* 0x000fe20000000032 */
[----:B------:R0:W-:Y:S04]  /*f880*/  STL [R1+0x3d0], R42 ;  /* 0x0003d02a01007387 */ /* 0x0001e80000100800 */
[----:B------:R-:W4:Y:S04]  /*f890*/  LDL R43, [R1+0xd18] ;  /* 0x000d1800012b7983 */ /* 0x000f280000100800 */
[----:B0-----:R-:W4:Y:S04]  /*f8a0*/  LDL R42, [R1+0xd14] ;  /* 0x000d1400012a7983 */ /* 0x001f280000100800 */
[----:B------:R-:W4:Y:S04]  /*f8b0*/  LDL.LU.64 R62, [R1+0x1668] ;  /* 0x00166800013e7983 */ /* 0x000f280000300a00 */
[----:B---3--:R0:W-:Y:S04]  /*f8c0*/  STL [R1+0x3cc], R44 ;  /* 0x0003cc2c01007387 */ /* 0x0081e80000100800 */
[----:B------:R-:W3:Y:S04]  /*f8d0*/  LDL R45, [R1+0xd50] ;  /* 0x000d5000012d7983 */ /* 0x000ee80000100800 */
[----:B------:R-:W3:Y:S04]  /*f8e0*/  LDL R61, [R1+0xd84] ;  /* 0x000d8400013d7983 */ /* 0x000ee80000100800 */
[----:B0-----:R-:W3:Y:S04]  /*f8f0*/  LDL R44, [R1+0xd4c] ;  /* 0x000d4c00012c7983 */ /* 0x001ee80000100800 */
[----:B------:R-:W3:Y:S04]  /*f900*/  LDL R59, [R1+0xd88] ;  /* 0x000d8800013b7983 */ /* 0x000ee80000100800 */
[----:B--2---:R4:W-:Y:S02]  /*f910*/  STL [R1+0x3c8], R56 ;  /* 0x0003c83801007387 */ /* 0x0049e40000100800 */
[----:B----4-:R-:W-:-:S05]  /*f920*/  @!P6 IMAD.MOV.U32 R56, RZ, RZ, R53 ;  /* 0x000000ffff38e224 */ /* 0x010fca00078e0035 */
[----:B------:R-:W2:Y:S01]  /*f930*/  @!P6 LDG.E.U8 R50, desc[UR18][R56.64] ;  /* 0x000000123832e981 */ /* 0x000ea2000c1e1100 */
[----:B------:R-:W-:-:S05]  /*f940*/  VIADD R37, R31, 0xffffff9a ;  /* 0xffffff9a1f257836 */ /* 0x000fca0000000000 */
[----:B------:R-:W-:Y:S01]  /*f950*/  ISETP.GE.U32.AND P5, PT, R37, 0x7fffff1b, PT ;  /* 0x7fffff1b2500780c */ /* 0x000fe20003fa6070 */
[----:B------:R-:W-:-:S05]  /*f960*/  VIADD R37, R31, 0xffffff92 ;  /* 0xffffff921f257836 */ /* 0x000fca0000000000 */
[----:B------:R-:W-:Y:S02]  /*f970*/  ISETP.GE.U32.AND P0, PT, R37, 0x7fffff13, PT ;  /* 0x7fffff132500780c */ /* 0x000fe40003f06070 */
[----:B------:R-:W-:Y:S02]  /*f980*/  PRMT R48, RZ, 0x7610, R48 ;  /* 0x00007610ff307816 */ /* 0x000fe40000000030 */
[----:B------:R-:W-:-:S03]  /*f990*/  PRMT R46, RZ, 0x7610, R46 ;  /* 0x00007610ff2e7816 */ /* 0x000fc6000000002e */
[----:B------:R-:W-:-:S04]  /*f9a0*/  @!P5 LOP3.LUT R43, R43, R42, RZ, 0x3c, !PT ;  /* 0x0000002a2b2bd212 */ /* 0x000fc800078e3cff */
[----:B------:R-:W-:-:S04]  /*f9b0*/  @!P5 LOP3.LUT R42, R43, R42, RZ, 0x3c, !PT ;  /* 0x0000002a2b2ad212 */ /* 0x000fc800078e3cff */
[----:B------:R-:W-:-:S05]  /*f9c0*/  @!P5 LOP3.LUT R43, R43, R42, RZ, 0x3c, !PT ;  /* 0x0000002a2b2bd212 */ /* 0x000fca00078e3cff */
[----:B------:R-:W4:Y:S01]  /*f9d0*/  @!P5 LDG.E.U8 R48, desc[UR18][R42.64] ;  /* 0x000000122a30d981 */ /* 0x000f22000c1e1100 */
[----:B---3--:R-:W-:-:S04]  /*f9e0*/  @!P0 LOP3.LUT R45, R45, R44, RZ, 0x3c, !PT ;  /* 0x0000002c2d2d8212 */ /* 0x008fc800078e3cff */
[----:B------:R-:W-:-:S04]  /*f9f0*/  @!P0 LOP3.LUT R44, R45, R44, RZ, 0x3c, !PT ;  /* 0x0000002c2d2c8212 */ /* 0x000fc800078e3cff */
[----:B------:R-:W-:-:S05]  /*fa00*/  @!P0 LOP3.LUT R45, R45, R44, RZ, 0x3c, !PT ;  /* 0x0000002c2d2d8212 */ /* 0x000fca00078e3cff */
[----:B------:R-:W3:Y:S04]  /*fa10*/  @!P0 LDG.E.U8 R46, desc[UR18][R44.64] ;  /* 0x000000122c2e8981 */ /* 0x000ee8000c1e1100 */
[----:B--2---:R0:W-:Y:S04]  /*fa20*/  STL [R1+0x3c4], R50 ;  /* 0x0003c43201007387 */ /* 0x0041e80000100800 */
[----:B------:R-:W2:Y:S04]  /*fa30*/  LDL R56, [R1+0xdbc] ;  /* 0x000dbc0001387983 */ /* 0x000ea80000100800 */
[----:B------:R-:W2:Y:S01]  /*fa40*/  LDL R57, [R1+0xdc0] ;  /* 0x000dc00001397983 */ /* 0x000ea20000100800 */
[----:B------:R-:W-:-:S03]  /*fa50*/  VIADD R37, R31, 0xffffff8a ;  /* 0xffffff8a1f257836 */ /* 0x000fc60000000000 */
[----:B------:R-:W2:Y:S02]  /*fa60*/  LDL.LU.64 R42, [R1+0x1660] ;  /* 0x00166000012a7983 */ /* 0x000ea40000300a00 */
[----:B------:R-:W-:Y:S01]  /*fa70*/  ISETP.GE.U32.AND P3, PT, R37, 0x7fffff0b, PT ;  /* 0x7fffff0b2500780c */ /* 0x000fe20003f66070 */
[----:B------:R-:W-:Y:S01]  /*fa80*/  VIADD R37, R31, 0xffffff82 ;  /* 0xffffff821f257836 */ /* 0x000fe20000000000 */
[----:B------:R-:W2:Y:S04]  /*fa90*/  LDL R53, [R1+0x1fc] ;  /* 0x0001fc0001357983 */ /* 0x000ea80000100800 */
[----:B------:R-:W-:Y:S01]  /*faa0*/  ISETP.GE.U32.AND P1, PT, R37, 0x7fffff03, PT ;  /* 0x7fffff032500780c */ /* 0x000fe20003f26070 */
[----:B0-----:R-:W-:Y:S02]  /*fab0*/  IMAD.MOV.U32 R50, RZ, RZ, R51 ;  /* 0x000000ffff327224 */ /* 0x001fe400078e0033 */
[----:B------:R-:W-:Y:S01]  /*fac0*/  IMAD.MOV.U32 R51, RZ, RZ, R49 ;  /* 0x000000ffff337224 */ /* 0x000fe200078e0031 */
[----:B------:R-:W-:Y:S01]  /*fad0*/  PRMT R58, RZ, 0x7610, R58 ;  /* 0x00007610ff3a7816 */ /* 0x000fe2000000003a */
[----:B------:R-:W-:Y:S01]  /*fae0*/  IMAD.MOV.U32 R49, RZ, RZ, R47 ;  /* 0x000000ffff317224 */ /* 0x000fe200078e002f */
[----:B------:R-:W-:Y:S01]  /*faf0*/  PRMT R52, RZ, 0x7610, R52 ;  /* 0x00007610ff347816 */ /* 0x000fe20000000034 */
[----:B------:R-:W-:-:S05]  /*fb00*/  @!P3 IMAD.MOV.U32 R60, RZ, RZ, R59 ;  /* 0x000000ffff3cb224 */ /* 0x000fca00078e003b */
[----:B------:R-:W2:Y:S04]  /*fb10*/  @!P3 LDG.E.U8 R58, desc[UR18][R60.64] ;  /* 0x000000123c3ab981 */ /* 0x000ea8000c1e1100 */
[----:B----4-:R0:W-:Y:S04]  /*fb20*/  STL [R1+0x3c0], R48 ;  /* 0x0003c03001007387 */ /* 0x0101e80000100800 */
[----:B0-----:R-:W4:Y:S04]  /*fb30*/  LDL R48, [R1+0x200] ;  /* 0x0002000001307983 */ /* 0x001f280000100800 */
[----:B------:R-:W4:Y:S04]  /*fb40*/  LDL.LU.64 R44, [R1+0x1658] ;  /* 0x00165800012c7983 */ /* 0x000f280000300a00 */
[----:B---3--:R0:W-:Y:S04]  /*fb50*/  STL [R1+0x3bc], R46 ;  /* 0x0003bc2e01007387 */ /* 0x0081e80000100800 */
[----:B------:R-:W3:Y:S01]  /*fb60*/  LDL R47, [R1+0x240] ;  /* 0x00024000012f7983 */ /* 0x000ee20000100800 */
[----:B------:R-:W-:Y:S01]  /*fb70*/  VIADD R37, R31, 0xfffffff9 ;  /* 0xfffffff91f257836 */ /* 0x000fe20000000000 */
[----:B------:R-:W-:-:S02]  /*fb80*/  PRMT R40, RZ, 0x7610, R40 ;  /* 0x00007610ff287816 */ /* 0x000fc40000000028 */
[----:B------:R-:W3:Y:S04]  /*fb90*/  LDL R61, [R1+0xa9c] ;  /* 0x000a9c00013d7983 */ /* 0x000ee80000100800 */
[----:B0-----:R-:W3:Y:S01]  /*fba0*/  LDL R46, [R1+0x23c] ;  /* 0x00023c00012e7983 */ /* 0x001ee20000100800 */
[----:B--2---:R-:W-:-:S04]  /*fbb0*/  @!P1 LOP3.LUT R57, R57, R56, RZ, 0x3c, !PT ;  /* 0x0000003839399212 */ /* 0x004fc800078e3cff */
[----:B------:R-:W-:-:S04]  /*fbc0*/  @!P1 LOP3.LUT R56, R57, R56, RZ, 0x3c, !PT ;  /* 0x0000003839389212 */ /* 0x000fc800078e3cff */
[----:B------:R-:W-:-:S05]  /*fbd0*/  @!P1 LOP3.LUT R57, R57, R56, RZ, 0x3c, !PT ;  /* 0x0000003839399212 */ /* 0x000fca00078e3cff */
[----:B------:R-:W2:Y:S01]  /*fbe0*/  @!P1 LDG.E.U8 R52, desc[UR18][R56.64] ;  /* 0x0000001238349981 */ /* 0x000ea2000c1e1100 */
[----:B------:R-:W-:Y:S01]  /*fbf0*/  ISETP.GE.U32.AND P4, PT, R37, 0x7fffff7a, PT ;  /* 0x7fffff7a2500780c */ /* 0x000fe20003f86070 */
[----:B------:R-:W-:-:S05]  /*fc00*/  VIADD R37, R31, 0xfffffff1 ;  /* 0xfffffff11f257836 */ /* 0x000fca0000000000 */
[----:B------:R-:W-:Y:S02]  /*fc10*/  ISETP.GE.U32.AND P6, PT, R37, 0x7fffff72, PT ;  /* 0x7fffff722500780c */ /* 0x000fe40003fc6070 */
[----:B------:R-:W-:Y:S01]  /*fc20*/  PRMT R41, RZ, 0x7610, R41 ;  /* 0x00007610ff297816 */ /* 0x000fe20000000029 */
[----:B------:R0:W-:Y:S04]  /*fc30*/  STL [R1+0x3a0], R58 ;  /* 0x0003a03a01007387 */ /* 0x0001e80000100800 */
[----:B------:R-:W4:Y:S04]  /*fc40*/  LDL R56, [R1+0xadc] ;  /* 0x000adc0001387983 */ /* 0x000f280000100800 */
[----:B------:R-:W4:Y:S04]  /*fc50*/  LDL R57, [R1+0xae0] ;  /* 0x000ae00001397983 */ /* 0x000f280000100800 */
[----:B0-----:R-:W4:Y:S01]  /*fc60*/  LDL R58, [R1+0xaa0] ;  /* 0x000aa000013a7983 */ /* 0x001f220000100800 */
[----:B---3--:R-:W-:-:S04]  /*fc70*/  @!P6 LOP3.LUT R47, R47, R46, RZ, 0x3c, !PT ;  /* 0x0000002e2f2fe212 */ /* 0x008fc800078e3cff */
[----:B------:R-:W-:-:S04]  /*fc80*/  @!P6 LOP3.LUT R46, R47, R46, RZ, 0x3c, !PT ;  /* 0x0000002e2f2ee212 */ /* 0x000fc800078e3cff */
[----:B------:R-:W-:-:S05]  /*fc90*/  @!P6 LOP3.LUT R47, R47, R46, RZ, 0x3c, !PT ;  /* 0x0000002e2f2fe212 */ /* 0x000fca00078e3cff */
[----:B------:R-:W3:Y:S04]  /*fca0*/  @!P6 LDG.E.U8 R40, desc[UR18][R46.64] ;  /* 0x000000122e28e981 */ /* 0x000ee8000c1e1100 */
[----:B--2---:R4:W-:Y:S01]  /*fcb0*/  STL [R1+0x39c], R52 ;  /* 0x00039c3401007387 */ /* 0x0049e20000100800 */
[----:B------:R-:W-:-:S03]  /*fcc0*/  VIADD R37, R31, 0xffffffe9 ;  /* 0xffffffe91f257836 */ /* 0x000fc60000000000 */
[----:B------:R-:W2:Y:S01]  /*fcd0*/  LDL R59, [R1+0xb1c] ;  /* 0x000b1c00013b7983 */ /* 0x000ea20000100800 */
[----:B----4-:R-:W-:-:S05]  /*fce0*/  @!P4 IMAD.MOV.U32 R52, RZ, RZ, R48 ;  /* 0x000000ffff34c224 */ /* 0x010fca00078e0030 */
[----:B------:R0:W4:Y:S01]  /*fcf0*/  @!P4 LDG.E.U8 R41, desc[UR18][R52.64] ;  /* 0x000000123429c981 */ /* 0x000122000c1e1100 */
[----:B------:R-:W-:Y:S01]  /*fd00*/  ISETP.GE.U32.AND P5, PT, R37, 0x7fffff6a, PT ;  /* 0x7fffff6a2500780c */ /* 0x000fe20003fa6070 */
[----:B------:R-:W-:-:S05]  /*fd10*/  VIADD R37, R31, 0xffffffe1 ;  /* 0xffffffe11f257836 */ /* 0x000fca0000000000 */
[----:B------:R-:W-:Y:S01]  /*fd20*/  ISETP.GE.U32.AND P0, PT, R37, 0x7fffff62, PT ;  /* 0x7fffff622500780c */ /* 0x000fe20003f06070 */
[----:B------:R-:W2:Y:S01]  /*fd30*/  LDL R52, [R1+0xb20] ;  /* 0x000b200001347983 */ /* 0x000ea20000100800 */
[----:B0-----:R-:W-:-:S03]  /*fd40*/  IMAD.MOV.U32 R53, RZ, RZ, R49 ;  /* 0x000000ffff357224 */ /* 0x001fc600078e0031 */
[----:B------:R-:W2:Y:S01]  /*fd50*/  LDL.LU.64 R46, [R1+0x1650] ;  /* 0x00165000012e7983 */ /* 0x000ea20000300a00 */
[----:B------:R-:W-:-:S03]  /*fd60*/  PRMT R39, RZ, 0x7610, R39 ;  /* 0x00007610ff277816 */ /* 0x000fc60000000027 */
[----:B------:R-:W2:Y:S04]  /*fd70*/  LDL R48, [R1+0xb5c] ;  /* 0x000b5c0001307983 */ /* 0x000ea80000100800 */
[----:B------:R-:W2:Y:S01]  /*fd80*/  LDL R49, [R1+0xb60] ;  /* 0x000b600001317983 */ /* 0x000ea20000100800 */
[----:B------:R-:W-:-:S03]  /*fd90*/  PRMT R36, RZ, 0x7610, R36 ;  /* 0x00007610ff247816 */ /* 0x000fc60000000024 */
[----:B---3--:R0:W-:Y:S02]  /*fda0*/  STL [R1+0x394], R40 ;  /* 0x0003942801007387 */ /* 0x0081e40000100800 */
[----:B0-----:R-:W-:Y:S02]  /*fdb0*/  @!P5 IMAD.MOV.U32 R40, RZ, RZ, R58 ;  /* 0x000000ffff28d224 */ /* 0x001fe400078e003a */
[----:B----4-:R0:W-:Y:S04]  /*fdc0*/  STL [R1+0x398], R41 ;  /* 0x0003982901007387 */ /* 0x0101e80000100800 */
[----:B------:R-:W3:Y:S01]  /*fdd0*/  LDL R60, [R1+0xb9c] ;  /* 0x000b9c00013c7983 */ /* 0x000ee20000100800 */
[----:B------:R-:W-:Y:S01]  /*fde0*/  VIADD R37, R31, 0xffffffd9 ;  /* 0xffffffd91f257836 */ /* 0x000fe20000000000 */
[----:B------:R-:W-:-:S02]  /*fdf0*/  PRMT R35, RZ, 0x7610, R35 ;  /* 0x00007610ff237816 */ /* 0x000fc40000000023 */
[----:B------:R-:W-:Y:S01]  /*fe00*/  PRMT R33, RZ, 0x7610, R33 ;  /* 0x00007610ff217816 */ /* 0x000fe20000000021 */
[----:B------:R-:W4:Y:S01]  /*fe10*/  LDL R58, [R1+0xc20] ;  /* 0x000c2000013a7983 */ /* 0x000f220000100800 */
[----:B0-----:R-:W-:-:S03]  /*fe20*/  @!P5 IMAD.MOV.U32 R41, RZ, RZ, R61 ;  /* 0x000000ffff29d224 */ /* 0x001fc600078e003d */
[----:B------:R-:W3:Y:S04]  /*fe30*/  LDL R61, [R1+0xba0] ;  /* 0x000ba000013d7983 */ /* 0x000ee80000100800 */
[----:B------:R0:W4:Y:S02]  /*fe40*/  @!P5 LDG.E.U8 R39, desc[UR18][R40.64] ;  /* 0x000000122827d981 */ /* 0x000124000c1e1100 */
[----:B0-----:R-:W-:Y:S02]  /*fe50*/  @!P0 IMAD.MOV.U32 R40, RZ, RZ, R57 ;  /* 0x000000ffff288224 */ /* 0x001fe400078e0039 */
[----:B------:R-:W-:Y:S02]  /*fe60*/  @!P0 IMAD.MOV.U32 R41, RZ, RZ, R56 ;  /* 0x000000ffff298224 */ /* 0x000fe400078e0038 */
[----:B------:R-:W-:-:S02]  /*fe70*/  IMAD.MOV.U32 R57, RZ, RZ, R50 ;  /* 0x000000ffff397224 */ /* 0x000fc400078e0032 */
[----:B------:R-:W-:Y:S01]  /*fe80*/  IMAD.MOV.U32 R56, RZ, RZ, R51 ;  /* 0x000000ffff387224 */ /* 0x000fe200078e0033 */
[----:B------:R-:W4:Y:S04]  /*fe90*/  LDL R50, [R1+0xbdc] ;  /* 0x000bdc0001327983 */ /* 0x000f280000100800 */
[----:B------:R-:W4:Y:S04]  /*fea0*/  LDL R51, [R1+0xbe0] ;  /* 0x000be00001337983 */ /* 0x000f280000100800 */
[----:B------:R0:W4:Y:S01]  /*feb0*/  @!P0 LDG.E.U8 R36, desc[UR18][R40.64] ;  /* 0x0000001228248981 */ /* 0x000122000c1e1100 */
[----:B------:R-:W-:Y:S01]  /*fec0*/  ISETP.GE.U32.AND P3, PT, R37, 0x7fffff5a, PT ;  /* 0x7fffff5a2500780c */ /* 0x000fe20003f66070 */
[----:B------:R-:W-:-:S05]  /*fed0*/  VIADD R37, R31, 0xffffffd1 ;  /* 0xffffffd11f257836 */ /* 0x000fca0000000000 */
[----:B------:R-:W-:Y:S01]  /*fee0*/  ISETP.GE.U32.AND P1, PT, R37, 0x7fffff52, PT ;  /* 0x7fffff522500780c */ /* 0x000fe20003f26070 */
[----:B------:R-:W-:-:S05]  /*fef0*/  VIADD R37, R31, 0xffffffc9 ;  /* 0xffffffc91f257836 */ /* 0x000fca0000000000 */
[----:B------:R-:W-:Y:S01]  /*ff00*/  ISETP.GE.U32.AND P4, PT, R37, 0x7fffff4a, PT ;  /* 0x7fffff4a2500780c */ /* 0x000fe20003f86070 */
[----:B------:R-:W-:-:S05]  /*ff10*/  VIADD R37, R31, 0xffffffc1 ;  /* 0xffffffc11f257836 */ /* 0x000fca0000000000 */
[----:B------:R-:W-:Y:S02]  /*ff20*/  ISETP.GE.U32.AND P6, PT, R37, 0x7fffff42, PT ;  /* 0x7fffff422500780c */ /* 0x000fe40003fc6070 */
[----:B--2---:R-:W-:Y:S01]  /*ff30*/  @!P1 LOP3.LUT R49, R49, R48, RZ, 0x3c, !PT ;  /* 0x0000003031319212 */ /* 0x004fe200078e3cff */
[----:B0-----:R-:W-:-:S03]  /*ff40*/  @!P3 IMAD.MOV.U32 R40, RZ, RZ, R52 ;  /* 0x000000ffff28b224 */ /* 0x001fc600078e0034 */
[C---:B------:R-:W-:Y:S01]  /*ff50*/  @!P1 LOP3.LUT R48, R49.reuse, R48, RZ, 0x3c, !PT ;  /* 0x0000003031309212 */ /* 0x040fe200078e3cff */
[----:B------:R-:W-:Y:S01]  /*ff60*/  @!P3 IMAD.MOV.U32 R41, RZ, RZ, R59 ;  /* 0x000000ffff29b224 */ /* 0x000fe200078e003b */
[----:B------:R-:W-:Y:S02]  /*ff70*/  PRMT R16, RZ, 0x7610, R16 ;  /* 0x00007610ff107816 */ /* 0x000fe40000000010 */
[----:B------:R-:W-:Y:S02]  /*ff80*/  @!P1 LOP3.LUT R49, R49, R48, RZ, 0x3c, !PT ;  /* 0x0000003031319212 */ /* 0x000fe400078e3cff */
[----:B------:R-:W2:Y:S01]  /*ff90*/  @!P3 LDG.E.U8 R35, desc[UR18][R40.64] ;  /* 0x000000122823b981 */ /* 0x000ea2000c1e1100 */
[----:B------:R-:W-:-:S03]  /*ffa0*/  IMAD.MOV.U32 R59, RZ, RZ, R53 ;  /* 0x000000ffff3b7224 */ /* 0x000fc600078e0035 */
[----:B------:R-:W2:Y:S01]  /*ffb0*/  @!P1 LDG.E.U8 R33, desc[UR18][R48.64] ;  /* 0x0000001230219981 */ /* 0x000ea2000c1e1100 */
[----:B------:R-:W-:-:S03]  /*ffc0*/  PRMT R8, RZ, 0x7610, R8 ;  /* 0x00007610ff087816 */ /* 0x000fc60000000008 */
[----:B------:R-:W2:Y:S04]  /*ffd0*/  LDL R41, [R1+0xc1c] ;  /* 0x000c1c0001297983 */ /* 0x000ea80000100800 */
[----:B------:R-:W2:Y:S04]  /*ffe0*/  LDL.LU.64 R48, [R1+0x1648] ;  /* 0x0016480001307983 */ /* 0x000ea80000300a00 */
[----:B------:R-:W2:Y:S01]  /*fff0*/  LDL R52, [R1+0xc5c] ;  /* 0x000c5c0001347983 */ /* 0x000ea20000100800 */
[----:B---3--:R-:W-:-:S04]  /*10000*/  @!P4 LOP3.LUT R61, R61, R60, RZ, 0x3c, !PT ;  /* 0x0000003c3d3dc212 */ /* 0x008fc800078e3cff */
[----:B------:R-:W-:-:S04]  /*10010*/  @!P4 LOP3.LUT R60, R61, R60, RZ, 0x3c, !PT ;  /* 0x0000003c3d3cc212 */ /* 0x000fc800078e3cff */
[----:B------:R-:W-:Y:S01]  /*10020*/  @!P4 LOP3.LUT R61, R61, R60, RZ, 0x3c, !PT ;  /* 0x0000003c3d3dc212 */ /* 0x000fe200078e3cff */
[----:B----4-:R-:W-:Y:S04]  /*10030*/  STL [R1+0x390], R39 ;  /* 0x0003902701007387 */ /* 0x010fe80000100800 */
[----:B------:R0:W3:Y:S04]  /*10040*/  @!P4 LDG.E.U8 R16, desc[UR18][R60.64] ;  /* 0x000000123c10c981 */ /* 0x0000e8000c1e1100 */
[----:B------:R-:W4:Y:S01]  /*10050*/  LDL R53, [R1+0xc60] ;  /* 0x000c600001357983 */ /* 0x000f220000100800 */
[----:B------:R-:W-:Y:S01]  /*10060*/  @!P6 LOP3.LUT R51, R51, R50, RZ, 0x3c, !PT ;  /* 0x000000323333e212 */ /* 0x000fe200078e3cff */
[----:B0-----:R-:W-:-:S02]  /*10070*/  IMAD.MOV.U32 R61, RZ, RZ, R54 ;  /* 0x000000ffff3d7224 */ /* 0x001fc400078e0036 */
[----:B------:R-:W3:Y:S01]  /*10080*/  LDL R54, [R1+0xc9c] ;  /* 0x000c9c0001367983 */ /* 0x000ee20000100800 */
[C---:B------:R-:W-:Y:S01]  /*10090*/  @!P6 LOP3.LUT R50, R51.reuse, R50, RZ, 0x3c, !PT ;  /* 0x000000323332e212 */ /* 0x040fe200078e3cff */
[----:B------:R-:W-:Y:S02]  /*100a0*/  IMAD.MOV.U32 R60, RZ, RZ, R55 ;  /* 0x000000ffff3c7224 */ /* 0x000fe400078e0037 */
[----:B------:R-:W-:Y:S01]  /*100b0*/  STL [R1+0x38c], R36 ;  /* 0x00038c2401007387 */ /* 0x000fe20000100800 */
[----:B------:R-:W-:-:S03]  /*100c0*/  @!P6 LOP3.LUT R51, R51, R50, RZ, 0x3c, !PT ;  /* 0x000000323333e212 */ /* 0x000fc600078e3cff */
[----:B------:R-:W3:Y:S04]  /*100d0*/  LDL R55, [R1+0xca0] ;  /* 0x000ca00001377983 */ /* 0x000ee80000100800 */
[----:B------:R-:W3:Y:S01]  /*100e0*/  @!P6 LDG.E.U8 R8, desc[UR18][R50.64] ;  /* 0x000000123208e981 */ /* 0x000ee2000c1e1100 */
[----:B------:R-:W-:-:S05]  /*100f0*/  VIADD R37, R31, 0xffffffb9 ;  /* 0xffffffb91f257836 */ /* 0x000fca0000000000 */
[----:B------:R-:W-:Y:S01]  /*10100*/  ISETP.GE.U32.AND P5, PT, R37, 0x7fffff3a, PT ;  /* 0x7fffff3a2500780c */ /* 0x000fe20003fa6070 */
[----:B------:R-:W-:Y:S01]  /*10110*/  VIADD R37, R31, 0xffffffb1 ;  /* 0xffffffb11f257836 */ /* 0x000fe20000000000 */
[----:B------:R-:W-:Y:S01]  /*10120*/  PRMT R28, RZ, 0x7610, R28 ;  /* 0x00007610ff1c7816 */ /* 0x000fe2000000001c */
[----:B------:R-:W3:Y:S03]  /*10130*/  LDL.LU.64 R50, [R1+0x1640] ;  /* 0x0016400001327983 */ /* 0x000ee60000300a00 */
[----:B------:R-:W-:Y:S01]  /*10140*/  ISETP.GE.U32.AND P0, PT, R37, 0x7fffff32, PT ;  /* 0x7fffff322500780c */ /* 0x000fe20003f06070 */
[----:B------:R-:W-:-:S05]  /*10150*/  VIADD R37, R31, 0xffffffa9 ;  /* 0xffffffa91f257836 */ /* 0x000fca0000000000 */
[----:B------:R-:W-:Y:S01]  /*10160*/  ISETP.GE.U32.AND P3, PT, R37, 0x7fffff2a, PT ;  /* 0x7fffff2a2500780c */ /* 0x000fe20003f66070 */
[----:B------:R-:W-:Y:S01]  /*10170*/  @!P5 IMAD.MOV.U32 R40, RZ, RZ, R58 ;  /* 0x000000ffff28d224 */ /* 0x000fe200078e003a */
[----:B------:R-:W-:Y:S02]  /*10180*/  PRMT R7, RZ, 0x7610, R7 ;  /* 0x00007610ff077816 */ /* 0x000fe40000000007 */
[----:B------:R-:W-:Y:S02]  /*10190*/  PRMT R6, RZ, 0x7610, R6 ;  /* 0x00007610ff067816 */ /* 0x000fe40000000006 */
[----:B--2---:R0:W2:Y:S01]  /*101a0*/  @!P5 LDG.E.U8 R28, desc[UR18][R40.64] ;  /* 0x00000012281cd981 */ /* 0x0040a2000c1e1100 */
[----:B----4-:R-:W-:-:S04]  /*101b0*/  @!P0 LOP3.LUT R53, R53, R52, RZ, 0x3c, !PT ;  /* 0x0000003435358212 */ /* 0x010fc800078e3cff */
[----:B------:R-:W-:-:S04]  /*101c0*/  @!P0 LOP3.LUT R52, R53, R52, RZ, 0x3c, !PT ;  /* 0x0000003435348212 */ /* 0x000fc800078e3cff */
[----:B------:R-:W-:-:S05]  /*101d0*/  @!P0 LOP3.LUT R53, R53, R52, RZ, 0x3c, !PT ;  /* 0x0000003435358212 */ /* 0x000fca00078e3cff */
[----:B------:R-:W4:Y:S01]  /*101e0*/  @!P0 LDG.E.U8 R7, desc[UR18][R52.64] ;  /* 0x0000001234078981 */ /* 0x000f22000c1e1100 */
[----:B---3--:R-:W-:-:S03]  /*101f0*/  @!P3 LOP3.LUT R55, R55, R54, RZ, 0x3c, !PT ;  /* 0x000000363737b212 */ /* 0x008fc600078e3cff */
[----:B------:R1:W-:Y:S01]  /*10200*/  STL [R1+0x37c], R8 ;  /* 0x00037c0801007387 */ /* 0x0003e20000100800 */
[----:B------:R-:W-:-:S03]  /*10210*/  @!P3 LOP3.LUT R54, R55, R54, RZ, 0x3c, !PT ;  /* 0x000000363736b212 */ /* 0x000fc600078e3cff */
[----:B------:R-:W-:Y:S01]  /*10220*/  STL [R1+0x388], R35 ;  /* 0x0003882301007387 */ /* 0x000fe20000100800 */
[----:B------:R-:W-:-:S03]  /*10230*/  @!P3 LOP3.LUT R55, R55, R54, RZ, 0x3c, !PT ;  /* 0x000000363737b212 */ /* 0x000fc600078e3cff */
[----:B------:R3:W-:Y:S01]  /*10240*/  STL [R1+0x380], R16 ;  /* 0x0003801001007387 */ /* 0x0007e20000100800 */
[----:B-1----:R-:W-:-:S03]  /*10250*/  IMAD.MOV.U32 R8, RZ, RZ, R56 ;  /* 0x000000ffff087224 */ /* 0x002fc600078e0038 */
[----:B------:R-:W4:Y:S04]  /*10260*/  LDL R56, [R1+0xcdc] ;  /* 0x000cdc0001387983 */ /* 0x000f280000100800 */
[----:B------:R-:W4:Y:S01]  /*10270*/  @!P3 LDG.E.U8 R6, desc[UR18][R54.64] ;  /* 0x000000123606b981 */ /* 0x000f22000c1e1100 */
[----:B---3--:R-:W-:-:S03]  /*10280*/  IMAD.MOV.U32 R16, RZ, RZ, R57 ;  /* 0x000000ffff107224 */ /* 0x008fc600078e0039 */
[----:B------:R-:W3:Y:S01]  /*10290*/  LDL R57, [R1+0xce0] ;  /* 0x000ce00001397983 */ /* 0x000ee20000100800 */
[----:B------:R-:W-:-:S05]  /*102a0*/  VIADD R37, R31, 0xffffffa1 ;  /* 0xffffffa11f257836 */ /* 0x000fca0000000000 */
[----:B------:R-:W-:Y:S01]  /*102b0*/  ISETP.GE.U32.AND P1, PT, R37, 0x7fffff22, PT ;  /* 0x7fffff222500780c */ /* 0x000fe20003f26070 */
[----:B------:R-:W-:Y:S01]  /*102c0*/  STL [R1+0x384], R33 ;  /* 0x0003842101007387 */ /* 0x000fe20000100800 */
[----:B0-----:R-:W-:-:S03]  /*102d0*/  IMAD.MOV.U32 R41, RZ, RZ, R59 ;  /* 0x000000ffff297224 */ /* 0x001fc600078e003b */
[----:B--2---:R0:W-:Y:S04]  /*102e0*/  STL [R1+0x360], R28 ;  /* 0x0003601c01007387 */ /* 0x0041e80000100800 */
[----:B------:R-:W2:Y:S04]  /*102f0*/  LDL R40, [R1+0xd20] ;  /* 0x000d200001287983 */ /* 0x000ea80000100800 */
[----:B0-----:R-:W2:Y:S04]  /*10300*/  LDL R28, [R1+0xd1c] ;  /* 0x000d1c00011c7983 */ /* 0x001ea80000100800 */
[----:B------:R-:W2:Y:S04]  /*10310*/  LDL.LU.64 R52, [R1+0x1638] ;  /* 0x0016380001347983 */ /* 0x000ea80000300a00 */
[----:B------:R-:W2:Y:S04]  /*10320*/  LDL R58, [R1+0xd54] ;  /* 0x000d5400013a7983 */ /* 0x000ea80000100800 */
[----:B------:R-:W2:Y:S01]  /*10330*/  LDL R59, [R1+0xd58] ;  /* 0x000d5800013b7983 */ /* 0x000ea20000100800 */
[----:B------:R-:W-:-:S03]  /*10340*/  PRMT R29, RZ, 0x7610, R29 ;  /* 0x00007610ff1d7816 */ /* 0x000fc6000000001d */
[----:B------:R-:W2:Y:S04]  /*10350*/  LDL.LU.64 R54, [R1+0x1630] ;  /* 0x0016300001367983 */ /* 0x000ea80000300a00 */
[----:B----4-:R0:W-:Y:S02]  /*10360*/  STL [R1+0x35c], R7 ;  /* 0x00035c0701007387 */ /* 0x0101e40000100800 */
[----:B0-----:R-:W-:Y:S01]  /*10370*/  IMAD.MOV.U32 R7, RZ, RZ, R60 ;  /* 0x000000ffff077224 */ /* 0x001fe200078e003c */
[-C--:B---3--:R-:W-:Y:S01]  /*10380*/  @!P1 LOP3.LUT R57, R57, R56.reuse, RZ, 0x3c, !PT ;  /* 0x0000003839399212 */ /* 0x088fe200078e3cff */
[----:B------:R0:W-:Y:S03]  /*10390*/  STL [R1+0x358], R6 ;  /* 0x0003580601007387 */ /* 0x0001e60000100800 */
[C---:B------:R-:W-:Y:S01]  /*103a0*/  @!P1 LOP3.LUT R56, R57.reuse, R56, RZ, 0x3c, !PT ;  /* 0x0000003839389212 */ /* 0x040fe200078e3cff */
[----:B------:R-:W3:Y:S03]  /*103b0*/  LDL R60, [R1+0xd8c] ;  /* 0x000d8c00013c7983 */ /* 0x000ee60000100800 */
[----:B------:R-:W-:Y:S01]  /*103c0*/  @!P1 LOP3.LUT R57, R57, R56, RZ, 0x3c, !PT ;  /* 0x0000003839399212 */ /* 0x000fe200078e3cff */
[----:B0-----:R-:W-:-:S02]  /*103d0*/  IMAD.MOV.U32 R6, RZ, RZ, R61 ;  /* 0x000000ffff067224 */ /* 0x001fc400078e003d */
[----:B------:R-:W3:Y:S04]  /*103e0*/  LDL R61, [R1+0xd90] ;  /* 0x000d9000013d7983 */ /* 0x000ee80000100800 */
[----:B------:R-:W4:Y:S01]  /*103f0*/  @!P1 LDG.E.U8 R29, desc[UR18][R56.64] ;  /* 0x00000012381d9981 */ /* 0x000f22000c1e1100 */
[----:B------:R-:W-:-:S05]  /*10400*/  VIADD R37, R31, 0xffffff99 ;  /* 0xffffff991f257836 */ /* 0x000fca0000000000 */
[----:B------:R-:W-:Y:S01]  /*10410*/  ISETP.GE.U32.AND P4, PT, R37, 0x7fffff1a, PT ;  /* 0x7fffff1a2500780c */ /* 0x000fe20003f86070 */
[----:B------:R-:W-:Y:S01]  /*10420*/  VIADD R37, R31, 0xffffff91 ;  /* 0xffffff911f257836 */ /* 0x000fe20000000000 */
[----:B------:R-:W-:Y:S01]  /*10430*/  PRMT R18, RZ, 0x7610, R18 ;  /* 0x00007610ff127816 */ /* 0x000fe20000000012 */
[----:B------:R-:W4:Y:S03]  /*10440*/  LDL.LU.64 R56, [R1+0x1628] ;  /* 0x0016280001387983 */ /* 0x000f260000300a00 */
[----:B------:R-:W-:Y:S01]  /*10450*/  ISETP.GE.U32.AND P6, PT, R37, 0x7fffff12, PT ;  /* 0x7fffff122500780c */ /* 0x000fe20003fc6070 */
[----:B------:R-:W-:Y:S01]  /*10460*/  VIADD R37, R31, 0xffffff89 ;  /* 0xffffff891f257836 */ /* 0x000fe20000000000 */
[----:B------:R-:W4:Y:S04]  /*10470*/  LDL R33, [R1+0xdc8] ;  /* 0x000dc80001217983 */ /* 0x000f280000100800 */
[----:B------:R-:W-:-:S07]  /*10480*/  ISETP.GE.U32.AND P5, PT, R37, 0x7fffff0a, PT ;  /* 0x7fffff0a2500780c */ /* 0x000fce0003fa6070 */
[----:B--2---:R-:W-:-:S04]  /*10490*/  @!P6 LOP3.LUT R59, R59, R58, RZ, 0x3c, !PT ;  /* 0x0000003a3b3be212 */ /* 0x004fc800078e3cff */
[----:B------:R-:W-:-:S04]  /*104a0*/  @!P6 LOP3.LUT R58, R59, R58, RZ, 0x3c, !PT ;  /* 0x0000003a3b3ae212 */ /* 0x000fc800078e3cff */
[----:B------:R-:W-:Y:S02]  /*104b0*/  @!P6 LOP3.LUT R59, R59, R58, RZ, 0x3c, !PT ;  /* 0x0000003a3b3be212 */ /* 0x000fe400078e3cff */
[----:B------:R-:W-:Y:S02]  /*104c0*/  PRMT R21, RZ, 0x7610, R21 ;  /* 0x00007610ff157816 */ /* 0x000fe40000000015 */
[----:B------:R-:W-:Y:S01]  /*104d0*/  PRMT R20, RZ, 0x7610, R20 ;  /* 0x00007610ff147816 */ /* 0x000fe20000000014 */
[----:B------:R-:W2:Y:S01]  /*104e0*/  @!P6 LDG.E.U8 R18, desc[UR18][R58.64] ;  /* 0x000000123a12e981 */ /* 0x000ea2000c1e1100 */
[----:B---3--:R-:W-:-:S04]  /*104f0*/  @!P5 LOP3.LUT R61, R61, R60, RZ, 0x3c, !PT ;  /* 0x0000003c3d3dd212 */ /* 0x008fc800078e3cff */
[C---:B------:R-:W-:Y:S01]  /*10500*/  @!P5 LOP3.LUT R60, R61.reuse, R60, RZ, 0x3c, !PT ;  /* 0x0000003c3d3cd212 */ /* 0x040fe200078e3cff */
[----:B----4-:R0:W-:Y:S03]  /*10510*/  STL [R1+0x354], R29 ;  /* 0x0003541d01007387 */ /* 0x0101e60000100800 */
[----:B------:R-:W-:-:S05]  /*10520*/  @!P5 LOP3.LUT R61, R61, R60, RZ, 0x3c, !PT ;  /* 0x0000003c3d3dd212 */ /* 0x000fca00078e3cff */
[----:B------:R-:W3:Y:S01]  /*10530*/  @!P5 LDG.E.U8 R20, desc[UR18][R60.64] ;  /* 0x000000123c14d981 */ /* 0x000ee2000c1e1100 */
[----:B0-----:R-:W-:Y:S02]  /*10540*/  @!P4 IMAD.MOV.U32 R29, RZ, RZ, R28 ;  /* 0x000000ffff1dc224 */ /* 0x001fe400078e001c */
[----:B------:R-:W-:-:S05]  /*10550*/  @!P4 IMAD.MOV.U32 R28, RZ, RZ, R40 ;  /* 0x000000ffff1cc224 */ /* 0x000fca00078e0028 */
[----:B------:R-:W4:Y:S01]  /*10560*/  @!P4 LDG.E.U8 R21, desc[UR18][R28.64] ;  /* 0x000000121c15c981 */ /* 0x000f22000c1e1100 */
[----:B------:R-:W-:-:S05]  /*10570*/  VIADD R37, R31, 0xffffff81 ;  /* 0xffffff811f257836 */ /* 0x000fca0000000000 */
[----:B------:R-:W-:Y:S01]  /*10580*/  ISETP.GE.U32.AND P0, PT, R37, 0x7fffff02, PT ;  /* 0x7fffff022500780c */ /* 0x000fe20003f06070 */
[----:B------:R-:W3:Y:S04]  /*10590*/  LDL R29, [R1+0x204] ;  /* 0x00020400011d7983 */ /* 0x000ee80000100800 */
[----:B------:R-:W3:Y:S04]  /*105a0*/  LDL R28, [R1+0x208] ;  /* 0x00020800011c7983 */ /* 0x000ee80000100800 */
[----:B------:R-:W3:Y:S04]  /*105b0*/  LDL.LU.64 R58, [R1+0x1620] ;  /* 0x00162000013a7983 */ /* 0x000ee80000300a00 */
[----:B--2---:R0:W-:Y:S04]  /*105c0*/  STL [R1+0x34c], R18 ;  /* 0x00034c1201007387 */ /* 0x0041e80000100800 */
[----:B------:R-:W2:Y:S01]  /*105d0*/  LDL R40, [R1+0x244] ;  /* 0x0002440001287983 */ /* 0x000ea20000100800 */
[----:B0-----:R-:W-:-:S03]  /*105e0*/  IMAD.MOV.U32 R18, RZ, RZ, R41 ;  /* 0x000000ffff127224 */ /* 0x001fc600078e0029 */
[----:B------:R-:W2:Y:S04]  /*105f0*/  LDL R41, [R1+0x248] ;  /* 0x0002480001297983 */ /* 0x000ea80000100800 */
[----:B------:R-:W2:Y:S01]  /*10600*/  LDL.LU.64 R60, [R1+0x1618] ;  /* 0x00161800013c7983 */ /* 0x000ea20000300a00 */
[----:B------:R-:W-:Y:S01]  /*10610*/  PRMT R30, RZ, 0x7610, R30 ;  /* 0x00007610ff1e7816 */ /* 0x000fe2000000001e */
[----:B------:R-:W-:Y:S02]  /*10620*/  @!P0 IMAD.MOV.U32 R35, RZ, RZ, R34 ;  /* 0x000000ffff238224 */ /* 0x000fe400078e0022 */
[----:B------:R-:W-:-:S05]  /*10630*/  @!P0 IMAD.MOV.U32 R34, RZ, RZ, R33 ;  /* 0x000000ffff228224 */ /* 0x000fca00078e0021 */
[----:B------:R-:W2:Y:S04]  /*10640*/  @!P0 LDG.E.U8 R30, desc[UR18][R34.64] ;  /* 0x00000012221e8981 */ /* 0x000ea8000c1e1100 */
[----:B----4-:R0:W-:Y:S04]  /*10650*/  STL [R1+0x350], R21 ;  /* 0x0003501501007387 */ /* 0x0101e80000100800 */
[----:B---3--:R1:W-:Y:S04]  /*10660*/  STL [R1+0x348], R20 ;  /* 0x0003481401007387 */ /* 0x0083e80000100800 */
[----:B------:R-:W3:Y:S01]  /*10670*/  LDL R34, [R1+0xae4] ;  /* 0x000ae40001227983 */ /* 0x000ee20000100800 */
[----:B0-----:R-:W-:-:S02]  /*10680*/  IMAD.MOV.U32 R21, RZ, RZ, R16 ;  /* 0x000000ffff157224 */ /* 0x001fc400078e0010 */
[----:B------:R-:W-:Y:S01]  /*10690*/  IMAD.MOV.U32 R16, RZ, RZ, R7 ;  /* 0x000000ffff107224 */ /* 0x000fe200078e0007 */
[----:B------:R-:W4:Y:S01]  /*106a0*/  LDL R33, [R1+0xae8] ;  /* 0x000ae80001217983 */ /* 0x000f220000100800 */
[----:B-1----:R-:W-:-:S03]  /*106b0*/  IMAD.MOV.U32 R20, RZ, RZ, R6 ;  /* 0x000000ffff147224 */ /* 0x002fc600078e0006 */
[----:B------:R-:W3:Y:S04]  /*106c0*/  LDL R6, [R1+0xaa4] ;  /* 0x000aa40001067983 */ /* 0x000ee80000100800 */
[----:B------:R-:W3:Y:S01]  /*106d0*/  LDL R7, [R1+0xaa8] ;  /* 0x000aa80001077983 */ /* 0x000ee20000100800 */
[----:B------:R-:W-:-:S05]  /*106e0*/  VIADD R37, R31, 0xfffffff8 ;  /* 0xfffffff81f257836 */ /* 0x000fca0000000000 */
[----:B------:R-:W-:Y:S01]  /*106f0*/  ISETP.GE.U32.AND P3, PT, R37, 0x7fffff79, PT ;  /* 0x7fffff792500780c */ /* 0x000fe20003f66070 */
[----:B------:R-:W-:-:S05]  /*10700*/  VIADD R37, R31, 0xfffffff0 ;  /* 0xfffffff01f257836 */ /* 0x000fca0000000000 */
[----:B------:R-:W-:Y:S01]  /*10710*/  ISETP.GE.U32.AND P1, PT, R37, 0x7fffff71, PT ;  /* 0x7fffff712500780c */ /* 0x000fe20003f26070 */
[----:B------:R-:W-:-:S05]  /*10720*/  VIADD R37, R31, 0xffffffe8 ;  /* 0xffffffe81f257836 */ /* 0x000fca0000000000 */
[----:B------:R-:W-:Y:S01]  /*10730*/  ISETP.GE.U32.AND P4, PT, R37, 0x7fffff69, PT ;  /* 0x7fffff692500780c */ /* 0x000fe20003f86070 */
[----:B------:R-:W-:-:S05]  /*10740*/  VIADD R37, R31, 0xffffffe0 ;  /* 0xffffffe01f257836 */ /* 0x000fca0000000000 */
[----:B------:R-:W-:Y:S02]  /*10750*/  ISETP.GE.U32.AND P6, PT, R37, 0x7fffff61, PT ;  /* 0x7fffff612500780c */ /* 0x000fe40003fc6070 */
[-C--:B--2---:R-:W-:Y:S02]  /*10760*/  @!P1 LOP3.LUT R41, R41, R40.reuse, RZ, 0x3c, !PT ;  /* 0x0000002829299212 */ /* 0x084fe400078e3cff */
[----:B------:R-:W-:Y:S02]  /*10770*/  PRMT R26, RZ, 0x7610, R26 ;  /* 0x00007610ff1a7816 */ /* 0x000fe4000000001a */
[C---:B------:R-:W-:Y:S02]  /*10780*/  @!P1 LOP3.LUT R40, R41.reuse, R40, RZ, 0x3c, !PT ;  /* 0x0000002829289212 */ /* 0x040fe400078e3cff */
[----:B------:R-:W-:Y:S02]  /*10790*/  PRMT R25, RZ, 0x7610, R25 ;  /* 0x00007610ff197816 */ /* 0x000fe40000000019 */
[----:B------:R-:W-:Y:S01]  /*107a0*/  @!P1 LOP3.LUT R41, R41, R40, RZ, 0x3c, !PT ;  /* 0x0000002829299212 */ /* 0x000fe200078e3cff */
[----:B------:R-:W2:Y:S01]  /*107b0*/  @!P3 LDG.E.U8 R26, desc[UR18][R28.64] ;  /* 0x000000121c1ab981 */ /* 0x000ea2000c1e1100 */
[----:B------:R-:W-:-:S02]  /*107c0*/  PRMT R24, RZ, 0x7610, R24 ;  /* 0x00007610ff187816 */ /* 0x000fc40000000018 */
[----:B------:R-:W-:Y:S01]  /*107d0*/  PRMT R32, RZ, 0x7610, R32 ;  /* 0x00007610ff207816 */ /* 0x000fe20000000020 */
[----:B------:R-:W2:Y:S04]  /*107e0*/  @!P1 LDG.E.U8 R25, desc[UR18][R40.64] ;  /* 0x0000001228199981 */ /* 0x000ea8000c1e1100 */
[----:B------:R0:W-:Y:S04]  /*107f0*/  STL [R1+0x344], R30 ;  /* 0x0003441e01007387 */ /* 0x0001e80000100800 */
[----:B------:R-:W2:Y:S04]  /*10800*/  LDL R29, [R1+0xb28] ;  /* 0x000b2800011d7983 */ /* 0x000ea80000100800 */
[----:B0-----:R-:W2:Y:S01]  /*10810*/  LDL R30, [R1+0xb24] ;  /* 0x000b2400011e7983 */ /* 0x001ea20000100800 */
[----:B---3--:R-:W-:Y:S01]  /*10820*/  @!P4 LOP3.LUT R7, R7, R6, RZ, 0x3c, !PT ;  /* 0x000000060707c212 */ /* 0x008fe200078e3cff */
[----:B------:R-:W-:-:S02]  /*10830*/  @!P6 IMAD.MOV.U32 R35, RZ, RZ, R34 ;  /* 0x000000ffff23e224 */ /* 0x000fc400078e0022 */
[----:B------:R-:W3:Y:S01]  /*10840*/  LDL.LU.64 R40, [R1+0x1610] ;  /* 0x0016100001287983 */ /* 0x000ee20000300a00 */
[C---:B------:R-:W-:Y:S01]  /*10850*/  @!P4 LOP3.LUT R6, R7.reuse, R6, RZ, 0x3c, !PT ;  /* 0x000000060706c212 */ /* 0x040fe200078e3cff */
[----:B----4-:R-:W-:Y:S02]  /*10860*/  @!P6 IMAD.MOV.U32 R34, RZ, RZ, R33 ;  /* 0x000000ffff22e224 */ /* 0x010fe400078e0021 */
[----:B------:R-:W4:Y:S01]  /*10870*/  LDL R28, [R1+0xb64] ;  /* 0x000b6400011c7983 */ /* 0x000f220000100800 */
[----:B------:R-:W-:-:S03]  /*10880*/  @!P4 LOP3.LUT R7, R7, R6, RZ, 0x3c, !PT ;  /* 0x000000060707c212 */ /* 0x000fc600078e3cff */
[----:B------:R-:W3:Y:S04]  /*10890*/  @!P6 LDG.E.U8 R32, desc[UR18][R34.64] ;  /* 0x000000122220e981 */ /* 0x000ee8000c1e1100 */
[----:B------:R-:W3:Y:S01]  /*108a0*/  @!P4 LDG.E.U8 R24, desc[UR18][R6.64] ;  /* 0x000000120618c981 */ /* 0x000ee2000c1e1100 */
[----:B------:R-:W-:-:S05]  /*108b0*/  VIADD R37, R31, 0xffffffd8 ;  /* 0xffffffd81f257836 */ /* 0x000fca0000000000 */
[----:B------:R-:W-:Y:S02]  /*108c0*/  ISETP.GE.U32.AND P5, PT, R37, 0x7fffff59, PT ;  /* 0x7fffff592500780c */ /* 0x000fe40003fa6070 */
[----:B------:R-:W-:Y:S01]  /*108d0*/  PRMT R27, RZ, 0x7610, R27 ;  /* 0x00007610ff1b7816 */ /* 0x000fe2000000001b */
[----:B--2---:R0:W-:Y:S04]  /*108e0*/  STL [R1+0x340], R26 ;  /* 0x0003401a01007387 */ /* 0x0041e80000100800 */
[----:B0-----:R-:W2:Y:S04]  /*108f0*/  LDL R26, [R1+0xb68] ;  /* 0x000b6800011a7983 */ /* 0x001ea80000100800 */
[----:B------:R-:W2:Y:S04]  /*10900*/  LDL.LU.64 R6, [R1+0x1608] ;  /* 0x0016080001067983 */ /* 0x000ea80000300a00 */
[----:B------:R0:W-:Y:S01]  /*10910*/  STL [R1+0x33c], R25 ;  /* 0x00033c1901007387 */ /* 0x0001e20000100800 */
[----:B------:R-:W-:-:S03]  /*10920*/  @!P5 IMAD.MOV.U32 R33, RZ, RZ, R30 ;  /* 0x000000ffff21d224 */ /* 0x000fc600078e001e */
[----:B0-----:R-:W2:Y:S04]  /*10930*/  LDL R25, [R1+0xba4] ;  /* 0x000ba40001197983 */ /* 0x001ea80000100800 */
[----:B---3--:R0:W-:Y:S04]  /*10940*/  STL [R1+0x300], R24 ;  /* 0x0003001801007387 */ /* 0x0081e80000100800 */
[----:B0-----:R-:W2:Y:S04]  /*10950*/  LDL R24, [R1+0xba8] ;  /* 0x000ba80001187983 */ /* 0x001ea80000100800 */
[----:B------:R0:W-:Y:S01]  /*10960*/  STL [R1+0x2fc], R32 ;  /* 0x0002fc2001007387 */ /* 0x0001e20000100800 */
[----:B------:R-:W-:Y:S01]  /*10970*/  VIADD R37, R31, 0xffffffd0 ;  /* 0xffffffd01f257836 */ /* 0x000fe20000000000 */
[----:B------:R-:W-:-:S02]  /*10980*/  PRMT R19, RZ, 0x7610, R19 ;  /* 0x00007610ff137816 */ /* 0x000fc40000000013 */
[----:B------:R-:W3:Y:S01]  /*10990*/  LDL R30, [R1+0xbe8] ;  /* 0x000be800011e7983 */ /* 0x000ee20000100800 */
[----:B0-----:R-:W-:-:S05]  /*109a0*/  @!P5 IMAD.MOV.U32 R32, RZ, RZ, R29 ;  /* 0x000000ffff20d224 */ /* 0x001fca00078e001d */
[----:B------:R-:W3:Y:S01]  /*109b0*/  @!P5 LDG.E.U8 R27, desc[UR18][R32.64] ;  /* 0x00000012201bd981 */ /* 0x000ee2000c1e1100 */
[----:B------:R-:W-:-:S03]  /*109c0*/  ISETP.GE.U32.AND P0, PT, R37, 0x7fffff51, PT ;  /* 0x7fffff512500780c */ /* 0x000fc60003f06070 */
[----:B------:R-:W4:Y:S01]  /*109d0*/  LDL R32, [R1+0xbe4] ;  /* 0x000be40001207983 */ /* 0x000f220000100800 */
[----:B------:R-:W-:-:S05]  /*109e0*/  VIADD R37, R31, 0xffffffc8 ;  /* 0xffffffc81f257836 */ /* 0x000fca0000000000 */
[----:B------:R-:W-:Y:S02]  /*109f0*/  ISETP.GE.U32.AND P3, PT, R37, 0x7fffff49, PT ;  /* 0x7fffff492500780c */ /* 0x000fe40003f66070 */
[----:B------:R-:W-:-:S11]  /*10a00*/  PRMT R17, RZ, 0x7610, R17 ;  /* 0x00007610ff117816 */ /* 0x000fd60000000011 */
[----:B--2---:R-:W2:Y:S04]  /*10a10*/  @!P3 LDG.E.U8 R17, desc[UR18][R24.64] ;  /* 0x000000121811b981 */ /* 0x004ea8000c1e1100 */
[----:B---3--:R4:W-:Y:S01]  /*10a20*/  STL [R1+0x2f8], R27 ;  /* 0x0002f81b01007387 */ /* 0x0089e20000100800 */
[----:B------:R-:W-:-:S03]  /*10a30*/  VIADD R37, R31, 0xffffffc0 ;  /* 0xffffffc01f257836 */ /* 0x000fc60000000000 */
[----:B------:R-:W3:Y:S01]  /*10a40*/  LDL R29, [R1+0xc24] ;  /* 0x000c2400011d7983 */ /* 0x000ee20000100800 */
[----:B----4-:R-:W-:-:S05]  /*10a50*/  @!P0 IMAD.MOV.U32 R27, RZ, RZ, R28 ;  /* 0x000000ffff1b8224 */ /* 0x010fca00078e001c */
[----:B------:R-:W4:Y:S01]  /*10a60*/  @!P0 LDG.E.U8 R19, desc[UR18][R26.64] ;  /* 0x000000121a138981 */ /* 0x000f22000c1e1100 */
[----:B------:R-:W-:Y:S02]  /*10a70*/  ISETP.GE.U32.AND P1, PT, R37, 0x7fffff41, PT ;  /* 0x7fffff412500780c */ /* 0x000fe40003f26070 */
[----:B------:R-:W-:-:S11]  /*10a80*/  PRMT R0, RZ, 0x7610, R0 ;  /* 0x00007610ff007816 */ /* 0x000fd60000000000 */
[----:B------:R-:W-:Y:S02]  /*10a90*/  @!P1 IMAD.MOV.U32 R33, RZ, RZ, R32 ;  /* 0x000000ffff219224 */ /* 0x000fe400078e0020 */
[----:B------:R-:W-:-:S05]  /*10aa0*/  @!P1 IMAD.MOV.U32 R32, RZ, RZ, R30 ;  /* 0x000000ffff209224 */ /* 0x000fca00078e001e */
[----:B------:R3:W3:Y:S04]  /*10ab0*/  @!P1 LDG.E.U8 R0, desc[UR18][R32.64] ;  /* 0x0000001220009981 */ /* 0x0006e8000c1e1100 */
[----:B----4-:R0:W-:Y:S04]  /*10ac0*/  STL [R1+0x2f4], R19 ;  /* 0x0002f41301007387 */ /* 0x0101e80000100800 */
[----:B------:R-:W4:Y:S04]  /*10ad0*/  LDL R27, [R1+0xc64] ;  /* 0x000c6400011b7983 */ /* 0x000f280000100800 */
[----:B------:R-:W4:Y:S04]  /*10ae0*/  LDL R28, [R1+0xc68] ;  /* 0x000c6800011c7983 */ /* 0x000f280000100800 */
[----:B0-----:R-:W4:Y:S04]  /*10af0*/  LDL R19, [R1+0xc28] ;  /* 0x000c280001137983 */ /* 0x001f280000100800 */
[----:B--2---:R0:W-:Y:S04]  /*10b00*/  STL [R1+0x2f0], R17 ;  /* 0x0002f01101007387 */ /* 0x0041e80000100800 */
[----:B------:R-:W2:Y:S04]  /*10b10*/  LDL R25, [R1+0xca4] ;  /* 0x000ca40001197983 */ /* 0x000ea80000100800 */
[----:B------:R-:W2:Y:S01]  /*10b20*/  LDL R24, [R1+0xca8] ;  /* 0x000ca80001187983 */ /* 0x000ea20000100800 */
[----:B------:R-:W-:Y:S01]  /*10b30*/  VIADD R37, R31, 0xffffffb8 ;  /* 0xffffffb81f257836 */ /* 0x000fe20000000000 */
[----:B------:R-:W-:-:S02]  /*10b40*/  PRMT R9, RZ, 0x7610, R9 ;  /* 0x00007610ff097816 */ /* 0x000fc40000000009 */
[----:B------:R-:W-:Y:S01]  /*10b50*/  PRMT R22, RZ, 0x7610, R22 ;  /* 0x00007610ff167816 */ /* 0x000fe20000000016 */
[----:B0-----:R-:W2:Y:S01]  /*10b60*/  LDL R17, [R1+0x12a4] ;  /* 0x0012a40001117983 */ /* 0x001ea20000100800 */
[----:B------:R-:W-:Y:S01]  /*10b70*/  ISETP.GE.U32.AND P4, PT, R37, 0x7fffff39, PT ;  /* 0x7fffff392500780c */ /* 0x000fe20003f86070 */
[----:B------:R-:W-:Y:S01]  /*10b80*/  VIADD R37, R31, 0xffffffb0 ;  /* 0xffffffb01f257836 */ /* 0x000fe20000000000 */
[----:B------:R-:W-:Y:S01]  /*10b90*/  PRMT R23, RZ, 0x7610, R23 ;  /* 0x00007610ff177816 */ /* 0x000fe20000000017 */
[----:B------:R-:W2:Y:S03]  /*10ba0*/  LDL R26, [R1+0x1298] ;  /* 0x00129800011a7983 */ /* 0x000ea60000100800 */
[----:B------:R-:W-:Y:S01]  /*10bb0*/  ISETP.GE.U32.AND P6, PT, R37, 0x7fffff31, PT ;  /* 0x7fffff312500780c */ /* 0x000fe20003fc6070 */
[----:B------:R-:W-:-:S06]  /*10bc0*/  VIADD R37, R31, 0xffffffa8 ;  /* 0xffffffa81f257836 */ /* 0x000fcc0000000000 */
[----:B---3--:R-:W-:Y:S01]  /*10bd0*/  @!P4 IMAD.MOV.U32 R33, RZ, RZ, R29 ;  /* 0x000000ffff21c224 */ /* 0x008fe200078e001d */
[----:B------:R-:W-:Y:S01]  /*10be0*/  ISETP.GE.U32.AND P5, PT, R37, 0x7fffff29, PT ;  /* 0x7fffff292500780c */ /* 0x000fe20003fa6070 */
[----:B------:R0:W-:Y:S04]  /*10bf0*/  STL [R1+0x2ec], R0 ;  /* 0x0002ec0001007387 */ /* 0x0001e80000100800 */
[----:B0-----:R-:W3:Y:S01]  /*10c00*/  LDL R0, [R1+0x1244] ;  /* 0x0012440001007983 */ /* 0x001ee20000100800 */
[----:B----4-:R-:W-:-:S05]  /*10c10*/  @!P6 IMAD.MOV.U32 R29, RZ, RZ, R27 ;  /* 0x000000ffff1de224 */ /* 0x010fca00078e001b */
[----:B------:R-:W4:Y:S01]  /*10c20*/  @!P6 LDG.E.U8 R22, desc[UR18][R28.64] ;  /* 0x000000121c16e981 */ /* 0x000f22000c1e1100 */
[----:B------:R-:W-:Y:S02]  /*10c30*/  @!P4 IMAD.MOV.U32 R32, RZ, RZ, R19 ;  /* 0x000000ffff20c224 */ /* 0x000fe400078e0013 */
[----:B------:R-:W-:Y:S01]  /*10c40*/  VIADD R37, R31, 0xffffffa0 ;  /* 0xffffffa01f257836 */ /* 0x000fe20000000000 */
[----:B------:R-:W4:Y:S04]  /*10c50*/  LDL R19, [R1+0x11f0] ;  /* 0x0011f00001137983 */ /* 0x000f280000100800 */
[----:B------:R-:W4:Y:S04]  /*10c60*/  @!P4 LDG.E.U8 R9, desc[UR18][R32.64] ;  /* 0x000000122009c981 */ /* 0x000f28000c1e1100 */
[----:B--2---:R-:W2:Y:S01]  /*10c70*/  @!P5 LDG.E.U8 R23, desc[UR18][R24.64] ;  /* 0x000000121817d981 */ /* 0x004ea2000c1e1100 */
[----:B------:R-:W-:Y:S01]  /*10c80*/  ISETP.GE.U32.AND P0, PT, R37, 0x7fffff21, PT ;  /* 0x7fffff212500780c */ /* 0x000fe20003f06070 */
[----:B------:R-:W-:-:S05]  /*10c90*/  VIADD R37, R31, 0xffffff98 ;  /* 0xffffff981f257836 */ /* 0x000fca0000000000 */
[----:B------:R-:W-:Y:S01]  /*10ca0*/  ISETP.GE.U32.AND P3, PT, R37, 0x7fffff19, PT ;  /* 0x7fffff192500780c */ /* 0x000fe20003f66070 */
[----:B------:R-:W-:-:S05]  /*10cb0*/  VIADD R37, R31, 0xffffff90 ;  /* 0xffffff901f257836 */ /* 0x000fca0000000000 */
[----:B------:R-:W-:Y:S01]  /*10cc0*/  ISETP.GE.U32.AND P1, PT, R37, 0x7fffff11, PT ;  /* 0x7fffff112500780c */ /* 0x000fe20003f26070 */
[----:B------:R-:W-:Y:S01]  /*10cd0*/  IMAD R37, R4, 0x5f, RZ ;  /* 0x0000005f04257824 */ /* 0x000fe200078e02ff */
[----:B------:R-:W-:Y:S02]  /*10ce0*/  ISETP.GE.AND P6, PT, R17, RZ, PT ;  /* 0x000000ff1100720c */ /* 0x000fe40003fc6270 */
[----:B------:R-:W-:Y:S02]  /*10cf0*/  PRMT R5, RZ, 0x7610, R5 ;  /* 0x00007610ff057816 */ /* 0x000fe40000000005 */
[----:B---3--:R-:W-:-:S09]  /*10d00*/  ISETP.GE.AND P5, PT, R0, RZ, PT ;  /* 0x000000ff0000720c */ /* 0x008fd20003fa6270 */
[----:B------:R-:W-:Y:S01]  /*10d10*/  @!P6 IMAD.MOV R13, RZ, RZ, -R13 ;  /* 0x000000ffff0de224 */ /* 0x000fe200078e0a0d */
[----:B----4-:R0:W-:Y:S02]  /*10d20*/  STL [R1+0x2e8], R9 ;  /* 0x0002e80901007387 */ /* 0x0101e40000100800 */
[----:B0-----:R-:W-:-:S05]  /*10d30*/  IADD3 R9, P4, PT, R37, R2, RZ ;  /* 0x0000000225097210 */ /* 0x001fca0007f9e0ff */
[----:B------:R-:W-:Y:S04]  /*10d40*/  STL [R1+0xce8], R9 ;  /* 0x000ce80901007387 */ /* 0x000fe80000100800 */
[----:B------:R0:W-:Y:S04]  /*10d50*/  STL [R1+0x2e4], R22 ;  /* 0x0002e41601007387 */ /* 0x0001e80000100800 */
[----:B------:R-:W3:Y:S01]  /*10d60*/  LDL R17, [R1+0x1178] ;  /* 0x0011780001117983 */ /* 0x000ee20000100800 */
[----:B0-----:R-:W-:-:S05]  /*10d70*/  LEA.HI.X.SX32 R22, R37, R3, 0x1, P4 ;  /* 0x0000000325167211 */ /* 0x001fca00020f0eff */
[----:B------:R-:W-:Y:S04]  /*10d80*/  STL [R1+0xce4], R22 ;  /* 0x000ce41601007387 */ /* 0x000fe80000100800 */
[----:B------:R-:W4:Y:S04]  /*10d90*/  LDL.LU R0, [R1+0x3c] ;  /* 0x00003c0001007983 */ /* 0x000f280000300800 */
[----:B--2---:R0:W-:Y:S02]  /*10da0*/  STL [R1+0x2e0], R23 ;  /* 0x0002e01701007387 */ /* 0x0041e40000100800 */
[----:B0-----:R-:W-:-:S02]  /*10db0*/  @!P0 IMAD.MOV.U32 R23, RZ, RZ, R22 ;  /* 0x000000ffff178224 */ /* 0x001fc400078e0016 */
[----:B------:R-:W-:-:S05]  /*10dc0*/  @!P0 IMAD.MOV.U32 R22, RZ, RZ, R9 ;  /* 0x000000ffff168224 */ /* 0x000fca00078e0009 */
[----:B------:R-:W2:Y:S04]  /*10dd0*/  @!P0 LDG.E.U8 R5, desc[UR18][R22.64] ;  /* 0x0000001216058981 */ /* 0x000ea8000c1e1100 */
[----:B------:R0:W-:Y:S04]  /*10de0*/  STL [R1+0x14fc], R13 ;  /* 0x0014fc0d01007387 */ /* 0x0001e80000100800 */
[----:B------:R-:W2:Y:S04]  /*10df0*/  LDL.LU R22, [R1+0x38] ;  /* 0x0000380001167983 */ /* 0x000ea80000300800 */
[----:B------:R-:W2:Y:S01]  /*10e00*/  LDL.LU R23, [R1+0x34] ;  /* 0x0000340001177983 */ /* 0x000ea20000300800 */
[----:B------:R-:W1:Y:S01]  /*10e10*/  S2R R93, SR_TID.X ;  /* 0x00000000005d7919 */ /* 0x000e620000002100 */
[----:B------:R-:W-:Y:S01]  /*10e20*/  ISETP.GE.AND P4, PT, R26, RZ, PT ;  /* 0x000000ff1a00720c */ /* 0x000fe20003f86270 */
[----:B------:R-:W-:Y:S01]  /*10e30*/  @!P5 IMAD.MOV R15, RZ, RZ, -R15 ;  /* 0x000000ffff0fd224 */ /* 0x000fe200078e0a0f */
[----:B------:R-:W-:-:S04]  /*10e40*/  ISETP.GE.AND P0, PT, R19, RZ, PT ;  /* 0x000000ff1300720c */ /* 0x000fc80003f06270 */
[----:B------:R-:W-:Y:S07]  /*10e50*/  STL [R1+0x1500], R15 ;  /* 0x0015000f01007387 */ /* 0x000fee0000100800 */
[----:B------:R-:W-:Y:S01]  /*10e60*/  @!P4 IMAD.MOV R12, RZ, RZ, -R12 ;  /* 0x000000ffff0cc224 */ /* 0x000fe200078e0a0c */
[----:B------:R-:W-:Y:S02]  /*10e70*/  ISETP.NE.AND P4, PT, R11, RZ, PT ;  /* 0x000000ff0b00720c */ /* 0x000fe40003f85270 */
[----:B------:R-:W-:Y:S01]  /*10e80*/  LOP3.LUT R11, RZ, R11, RZ, 0x33, !PT ;  /* 0x0000000bff0b7212 */ /* 0x000fe200078e33ff */
[----:B------:R-:W-:-:S02]  /*10e90*/  IMAD.MOV.U32 R19, RZ, RZ, R21 ;  /* 0x000000ffff137224 */ /* 0x000fc400078e0015 */
[----:B------:R-:W-:Y:S02]  /*10ea0*/  IMAD.MOV.U32 R9, RZ, RZ, R20 ;  /* 0x000000ffff097224 */ /* 0x000fe400078e0014 */
[----:B------:R-:W-:Y:S02]  /*10eb0*/  IMAD.MOV.U32 R21, RZ, RZ, R18 ;  /* 0x000000ffff157224 */ /* 0x000fe400078e0012 */
[C---:B------:R-:W-:Y:S02]  /*10ec0*/  IMAD R18, R4.reuse, 0x6f, RZ ;  /* 0x0000006f04127824 */ /* 0x040fe400078e02ff */
[----:B------:R-:W-:Y:S02]  /*10ed0*/  IMAD R20, R4, 0x77, RZ ;  /* 0x0000007704147824 */ /* 0x000fe400078e02ff */
[----:B------:R-:W-:Y:S01]  /*10ee0*/  @!P0 IMAD.MOV R14, RZ, RZ, -R14 ;  /* 0x000000ffff0e8224 */ /* 0x000fe200078e0a0e */
[----:B-1----:R-:W-:Y:S02]  /*10ef0*/  LOP3.LUT R93, R93, 0x7f, RZ, 0xc0, !PT ;  /* 0x0000007f5d5d7812 */ /* 0x002fe400078ec0ff */
[----:B------:R-:W-:-:S02]  /*10f00*/  SEL R90, R11, R90, !P4 ;  /* 0x0000005a0b5a7207 */ /* 0x000fc40006000000 */
[C---:B------:R-:W-:Y:S02]  /*10f10*/  SEL R88, R11.reuse, R88, !P4 ;  /* 0x000000580b587207 */ /* 0x040fe40006000000 */
[C---:B------:R-:W-:Y:S02]  /*10f20*/  SEL R84, R11.reuse, R84, !P4 ;  /* 0x000000540b547207 */ /* 0x040fe40006000000 */
[C---:B------:R-:W-:Y:S02]  /*10f30*/  SEL R82, R11.reuse, R82, !P4 ;  /* 0x000000520b527207 */ /* 0x040fe40006000000 */
[----:B------:R-:W-:Y:S01]  /*10f40*/  SEL R67, R11, R67, !P4 ;  /* 0x000000430b437207 */ /* 0x000fe20006000000 */
[----:B------:R-:W-:-:S04]  /*10f50*/  IMAD.MOV.U32 R24, RZ, RZ, R19 ;  /* 0x000000ffff187224 */ /* 0x000fc800078e0013 */
[----:B------:R-:W-:Y:S02]  /*10f60*/  IMAD.MOV.U32 R25, RZ, RZ, R24 ;  /* 0x000000ffff197224 */ /* 0x000fe400078e0018 */
[----:B------:R-:W-:Y:S01]  /*10f70*/  IMAD.MOV.U32 R24, RZ, RZ, R9 ;  /* 0x000000ffff187224 */ /* 0x000fe200078e0009 */
[----:B------:R-:W-:-:S05]  /*10f80*/  SEL R39, R11, R91, !P4 ;  /* 0x0000005b0b277207 */ /* 0x000fca0006000000 */
[----:B------:R-:W-:Y:S01]  /*10f90*/  IMAD R39, R39, UR5, RZ ;  /* 0x0000000527277c24 */ /* 0x000fe2000f8e02ff */
[C---:B------:R-:W-:Y:S01]  /*10fa0*/  SEL R91, R11.reuse, R43, !P4 ;  /* 0x0000002b0b5b7207 */ /* 0x040fe20006000000 */
[----:B------:R-:W-:Y:S01]  /*10fb0*/  IMAD R43, R90, UR13, RZ ;  /* 0x0000000d5a2b7c24 */ /* 0x000fe2000f8e02ff */
[C---:B------:R-:W-:Y:S02]  /*10fc0*/  SEL R69, R11.reuse, R69, !P4 ;  /* 0x000000450b457207 */ /* 0x040fe40006000000 */
[----:B------:R-:W-:Y:S01]  /*10fd0*/  SEL R85, R11, R51, !P4 ;  /* 0x000000330b557207 */ /* 0x000fe20006000000 */
[----:B------:R-:W-:Y:S01]  /*10fe0*/  IMAD R51, R67, UR23, RZ ;  /* 0x0000001743337c24 */ /* 0x000fe2000f8e02ff */
[----:B------:R-:W-:Y:S01]  /*10ff0*/  SEL R71, R11, R71, !P4 ;  /* 0x000000470b477207 */ /* 0x000fe20006000000 */
[----:B------:R-:W-:Y:S01]  /*11000*/  IMAD R69, R69, UR25, RZ ;  /* 0x0000001945457c24 */ /* 0x000fe2000f8e02ff */
[C---:B------:R-:W-:Y:S02]  /*11010*/  SEL R86, R11.reuse, R86, !P4 ;  /* 0x000000560b567207 */ /* 0x040fe40006000000 */
[----:B------:R-:W-:Y:S01]  /*11020*/  SEL R73, R11, R73, !P4 ;  /* 0x000000490b497207 */ /* 0x000fe20006000000 */
[----:B------:R-:W-:Y:S01]  /*11030*/  IMAD R71, R71, UR27, RZ ;  /* 0x0000001b47477c24 */ /* 0x000fe2000f8e02ff */
[----:B------:R-:W-:-:S02]  /*11040*/  SEL R87, R11, R87, !P4 ;  /* 0x000000570b577207 */ /* 0x000fc40006000000 */
[----:B------:R-:W-:Y:S01]  /*11050*/  SEL R75, R11, R75, !P4 ;  /* 0x0000004b0b4b7207 */ /* 0x000fe20006000000 */
[----:B------:R-:W-:Y:S01]  /*11060*/  IMAD R73, R73, UR29, RZ ;  /* 0x0000001d49497c24 */ /* 0x000fe2000f8e02ff */
[C---:B------:R-:W-:Y:S02]  /*11070*/  SEL R76, R11.reuse, R76, !P4 ;  /* 0x0000004c0b4c7207 */ /* 0x040fe40006000000 */
[----:B0-----:R-:W-:Y:S01]  /*11080*/  SEL R13, R11, R55, !P4 ;  /* 0x000000370b0d7207 */ /* 0x001fe20006000000 */
[----:B------:R-:W-:Y:S01]  /*11090*/  IMAD R75, R75, UR31, RZ ;  /* 0x0000001f4b4b7c24 */ /* 0x000fe2000f8e02ff */
[C---:B------:R-:W-:Y:S01]  /*110a0*/  SEL R78, R11.reuse, R78, !P4 ;  /* 0x0000004e0b4e7207 */ /* 0x040fe20006000000 */
[----:B------:R-:W-:Y:S01]  /*110b0*/  IMAD R76, R76, UR33, RZ ;  /* 0x000000214c4c7c24 */ /* 0x000fe2000f8e02ff */
[----:B------:R-:W-:Y:S01]  /*110c0*/  SEL R66, R11, R66, !P4 ;  /* 0x000000420b427207 */ /* 0x000fe20006000000 */
[----:B------:R-:W-:Y:S01]  /*110d0*/  IMAD R55, R87, UR14, RZ ;  /* 0x0000000e57377c24 */ /* 0x000fe2000f8e02ff */
[C---:B------:R-:W-:Y:S01]  /*110e0*/  SEL R64, R11.reuse, R64, !P4 ;  /* 0x000000400b407207 */ /* 0x040fe20006000000 */
[----:B------:R-:W-:Y:S01]  /*110f0*/  IMAD R78, R78, UR35, RZ ;  /* 0x000000234e4e7c24 */ /* 0x000fe2000f8e02ff */
[C---:B------:R-:W-:Y:S01]  /*11100*/  SEL R42, R11.reuse, R42, !P4 ;  /* 0x0000002a0b2a7207 */ /* 0x040fe20006000000 */
[----:B------:R-:W-:Y:S01]  /*11110*/  IMAD R66, R66, UR37, RZ ;  /* 0x0000002542427c24 */ /* 0x000fe2000f8e02ff */
[C---:B------:R-:W-:Y:S01]  /*11120*/  SEL R83, R11.reuse, R83, !P4 ;  /* 0x000000530b537207 */ /* 0x040fe20006000000 */
[----:B------:R-:W-:Y:S01]  /*11130*/  IMAD R64, R64, UR39, RZ ;  /* 0x0000002740407c24 */ /* 0x000fe2000f8e02ff */
[C---:B------:R-:W-:Y:S01]  /*11140*/  SEL R44, R11.reuse, R44, !P4 ;  /* 0x0000002c0b2c7207 */ /* 0x040fe20006000000 */
[----:B------:R-:W-:Y:S01]  /*11150*/  IMAD R42, R42, UR41, RZ ;  /* 0x000000292a2a7c24 */ /* 0x000fe2000f8e02ff */
[----:B------:R-:W-:-:S02]  /*11160*/  SEL R81, R11, R81, !P4 ;  /* 0x000000510b517207 */ /* 0x000fc40006000000 */
[----:B------:R-:W-:Y:S01]  /*11170*/  SEL R46, R11, R46, !P4 ;  /* 0x0000002e0b2e7207 */ /* 0x000fe20006000000 */
[----:B------:R-:W-:Y:S01]  /*11180*/  IMAD R44, R44, UR43, RZ ;  /* 0x0000002b2c2c7c24 */ /* 0x000fe2000f8e02ff */
[----:B---3--:R-:W-:Y:S01]  /*11190*/  ISETP.GE.AND P5, PT, R17, RZ, PT ;  /* 0x000000ff1100720c */ /* 0x008fe20003fa6270 */
[C---:B------:R-:W-:Y:S01]  /*111a0*/  IMAD R17, R4.reuse, 0x67, RZ ;  /* 0x0000006704117824 */ /* 0x040fe200078e02ff */
[C---:B----4-:R-:W-:Y:S01]  /*111b0*/  SEL R37, R11.reuse, R0, !P4 ;  /* 0x000000000b257207 */ /* 0x050fe20006000000 */
[----:B------:R-:W-:Y:S01]  /*111c0*/  IMAD R0, R4, 0x7f, RZ ;  /* 0x0000007f04007824 */ /* 0x000fe200078e02ff */
[----:B--2---:R0:W-:Y:S09]  /*111d0*/  STL [R1+0x2dc], R5 ;  /* 0x0002dc0501007387 */ /* 0x0041f20000100800 */
[----:B------:R-:W-:Y:S01]  /*111e0*/  @!P5 IMAD.MOV R10, RZ, RZ, -R10 ;  /* 0x000000ffff0ad224 */ /* 0x000fe200078e0a0a */
[----:B------:R-:W-:Y:S01]  /*111f0*/  SEL R22, R11, R22, !P4 ;  /* 0x000000160b167207 */ /* 0x000fe20006000000 */
[----:B0-----:R-:W-:Y:S01]  /*11200*/  VIADD R5, R31, 0x7f ;  /* 0x0000007f1f057836 */ /* 0x001fe20000000000 */
[----:B------:R-:W-:Y:S01]  /*11210*/  STL [R1+0x12c0], R4 ;  /* 0x0012c00401007387 */ /* 0x000fe20000100800 */
[----:B------:R-:W-:-:S02]  /*11220*/  SEL R48, R11, R48, !P4 ;  /* 0x000000300b307207 */ /* 0x000fc40006000000 */
[----:B------:R-:W-:Y:S01]  /*11230*/  SEL R68, R11, R68, !P4 ;  /* 0x000000440b447207 */ /* 0x000fe20006000000 */
[----:B------:R0:W-:Y:S01]  /*11240*/  STL [R1+0x1328], R4 ;  /* 0x0013280401007387 */ /* 0x0001e20000100800 */
[----:B------:R-:W-:Y:S01]  /*11250*/  ISETP.GT.AND P0, PT, R5, 0x7f, PT ;  /* 0x0000007f0500780c */ /* 0x000fe20003f04270 */
[----:B------:R-:W-:Y:S01]  /*11260*/  IMAD R5, R37, UR11, RZ ;  /* 0x0000000b25057c24 */ /* 0x000fe2000f8e02ff */
[----:B------:R-:W-:Y:S01]  /*11270*/  SEL R37, R11, R23, !P4 ;  /* 0x000000170b257207 */ /* 0x000fe20006000000 */
[----:B------:R-:W-:Y:S01]  /*11280*/  STL [R1+0x1600], R31 ;  /* 0x0016001f01007387 */ /* 0x000fe20000100800 */
[----:B------:R-:W-:Y:S01]  /*11290*/  IMAD.MOV.U32 R23, RZ, RZ, R16 ;  /* 0x000000ffff177224 */ /* 0x000fe200078e0010 */
[----:B------:R-:W-:Y:S02]  /*112a0*/  IADD3 R16, P5, PT, R17, R2, RZ ;  /* 0x0000000211107210 */ /* 0x000fe40007fbe0ff */
[C---:B------:R-:W-:Y:S02]  /*112b0*/  SEL R62, R11.reuse, R62, !P4 ;  /* 0x0000003e0b3e7207 */ /* 0x040fe40006000000 */
[----:B------:R-:W-:-:S02]  /*112c0*/  SEL R52, R11, R52, !P4 ;  /* 0x000000340b347207 */ /* 0x000fc40006000000 */
[C---:B------:R-:W-:Y:S02]  /*112d0*/  SEL R54, R11.reuse, R54, !P4 ;  /* 0x000000360b367207 */ /* 0x040fe40006000000 */
[C---:B------:R-:W-:Y:S02]  /*112e0*/  SEL R56, R11.reuse, R56, !P4 ;  /* 0x000000380b387207 */ /* 0x040fe40006000000 */
[C---:B------:R-:W-:Y:S02]  /*112f0*/  SEL R58, R11.reuse, R58, !P4 ;  /* 0x0000003a0b3a7207 */ /* 0x040fe40006000000 */
[C---:B------:R-:W-:Y:S02]  /*11300*/  SEL R60, R11.reuse, R60, !P4 ;  /* 0x0000003c0b3c7207 */ /* 0x040fe40006000000 */
[C---:B------:R-:W-:Y:S02]  /*11310*/  SEL R50, R11.reuse, R50, !P4 ;  /* 0x000000320b327207 */ /* 0x040fe40006000000 */
[----:B------:R-:W-:-:S02]  /*11320*/  SEL R41, R11, R41, !P4 ;  /* 0x000000290b297207 */ /* 0x000fc40006000000 */
[C---:B------:R-:W-:Y:S02]  /*11330*/  SEL R40, R11.reuse, R40, !P4 ;  /* 0x000000280b287207 */ /* 0x040fe40006000000 */
[C---:B------:R-:W-:Y:S02]  /*11340*/  SEL R77, R11.reuse, R77, !P4 ;  /* 0x0000004d0b4d7207 */ /* 0x040fe40006000000 */
[C---:B------:R-:W-:Y:S02]  /*11350*/  SEL R38, R11.reuse, R38, !P4 ;  /* 0x000000260b267207 */ /* 0x040fe40006000000 */
[C---:B------:R-:W-:Y:S02]  /*11360*/  SEL R12, R11.reuse, R12, !P4 ;  /* 0x0000000c0b0c7207 */ /* 0x040fe40006000000 */
[C---:B------:R-:W-:Y:S02]  /*11370*/  SEL R14, R11.reuse, R14, !P4 ;  /* 0x0000000e0b0e7207 */ /* 0x040fe40006000000 */
[C---:B------:R-:W-:Y:S01]  /*11380*/  SEL R79, R11.reuse, R79, !P4 ;  /* 0x0000004f0b4f7207 */ /* 0x040fe20006000000 */
[----:B------:R-:W-:Y:S01]  /*11390*/  IMAD.MOV.U32 R30, RZ, RZ, R24 ;  /* 0x000000ffff1e7224 */ /* 0x000fe200078e0018 */
[C---:B0-----:R-:W-:Y:S01]  /*113a0*/  SEL R4, R11.reuse, R45, !P4 ;  /* 0x0000002d0b047207 */ /* 0x041fe20006000000 */
[----:B------:R-:W-:Y:S01]  /*113b0*/  STL [R1+0x1504], R93 ;  /* 0x0015045d01007387 */ /* 0x000fe20000100800 */
[----:B------:R-:W-:-:S02]  /*113c0*/  SEL R92, R11, R92, !P4 ;  /* 0x0000005c0b5c7207 */ /* 0x000fc40006000000 */
[----:B------:R-:W-:Y:S01]  /*113d0*/  SEL R89, R11, R89, !P4 ;  /* 0x000000590b597207 */ /* 0x000fe20006000000 */
[----:B------:R0:W-:Y:S01]  /*113e0*/  STL [R1+0x1508], R10 ;  /* 0x0015080a01007387 */ /* 0x0001e20000100800 */
[----:B------:R-:W-:Y:S02]  /*113f0*/  LEA.HI.X.SX32 R17, R17, R3, 0x1, P5 ;  /* 0x0000000311117211 */ /* 0x000fe400028f0eff */
[C---:B------:R-:W-:Y:S01]  /*11400*/  SEL R70, R11.reuse, R70, !P4 ;  /* 0x000000460b467207 */ /* 0x040fe20006000000 */
[----:B------:R-:W-:Y:S01]  /*11410*/  STL [R1+0x34], R4 ;  /* 0x0000340401007387 */ /* 0x000fe20000100800 */
[C---:B------:R-:W-:Y:S02]  /*11420*/  SEL R72, R11.reuse, R72, !P4 ;  /* 0x000000480b487207 */ /* 0x040fe40006000000 */
[C---:B------:R-:W-:Y:S01]  /*11430*/  SEL R74, R11.reuse, R74, !P4 ;  /* 0x0000004a0b4a7207 */ /* 0x040fe20006000000 */
[----:B------:R-:W-:Y:S01]  /*11440*/  STL [R1+0x150c], R11 ;  /* 0x00150c0b01007387 */ /* 0x000fe20000100800 */
[----:B------:R-:W-:-:S02]  /*11450*/  SEL R80, R11, R80, !P4 ;  /* 0x000000500b507207 */ /* 0x000fc40006000000 */
[C---:B------:R-:W-:Y:S01]  /*11460*/  SEL R65, R11.reuse, R65, !P4 ;  /* 0x000000410b417207 */ /* 0x040fe20006000000 */
[----:B------:R-:W-:Y:S01]  /*11470*/  STL [R1+0x156c], R90 ;  /* 0x00156c5a01007387 */ /* 0x000fe20000100800 */
[C---:B0-----:R-:W-:Y:S01]  /*11480*/  SEL R10, R11.reuse, R59, !P4 ;  /* 0x0000003b0b0a7207 */ /* 0x041fe20006000000 */
[----:B------:R-:W-:Y:S01]  /*11490*/  IMAD R59, R22, UR11, RZ ;  /* 0x0000000b163b7c24 */ /* 0x000fe2000f8e02ff */
[C---:B------:R-:W-:Y:S01]  /*114a0*/  SEL R63, R11.reuse, R63, !P4 ;  /* 0x0000003f0b3f7207 */ /* 0x040fe20006000000 */
[----:B------:R-:W-:Y:S01]  /*114b0*/  IMAD.MOV.U32 R22, RZ, RZ, R21 ;  /* 0x000000ffff167224 */ /* 0x000fe200078e0015 */
[----:B------:R-:W-:Y:S01]  /*114c0*/  STL [R1+0x1564], R88 ;  /* 0x0015645801007387 */ /* 0x000fe20000100800 */
[C---:B------:R-:W-:Y:S02]  /*114d0*/  IADD3 R21, P5, PT, R18.reuse, R2, RZ ;  /* 0x0000000212157210 */ /* 0x040fe40007fbe0ff */
[----:B------:R-:W-:Y:S01]  /*114e0*/  SEL R15, R11, R53, !P4 ;  /* 0x000000350b0f7207 */ /* 0x000fe20006000000 */
[----:B------:R-:W-:Y:S01]  /*114f0*/  STL [R1+0x15d0], R84 ;  /* 0x0015d05401007387 */ /* 0x000fe20000100800 */
[----:B------:R-:W-:-:S02]  /*11500*/  LEA.HI.X.SX32 R18, R18, R3, 0x1, P5 ;  /* 0x0000000312127211 */ /* 0x000fc400028f0eff */
[----:B------:R-:W-:Y:S01]  /*11510*/  SEL R61, R11, R61, !P4 ;  /* 0x0000003d0b3d7207 */ /* 0x000fe20006000000 */
[----:B------:R-:W-:Y:S01]  /*11520*/  STL [R1+0x15cc], R82 ;  /* 0x0015cc5201007387 */ /* 0x000fe20000100800 */
[----:B------:R-:W-:Y:S01]  /*11530*/  IMAD.MOV.U32 R26, RZ, RZ, R25 ;  /* 0x000000ffff1a7224 */ /* 0x000fe200078e0019 */
[----:B------:R-:W0:Y:S02]  /*11540*/  LDCU UR5, c[0x0][0x3b0] ;  /* 0x00007600ff0577ac */ /* 0x000e240008000800 */
[----:B------:R-:W-:Y:S01]  /*11550*/  STL [R1+0x1514], R67 ;  /* 0x0015144301007387 */ /* 0x000fe20000100800 */
[C---:B------:R-:W-:Y:S01]  /*11560*/  IADD3 R19, P5, PT, R20.reuse, R2, RZ ;  /* 0x0000000214137210 */ /* 0x040fe20007fbe0ff */
[----:B------:R-:W1:Y:S02]  /*11570*/  LDCU UR13, c[0x0][0x3b0] ;  /* 0x00007600ff0d77ac */ /* 0x000e640008000800 */
[----:B------:R-:W-:Y:S01]  /*11580*/  STL [R1+0x268], R16 ;  /* 0x0002681001007387 */ /* 0x000fe20000100800 */
[----:B------:R-:W2:Y:S03]  /*11590*/  LDCU UR14, c[0x0][0x3b0] ;  /* 0x00007600ff0e77ac */ /* 0x000ea60008000800 */
[----:B------:R-:W-:Y:S04]  /*115a0*/  STL [R1+0x1510], R16 ;  /* 0x0015101001007387 */ /* 0x000fe80000100800 */
[----:B------:R-:W-:Y:S04]  /*115b0*/  STL [R1+0x264], R17 ;  /* 0x0002641101007387 */ /* 0x000fe80000100800 */
[----:B------:R-:W-:Y:S01]  /*115c0*/  STL [R1+0x1518], R17 ;  /* 0x0015181101007387 */ /* 0x000fe20000100800 */
[----:B------:R-:W-:-:S03]  /*115d0*/  LEA.HI.X.SX32 R20, R20, R3, 0x1, P5 ;  /* 0x0000000314147211 */ /* 0x000fc600028f0eff */
        /* <DEDUP_REMOVED lines=8> */
[----:B------:R-:W-:-:S03]  /*11660*/  IADD3 R9, P5, PT, R0, R2, RZ ;  /* 0x0000000200097210 */ /* 0x000fc60007fbe0ff */
        /* <DEDUP_REMOVED lines=9> */
[----:B------:R3:W-:Y:S01]  /*11700*/  STL [R1+0x152c], R9 ;  /* 0x00152c0901007387 */ /* 0x0007e20000100800 */
[----:B------:R-:W-:-:S03]  /*11710*/  LEA.HI.X.SX32 R0, R0, R3, 0x1, P5 ;  /* 0x0000000300007211 */ /* 0x000fc600028f0eff */
[----:B------:R-:W-:Y:S04]  /*11720*/  STL [R1+0x12c8], R3 ;  /* 0x0012c80301007387 */ /* 0x000fe80000100800 */
[----:B------:R-:W-:Y:S04]  /*11730*/  STL [R1+0x1344], R3 ;  /* 0x0013440301007387 */ /* 0x000fe80000100800 */
[----:B------:R-:W-:Y:S04]  /*11740*/  STL [R1+0x1470], R3 ;  /* 0x0014700301007387 */ /* 0x000fe80000100800 */
[----:B------:R-:W-:Y:S04]  /*11750*/  STL [R1+0x15dc], R3 ;  /* 0x0015dc0301007387 */ /* 0x000fe80000100800 */
[----:B------:R-:W-:Y:S04]  /*11760*/  STL [R1+0x15e4], R3 ;  /* 0x0015e40301007387 */ /* 0x000fe80000100800 */
[----:B------:R-:W-:Y:S04]  /*11770*/  STL [R1+0x15ec], R3 ;  /* 0x0015ec0301007387 */ /* 0x000fe80000100800 */
[----:B------:R-:W-:Y:S01]  /*11780*/  STL [R1+0x15f4], R3 ;  /* 0x0015f40301007387 */ /* 0x000fe20000100800 */
[----:B------:R-:W-:-:S03]  /*11790*/  IMAD R37, R37, UR11, RZ ;  /* 0x0000000b25257c24 */ /* 0x000fc6000f8e02ff */
[----:B------:R-:W-:Y:S04]  /*117a0*/  STL [R1+0x15fc], R3 ;  /* 0x0015fc0301007387 */ /* 0x000fe80000100800 */
[----:B------:R-:W-:Y:S04]  /*117b0*/  STL [R1+0x27c], R0 ;  /* 0x00027c0001007387 */ /* 0x000fe80000100800 */
[----:B------:R4:W-:Y:S01]  /*117c0*/  STL [R1+0x1530], R0 ;  /* 0x0015300001007387 */ /* 0x0009e20000100800 */
[-C--:B---3--:R-:W-:Y:S02]  /*117d0*/  IADD3 R9, P6, PT, R37, R7.reuse, RZ ;  /* 0x0000000725097210 */ /* 0x088fe40007fde0ff */
[----:B----4-:R-:W-:-:S05]  /*117e0*/  IADD3 R0, P5, PT, R5, R7, RZ ;  /* 0x0000000705007210 */ /* 0x010fca0007fbe0ff */
[----:B------:R3:W-:Y:S04]  /*117f0*/  STL [R1+0x288], R0 ;  /* 0x0002880001007387 */ /* 0x0007e80000100800 */
[----:B------:R-:W-:Y:S01]  /*11800*/  STL [R1+0x2c8], R9 ;  /* 0x0002c80901007387 */ /* 0x000fe20000100800 */
[----:B---3--:R-:W-:Y:S02]  /*11810*/  LEA.HI.X.SX32 R0, R5, R6, 0x1, P5 ;  /* 0x0000000605007211 */ /* 0x008fe400028f0eff */
[----:B------:R-:W-:-:S03]  /*11820*/  IADD3 R5, P5, PT, R39, R7, RZ ;  /* 0x0000000727057210 */ /* 0x000fc60007fbe0ff */
[----:B------:R3:W-:Y:S01]  /*11830*/  STL [R1+0x284], R0 ;  /* 0x0002840001007387 */ /* 0x0007e20000100800 */
[----:B------:R-:W-:Y:S01]  /*11840*/  IMAD R45, R88, UR15, RZ ;  /* 0x0000000f582d7c24 */ /* 0x000fe2000f8e02ff */
[----:B------:R-:W-:Y:S01]  /*11850*/  ISETP.LT.AND P0, PT, R93, R31, P0 ;  /* 0x0000001f5d00720c */ /* 0x000fe20000701270 */
[----:B------:R-:W-:Y:S01]  /*11860*/  IMAD R46, R46, UR45, RZ ;  /* 0x0000002d2e2e7c24 */ /* 0x000fe2000f8e02ff */
[----:B------:R-:W-:Y:S01]  /*11870*/  STL [R1+0x320], R5 ;  /* 0x0003200501007387 */ /* 0x000fe20000100800 */
[----:B---3--:R-:W-:Y:S01]  /*11880*/  LEA.HI.X.SX32 R0, R37, R6, 0x1, P6 ;  /* 0x0000000625007211 */ /* 0x008fe200030f0eff */
[----:B------:R-:W-:Y:S01]  /*11890*/  IMAD R48, R48, UR47, RZ ;  /* 0x0000002f30307c24 */ /* 0x000fe2000f8e02ff */
[----:B------:R-:W-:Y:S01]  /*118a0*/  IADD3 R9, P6, PT, R43, R7, RZ ;  /* 0x000000072b097210 */ /* 0x000fe20007fde0ff */
[----:B------:R-:W-:Y:S02]  /*118b0*/  IMAD R62, R62, UR49, RZ ;  /* 0x000000313e3e7c24 */ /* 0x000fe4000f8e02ff */
[----:B------:R-:W-:Y:S01]  /*118c0*/  IMAD R52, R52, UR51, RZ ;  /* 0x0000003334347c24 */ /* 0x000fe2000f8e02ff */
[----:B------:R3:W-:Y:S01]  /*118d0*/  STL [R1+0x2c4], R0 ;  /* 0x0002c40001007387 */ /* 0x0007e20000100800 */
[----:B------:R-:W-:Y:S01]  /*118e0*/  SEL R31, R11, R47, !P4 ;  /* 0x0000002f0b1f7207 */ /* 0x000fe20006000000 */
[----:B------:R-:W-:-:S02]  /*118f0*/  IMAD R47, R84, UR17, RZ ;  /* 0x00000011542f7c24 */ /* 0x000fc4000f8e02ff */
[----:B------:R-:W-:Y:S01]  /*11900*/  IMAD R54, R54, UR53, RZ ;  /* 0x0000003536367c24 */ /* 0x000fe2000f8e02ff */
[----:B------:R-:W-:Y:S01]  /*11910*/  STL [R1+0x368], R9 ;  /* 0x0003680901007387 */ /* 0x000fe20000100800 */
[----:B------:R-:W-:Y:S02]  /*11920*/  IMAD R56, R56, UR55, RZ ;  /* 0x0000003738387c24 */ /* 0x000fe4000f8e02ff */
[----:B------:R-:W-:Y:S02]  /*11930*/  IMAD R58, R58, UR57, RZ ;  /* 0x000000393a3a7c24 */ /* 0x000fe4000f8e02ff */
[----:B------:R-:W-:Y:S01]  /*11940*/  IMAD R60, R60, UR59, RZ ;  /* 0x0000003b3c3c7c24 */ /* 0x000fe2000f8e02ff */
[----:B---3--:R-:W-:Y:S01]  /*11950*/  LEA.HI.X.SX32 R0, R39, R6, 0x1, P5 ;  /* 0x0000000627007211 */ /* 0x008fe200028f0eff */
[----:B------:R-:W-:Y:S01]  /*11960*/  IMAD R50, R50, UR61, RZ ;  /* 0x0000003d32327c24 */ /* 0x000fe2000f8e02ff */
[----:B------:R-:W-:Y:S01]  /*11970*/  IADD3 R5, P5, PT, R45, R7, RZ ;  /* 0x000000072d057210 */ /* 0x000fe20007fbe0ff */
[----:B------:R-:W-:-:S02]  /*11980*/  IMAD R41, R41, UR62, RZ ;  /* 0x0000003e29297c24 */ /* 0x000fc4000f8e02ff */
[----:B------:R-:W-:Y:S01]  /*11990*/  IMAD R40, R40, UR63, RZ ;  /* 0x0000003f28287c24 */ /* 0x000fe2000f8e02ff */
[----:B------:R3:W-:Y:S01]  /*119a0*/  STL [R1+0x304], R0 ;  /* 0x0003040001007387 */ /* 0x0007e20000100800 */
[----:B------:R-:W-:Y:S01]  /*119b0*/  SEL R93, R11, R49, !P4 ;  /* 0x000000310b5d7207 */ /* 0x000fe20006000000 */
[----:B------:R-:W-:Y:S02]  /*119c0*/  IMAD R49, R82, UR21, RZ ;  /* 0x0000001552317c24 */ /* 0x000fe4000f8e02ff */
[----:B------:R-:W-:Y:S01]  /*119d0*/  IMAD R38, R38, UR64, RZ ;  /* 0x0000004026267c24 */ /* 0x000fe2000f8e02ff */
[----:B------:R-:W-:Y:S01]  /*119e0*/  STL [R1+0x3a8], R5 ;  /* 0x0003a80501007387 */ /* 0x000fe20000100800 */
[----:B------:R-:W-:Y:S02]  /*119f0*/  IMAD R12, R12, UR65, RZ ;  /* 0x000000410c0c7c24 */ /* 0x000fe4000f8e02ff */
[----:B------:R-:W-:Y:S02]  /*11a00*/  IMAD.MOV.U32 R28, RZ, RZ, R23 ;  /* 0x000000ffff1c7224 */ /* 0x000fe400078e0017 */
[----:B------:R-:W-:Y:S01]  /*11a10*/  IMAD R14, R14, UR66, RZ ;  /* 0x000000420e0e7c24 */ /* 0x000fe2000f8e02ff */
[----:B---3--:R-:W-:Y:S01]  /*11a20*/  LEA.HI.X.SX32 R0, R43, R6, 0x1, P6 ;  /* 0x000000062b007211 */ /* 0x008fe200030f0eff */
[----:B------:R-:W-:Y:S01]  /*11a30*/  IMAD.MOV.U32 R27, RZ, RZ, R22 ;  /* 0x000000ffff1b7224 */ /* 0x000fe200078e0016 */
[----:B------:R-:W-:-:S02]  /*11a40*/  IADD3 R9, P6, PT, R47, R7, RZ ;  /* 0x000000072f097210 */ /* 0x000fc40007fde0ff */
[----:B------:R-:W-:Y:S01]  /*11a50*/  SEL R4, R11, R57, !P4 ;  /* 0x000000390b047207 */ /* 0x000fe20006000000 */
[----:B------:R3:W-:Y:S01]  /*11a60*/  STL [R1+0x364], R0 ;  /* 0x0003640001007387 */ /* 0x0007e20000100800 */
[----:B------:R-:W-:Y:S02]  /*11a70*/  IMAD R92, R92, UR11, RZ ;  /* 0x0000000b5c5c7c24 */ /* 0x000fe4000f8e02ff */
[----:B------:R-:W-:Y:S01]  /*11a80*/  IMAD.MOV.U32 R32, RZ, RZ, R26 ;  /* 0x000000ffff207224 */ /* 0x000fe200078e001a */
[----:B------:R-:W-:Y:S01]  /*11a90*/  STL [R1+0x3e8], R9 ;  /* 0x0003e80901007387 */ /* 0x000fe20000100800 */
[----:B------:R-:W-:Y:S02]  /*11aa0*/  IMAD R53, R89, UR16, RZ ;  /* 0x0000001059357c24 */ /* 0x000fe4000f8e02ff */
[----:B------:R-:W-:Y:S01]  /*11ab0*/  IMAD.MOV.U32 R35, RZ, RZ, R30 ;  /* 0x000000ffff237224 */ /* 0x000fe200078e001e */
[----:B------:R-:W-:Y:S01]  /*11ac0*/  PRMT R3, RZ, 0x7610, R3 ;  /* 0x00007610ff037816 */ /* 0x000fe20000000003 */
[----:B------:R-:W4:Y:S01]  /*11ad0*/  LDCU UR15, c[0x0][0x3b0] ;  /* 0x00007600ff0f77ac */ /* 0x000f220008000800 */
[----:B---3--:R-:W-:-:S02]  /*11ae0*/  LEA.HI.X.SX32 R0, R45, R6, 0x1, P5 ;  /* 0x000000062d007211 */ /* 0x008fc400028f0eff */
[----:B------:R-:W-:-:S03]  /*11af0*/  IADD3 R5, P5, PT, R49, R7, RZ ;  /* 0x0000000731057210 */ /* 0x000fc60007fbe0ff */
[----:B------:R3:W-:Y:S04]  /*11b00*/  STL [R1+0x3a4], R0 ;  /* 0x0003a40001007387 */ /* 0x0007e80000100800 */
[----:B------:R0:W-:Y:S01]  /*11b10*/  STL [R1+0x428], R5 ;  /* 0x0004280501007387 */ /* 0x0001e20000100800 */
[-C--:B---3--:R-:W-:Y:S02]  /*11b20*/  LEA.HI.X.SX32 R0, R47, R6.reuse, 0x1, P6 ;  /* 0x000000062f007211 */ /* 0x088fe400030f0eff */
[-C--:B------:R-:W-:Y:S02]  /*11b30*/  IADD3 R9, P6, PT, R51, R7.reuse, RZ ;  /* 0x0000000733097210 */ /* 0x080fe40007fde0ff */
[----:B0-----:R-:W-:Y:S01]  /*11b40*/  LEA.HI.X.SX32 R5, R49, R6, 0x1, P5 ;  /* 0x0000000631057211 */ /* 0x001fe200028f0eff */
[----:B------:R0:W-:Y:S04]  /*11b50*/  STL [R1+0x3e4], R0 ;  /* 0x0003e40001007387 */ /* 0x0001e80000100800 */
[----:B------:R3:W-:Y:S01]  /*11b60*/  STL [R1+0x468], R9 ;  /* 0x0004680901007387 */ /* 0x0007e20000100800 */
[----:B0-----:R-:W-:-:S03]  /*11b70*/  IADD3 R0, P5, PT, R69, R7, RZ ;  /* 0x0000000745007210 */ /* 0x001fc60007fbe0ff */
[----:B------:R0:W-:Y:S01]  /*11b80*/  STL [R1+0x424], R5 ;  /* 0x0004240501007387 */ /* 0x0001e20000100800 */
[----:B---3--:R-:W-:-:S03]  /*11b90*/  LEA.HI.X.SX32 R9, R51, R6, 0x1, P6 ;  /* 0x0000000633097211 */ /* 0x008fc600030f0eff */
[----:B------:R-:W-:Y:S04]  /*11ba0*/  STL [R1+0x155c], R86 ;  /* 0x00155c5601007387 */ /* 0x000fe80000100800 */
[----:B------:R3:W-:Y:S01]  /*11bb0*/  STL [R1+0x4a8], R0 ;  /* 0x0004a80001007387 */ /* 0x0007e20000100800 */
[----:B0-----:R-:W-:-:S03]  /*11bc0*/  LEA.HI.X.SX32 R5, R69, R6, 0x1, P5 ;  /* 0x0000000645057211 */ /* 0x001fc600028f0eff */
[----:B------:R-:W-:Y:S01]  /*11bd0*/  STL [R1+0x464], R9 ;  /* 0x0004640901007387 */ /* 0x000fe20000100800 */
[----:B---3--:R-:W-:-:S03]  /*11be0*/  IADD3 R0, P6, PT, R71, R7, RZ ;  /* 0x0000000747007210 */ /* 0x008fc60007fde0ff */
[----:B------:R-:W-:Y:S04]  /*11bf0*/  STL [R1+0x1534], R69 ;  /* 0x0015344501007387 */ /* 0x000fe80000100800 */
[----:B------:R0:W-:Y:S04]  /*11c00*/  STL [R1+0x4e8], R0 ;  /* 0x0004e80001007387 */ /* 0x0001e80000100800 */
[----:B------:R-:W-:Y:S01]  /*11c10*/  STL [R1+0x4a4], R5 ;  /* 0x0004a40501007387 */ /* 0x000fe20000100800 */
[----:B0-----:R-:W-:-:S03]  /*11c20*/  IADD3 R0, P5, PT, R73, R7, RZ ;  /* 0x0000000749007210 */ /* 0x001fc60007fbe0ff */
[----:B------:R-:W-:Y:S04]  /*11c30*/  STL [R1+0x15d4], R87 ;  /* 0x0015d45701007387 */ /* 0x000fe80000100800 */
[----:B------:R0:W-:Y:S04]  /*11c40*/  STL [R1+0x528], R0 ;  /* 0x0005280001007387 */ /* 0x0001e80000100800 */
[----:B------:R-:W-:Y:S01]  /*11c50*/  STL [R1+0x1538], R71 ;  /* 0x0015384701007387 */ /* 0x000fe20000100800 */
[----:B0-----:R-:W-:Y:S02]  /*11c60*/  LEA.HI.X.SX32 R0, R71, R6, 0x1, P6 ;  /* 0x0000000647007211 */ /* 0x001fe400030f0eff */
[----:B------:R-:W-:-:S03]  /*11c70*/  IADD3 R87, P6, PT, R75, R7, RZ ;  /* 0x000000074b577210 */ /* 0x000fc60007fde0ff */
[----:B------:R0:W-:Y:S04]  /*11c80*/  STL [R1+0x4e4], R0 ;  /* 0x0004e40001007387 */ /* 0x0001e80000100800 */
[----:B------:R-:W-:Y:S01]  /*11c90*/  STL [R1+0x153c], R73 ;  /* 0x00153c4901007387 */ /* 0x000fe20000100800 */
[----:B0-----:R-:W-:Y:S02]  /*11ca0*/  LEA.HI.X.SX32 R0, R73, R6, 0x1, P5 ;  /* 0x0000000649007211 */ /* 0x001fe400028f0eff */
[----:B------:R-:W-:-:S03]  /*11cb0*/  IADD3 R84, P5, PT, R76, R7, RZ ;  /* 0x000000074c547210 */ /* 0x000fc60007fbe0ff */
[----:B------:R0:W-:Y:S01]  /*11cc0*/  STL [R1+0x524], R0 ;  /* 0x0005240001007387 */ /* 0x0001e20000100800 */
[----:B------:R-:W-:-:S03]  /*11cd0*/  LEA.HI.X.SX32 R5, R76, R6, 0x1, P5 ;  /* 0x000000064c057211 */ /* 0x000fc600028f0eff */
[----:B------:R-:W-:Y:S01]  /*11ce0*/  STL [R1+0x568], R87 ;  /* 0x0005685701007387 */ /* 0x000fe20000100800 */
[----:B0-----:R-:W-:Y:S02]  /*11cf0*/  LEA.HI.X.SX32 R0, R75, R6, 0x1, P6 ;  /* 0x000000064b007211 */ /* 0x001fe400030f0eff */
[----:B------:R-:W-:-:S03]  /*11d00*/  IADD3 R82, P6, PT, R78, R7, RZ ;  /* 0x000000074e527210 */ /* 0x000fc60007fde0ff */
[----:B------:R0:W-:Y:S04]  /*11d10*/  STL [R1+0x564], R0 ;  /* 0x0005640001007387 */ /* 0x0001e80000100800 */
[----:B------:R-:W-:Y:S04]  /*11d20*/  STL [R1+0x1540], R75 ;  /* 0x0015404b01007387 */ /* 0x000fe80000100800 */
[----:B------:R-:W-:Y:S01]  /*11d30*/  STL [R1+0x5a8], R84 ;  /* 0x0005a85401007387 */ /* 0x000fe20000100800 */
[----:B0-----:R-:W-:-:S03]  /*11d40*/  IADD3 R0, P5, PT, R66, R7, RZ ;  /* 0x0000000742007210 */ /* 0x001fc60007fbe0ff */
[----:B------:R-:W-:Y:S04]  /*11d50*/  STL [R1+0x15c4], R76 ;  /* 0x0015c44c01007387 */ /* 0x000fe80000100800 */
[----:B------:R0:W-:Y:S04]  /*11d60*/  STL [R1+0x5a4], R5 ;  /* 0x0005a40501007387 */ /* 0x0001e80000100800 */
[----:B------:R-:W-:Y:S04]  /*11d70*/  STL [R1+0x5e8], R82 ;  /* 0x0005e85201007387 */ /* 0x000fe80000100800 */
[----:B------:R3:W-:Y:S01]  /*11d80*/  STL [R1+0x628], R0 ;  /* 0x0006280001007387 */ /* 0x0007e20000100800 */
[----:B0-----:R-:W-:-:S03]  /*11d90*/  LEA.HI.X.SX32 R5, R66, R6, 0x1, P5 ;  /* 0x0000000642057211 */ /* 0x001fc600028f0eff */
[----:B------:R-:W-:Y:S01]  /*11da0*/  STL [R1+0x1554], R83 ;  /* 0x0015545301007387 */ /* 0x000fe20000100800 */
[----:B---3--:R-:W-:-:S03]  /*11db0*/  LEA.HI.X.SX32 R0, R78, R6, 0x1, P6 ;  /* 0x000000064e007211 */ /* 0x008fc600030f0eff */
[----:B------:R0:W-:Y:S01]  /*11dc0*/  STL [R1+0x15c8], R78 ;  /* 0x0015c84e01007387 */ /* 0x0001e20000100800 */
[----:B------:R-:W-:-:S03]  /*11dd0*/  IADD3 R76, P6, PT, R64, R7, RZ ;  /* 0x00000007404c7210 */ /* 0x000fc60007fde0ff */
[----:B------:R3:W-:Y:S04]  /*11de0*/  STL [R1+0x5e4], R0 ;  /* 0x0005e40001007387 */ /* 0x0007e80000100800 */
[----:B------:R-:W-:Y:S01]  /*11df0*/  STL [R1+0x15b8], R66 ;  /* 0x0015b84201007387 */ /* 0x000fe20000100800 */
[----:B0-----:R-:W-:Y:S02]  /*11e00*/  LEA.HI.X.SX32 R78, R64, R6, 0x1, P6 ;  /* 0x00000006404e7211 */ /* 0x001fe400030f0eff */
[-C--:B---3--:R-:W-:Y:S01]  /*11e10*/  IADD3 R0, P5, PT, R42, R7.reuse, RZ ;  /* 0x000000072a007210 */ /* 0x088fe20007fbe0ff */
[----:B------:R0:W-:Y:S04]  /*11e20*/  STL [R1+0x624], R5 ;  /* 0x0006240501007387 */ /* 0x0001e80000100800 */
[----:B------:R-:W-:Y:S04]  /*11e30*/  STL [R1+0x668], R76 ;  /* 0x0006684c01007387 */ /* 0x000fe80000100800 */
[----:B------:R3:W-:Y:S01]  /*11e40*/  STL [R1+0x6a8], R0 ;  /* 0x0006a80001007387 */ /* 0x0007e20000100800 */
[----:B0-----:R-:W-:-:S03]  /*11e50*/  IADD3 R5, P6, PT, R44, R7, RZ ;  /* 0x000000072c057210 */ /* 0x001fc60007fde0ff */
[----:B------:R-:W-:Y:S04]  /*11e60*/  STL [R1+0x1548], R81 ;  /* 0x0015485101007387 */ /* 0x000fe80000100800 */
[----:B------:R-:W-:Y:S01]  /*11e70*/  STL [R1+0x15bc], R64 ;  /* 0x0015bc4001007387 */ /* 0x000fe20000100800 */
[----:B---3--:R-:W-:-:S03]  /*11e80*/  LEA.HI.X.SX32 R0, R42, R6, 0x1, P5 ;  /* 0x000000062a007211 */ /* 0x008fc600028f0eff */
[----:B------:R0:W-:Y:S04]  /*11e90*/  STL [R1+0x6e8], R5 ;  /* 0x0006e80501007387 */ /* 0x0001e80000100800 */
[----:B------:R-:W-:Y:S04]  /*11ea0*/  STL [R1+0x664], R78 ;  /* 0x0006644e01007387 */ /* 0x000fe80000100800 */
[----:B------:R3:W-:Y:S01]  /*11eb0*/  STL [R1+0x6a4], R0 ;  /* 0x0006a40001007387 */ /* 0x0007e20000100800 */
[----:B------:R-:W-:Y:S02]  /*11ec0*/  LEA.HI.X.SX32 R9, R44, R6, 0x1, P6 ;  /* 0x000000062c097211 */ /* 0x000fe400030f0eff */
[-C--:B0-----:R-:W-:Y:S01]  /*11ed0*/  IADD3 R5, P6, PT, R48, R7.reuse, RZ ;  /* 0x0000000730057210 */ /* 0x081fe20007fde0ff */
[----:B------:R-:W-:Y:S01]  /*11ee0*/  STL [R1+0x15c0], R68 ;  /* 0x0015c04401007387 */ /* 0x000fe20000100800 */
[----:B---3--:R-:W-:-:S05]  /*11ef0*/  IADD3 R0, P5, PT, R46, R7, RZ ;  /* 0x000000072e007210 */ /* 0x008fca0007fbe0ff */
[----:B------:R0:W-:Y:S01]  /*11f00*/  STL [R1+0x728], R0 ;  /* 0x0007280001007387 */ /* 0x0001e20000100800 */
[----:B------:R-:W-:-:S03]  /*11f10*/  IMAD R47, R68, UR24, RZ ;  /* 0x00000018442f7c24 */ /* 0x000fc6000f8e02ff */
[----:B------:R-:W-:Y:S01]  /*11f20*/  STL [R1+0x6e4], R9 ;  /* 0x0006e40901007387 */ /* 0x000fe20000100800 */
[----:B0-----:R-:W-:-:S03]  /*11f30*/  LEA.HI.X.SX32 R0, R46, R6, 0x1, P5 ;  /* 0x000000062e007211 */ /* 0x001fc600028f0eff */
[----:B------:R0:W-:Y:S01]  /*11f40*/  STL [R1+0x768], R5 ;  /* 0x0007680501007387 */ /* 0x0001e20000100800 */
[----:B------:R-:W-:-:S03]  /*11f50*/  IADD3 R68, P5, PT, R62, R7, RZ ;  /* 0x000000073e447210 */ /* 0x000fc60007fbe0ff */
[----:B------:R3:W-:Y:S04]  /*11f60*/  STL [R1+0x724], R0 ;  /* 0x0007240001007387 */ /* 0x0007e80000100800 */
[----:B------:R-:W-:Y:S01]  /*11f70*/  STL [R1+0x7a8], R68 ;  /* 0x0007a84401007387 */ /* 0x000fe20000100800 */
[-C--:B0-----:R-:W-:Y:S02]  /*11f80*/  LEA.HI.X.SX32 R5, R62, R6.reuse, 0x1, P5 ;  /* 0x000000063e057211 */ /* 0x081fe400028f0eff */
[----:B---3--:R-:W-:Y:S02]  /*11f90*/  LEA.HI.X.SX32 R0, R48, R6, 0x1, P6 ;  /* 0x0000000630007211 */ /* 0x008fe400030f0eff */
[----:B------:R-:W-:-:S03]  /*11fa0*/  IADD3 R66, P6, PT, R52, R7, RZ ;  /* 0x0000000734427210 */ /* 0x000fc60007fde0ff */
[----:B------:R0:W-:Y:S01]  /*11fb0*/  STL [R1+0x764], R0 ;  /* 0x0007640001007387 */ /* 0x0001e20000100800 */
[----:B------:R-:W-:-:S03]  /*11fc0*/  LEA.HI.X.SX32 R64, R52, R6, 0x1, P6 ;  /* 0x0000000634407211 */ /* 0x000fc600030f0eff */
[----:B------:R3:W-:Y:S01]  /*11fd0*/  STL [R1+0x15b4], R62 ;  /* 0x0015b43e01007387 */ /* 0x0007e20000100800 */
[----:B0-----:R-:W-:-:S03]  /*11fe0*/  IADD3 R0, P5, PT, R54, R7, RZ ;  /* 0x0000000736007210 */ /* 0x001fc60007fbe0ff */
[----:B------:R-:W-:Y:S04]  /*11ff0*/  STL [R1+0x7a4], R5 ;  /* 0x0007a40501007387 */ /* 0x000fe80000100800 */
[----:B------:R-:W-:Y:S04]  /*12000*/  STL [R1+0x7e8], R66 ;  /* 0x0007e84201007387 */ /* 0x000fe80000100800 */
[----:B------:R0:W-:Y:S01]  /*12010*/  STL [R1+0x828], R0 ;  /* 0x0008280001007387 */ /* 0x0001e20000100800 */
[----:B---3--:R-:W-:-:S03]  /*12020*/  LEA.HI.X.SX32 R62, R54, R6, 0x1, P5 ;  /* 0x00000006363e7211 */ /* 0x008fc600028f0eff */
[----:B------:R-:W-:Y:S01]  /*12030*/  STL [R1+0x1544], R52 ;  /* 0x0015443401007387 */ /* 0x000fe20000100800 */
[----:B0-----:R-:W-:-:S03]  /*12040*/  IADD3 R0, P6, PT, R56, R7, RZ ;  /* 0x0000000738007210 */ /* 0x001fc60007fde0ff */
[----:B------:R-:W-:Y:S04]  /*12050*/  STL [R1+0x7e4], R64 ;  /* 0x0007e44001007387 */ /* 0x000fe80000100800 */
[----:B------:R0:W-:Y:S04]  /*12060*/  STL [R1+0x868], R0 ;  /* 0x0008680001007387 */ /* 0x0001e80000100800 */
[----:B------:R-:W-:Y:S01]  /*12070*/  STL [R1+0x154c], R54 ;  /* 0x00154c3601007387 */ /* 0x000fe20000100800 */
[----:B0-----:R-:W-:-:S03]  /*12080*/  IADD3 R0, P5, PT, R58, R7, RZ ;  /* 0x000000073a007210 */ /* 0x001fc60007fbe0ff */
[----:B------:R-:W-:Y:S04]  /*12090*/  STL [R1+0x824], R62 ;  /* 0x0008243e01007387 */ /* 0x000fe80000100800 */
[----:B------:R0:W-:Y:S04]  /*120a0*/  STL [R1+0x8a8], R0 ;  /* 0x0008a80001007387 */ /* 0x0001e80000100800 */
[----:B------:R-:W-:Y:S01]  /*120b0*/  STL [R1+0x15ac], R56 ;  /* 0x0015ac3801007387 */ /* 0x000fe20000100800 */
[----:B0-----:R-:W-:-:S05]  /*120c0*/  LEA.HI.X.SX32 R0, R56, R6, 0x1, P6 ;  /* 0x0000000638007211 */ /* 0x001fca00030f0eff */
[----:B------:R0:W-:Y:S01]  /*120d0*/  STL [R1+0x864], R0 ;  /* 0x0008640001007387 */ /* 0x0001e20000100800 */
[----:B------:R-:W-:-:S03]  /*120e0*/  LEA.HI.X.SX32 R5, R58, R6, 0x1, P5 ;  /* 0x000000063a057211 */ /* 0x000fc600028f0eff */
[----:B------:R-:W-:Y:S01]  /*120f0*/  STL [R1+0x15b0], R58 ;  /* 0x0015b03a01007387 */ /* 0x000fe20000100800 */
[----:B0-----:R-:W-:-:S05]  /*12100*/  IADD3 R0, P6, PT, R60, R7, RZ ;  /* 0x000000073c007210 */ /* 0x001fca0007fde0ff */
[----:B------:R0:W-:Y:S04]  /*12110*/  STL [R1+0x8e8], R0 ;  /* 0x0008e80001007387 */ /* 0x0001e80000100800 */
[----:B------:R3:W-:Y:S01]  /*12120*/  STL [R1+0x8a4], R5 ;  /* 0x0008a40501007387 */ /* 0x0007e20000100800 */
[----:B0-----:R-:W-:Y:S02]  /*12130*/  IADD3 R0, P5, PT, R50, R7, RZ ;  /* 0x0000000732007210 */ /* 0x001fe40007fbe0ff */
[----:B---3--:R-:W-:-:S03]  /*12140*/  LEA.HI.X.SX32 R5, R60, R6, 0x1, P6 ;  /* 0x000000063c057211 */ /* 0x008fc600030f0eff */
[----:B------:R0:W-:Y:S01]  /*12150*/  STL [R1+0x928], R0 ;  /* 0x0009280001007387 */ /* 0x0001e20000100800 */
[----:B------:R-:W-:Y:S02]  /*12160*/  LEA.HI.X.SX32 R58, R50, R6, 0x1, P5 ;  /* 0x00000006323a7211 */ /* 0x000fe400028f0eff */
[-C--:B------:R-:W-:Y:S01]  /*12170*/  IADD3 R56, P5, PT, R40, R7.reuse, RZ ;  /* 0x0000000728387210 */ /* 0x080fe20007fbe0ff */
[----:B------:R-:W-:Y:S01]  /*12180*/  STL [R1+0x8e4], R5 ;  /* 0x0008e40501007387 */ /* 0x000fe20000100800 */
[----:B0-----:R-:W-:-:S05]  /*12190*/  IADD3 R0, P6, PT, R41, R7, RZ ;  /* 0x0000000729007210 */ /* 0x001fca0007fde0ff */
[----:B------:R0:W-:Y:S04]  /*121a0*/  STL [R1+0x968], R0 ;  /* 0x0009680001007387 */ /* 0x0001e80000100800 */
[----:B------:R-:W-:Y:S04]  /*121b0*/  STL [R1+0x1550], R50 ;  /* 0x0015503201007387 */ /* 0x000fe80000100800 */
[----:B------:R-:W-:Y:S01]  /*121c0*/  STL [R1+0x924], R58 ;  /* 0x0009243a01007387 */ /* 0x000fe20000100800 */
[----:B0-----:R-:W-:-:S03]  /*121d0*/  LEA.HI.X.SX32 R0, R41, R6, 0x1, P6 ;  /* 0x0000000629007211 */ /* 0x001fc600030f0eff */
[----:B------:R-:W-:Y:S04]  /*121e0*/  STL [R1+0x1558], R77 ;  /* 0x0015584d01007387 */ /* 0x000fe80000100800 */
[----:B------:R-:W-:Y:S01]  /*121f0*/  STL [R1+0x9a8], R56 ;  /* 0x0009a83801007387 */ /* 0x000fe20000100800 */
[----:B------:R-:W-:-:S03]  /*12200*/  IADD3 R34, P6, PT, R38, R7, RZ ;  /* 0x0000000726227210 */ /* 0x000fc60007fde0ff */
[----:B------:R0:W-:Y:S01]  /*12210*/  STL [R1+0x964], R0 ;  /* 0x0009640001007387 */ /* 0x0001e20000100800 */
[-C--:B------:R-:W-:Y:S02]  /*12220*/  LEA.HI.X.SX32 R36, R38, R6.reuse, 0x1, P6 ;  /* 0x0000000626247211 */ /* 0x080fe400030f0eff */
[----:B0-----:R-:W-:Y:S02]  /*12230*/  LEA.HI.X.SX32 R0, R40, R6, 0x1, P5 ;  /* 0x0000000628007211 */ /* 0x001fe400028f0eff */
[----:B------:R-:W-:-:S03]  /*12240*/  IADD3 R23, P5, PT, R12, R7, RZ ;  /* 0x000000070c177210 */ /* 0x000fc60007fbe0ff */
[----:B------:R0:W-:Y:S01]  /*12250*/  STL [R1+0x9a4], R0 ;  /* 0x0009a40001007387 */ /* 0x0001e20000100800 */
[----:B------:R-:W-:-:S03]  /*12260*/  IADD3 R22, P6, PT, R14, R7, RZ ;  /* 0x000000070e167210 */ /* 0x000fc60007fde0ff */
[----:B------:R-:W-:Y:S04]  /*12270*/  STL [R1+0x9e8], R34 ;  /* 0x0009e82201007387 */ /* 0x000fe80000100800 */
[----:B------:R-:W-:Y:S01]  /*12280*/  STL [R1+0x1560], R79 ;  /* 0x0015604f01007387 */ /* 0x000fe20000100800 */
[----:B0-----:R-:W-:-:S03]  /*12290*/  LEA.HI.X.SX32 R0, R12, R6, 0x1, P5 ;  /* 0x000000060c007211 */ /* 0x001fc600028f0eff */
[----:B------:R-:W-:Y:S01]  /*122a0*/  STL [R1+0xa20], R23 ;  /* 0x000a201701007387 */ /* 0x000fe20000100800 */
[----:B------:R-:W-:-:S03]  /*122b0*/  IADD3 R24, P5, PT, R59, R7, RZ ;  /* 0x000000073b187210 */ /* 0x000fc60007fbe0ff */
[----:B------:R-:W3:Y:S04]  /*122c0*/  LDL.LU R11, [R1+0x34] ;  /* 0x00003400010b7983 */ /* 0x000ee80000300800 */
[----:B------:R0:W-:Y:S04]  /*122d0*/  STL [R1+0xa1c], R0 ;  /* 0x000a1c0001007387 */ /* 0x0001e80000100800 */
[----:B------:R-:W-:Y:S01]  /*122e0*/  STL [R1+0x9e4], R36 ;  /* 0x0009e42401007387 */ /* 0x000fe20000100800 */
[----:B------:R-:W-:Y:S02]  /*122f0*/  IMAD R57, R86, UR12, RZ ;  /* 0x0000000c56397c24 */ /* 0x000fe4000f8e02ff */
[----:B------:R-:W-:Y:S01]  /*12300*/  IMAD.MOV.U32 R29, RZ, RZ, R28 ;  /* 0x000000ffff1d7224 */ /* 0x000fe200078e001c */
[----:B------:R-:W-:Y:S01]  /*12310*/  STL [R1+0xa58], R22 ;  /* 0x000a581601007387 */ /* 0x000fe20000100800 */
[----:B------:R-:W-:Y:S01]  /*12320*/  IMAD.MOV.U32 R33, RZ, RZ, R27 ;  /* 0x000000ffff217224 */ /* 0x000fe200078e001b */
[----:B0-----:R-:W-:Y:S01]  /*12330*/  LEA.HI.X.SX32 R0, R14, R6, 0x1, P6 ;  /* 0x000000060e007211 */ /* 0x001fe200030f0eff */
[----:B------:R-:W-:Y:S01]  /*12340*/  IMAD R51, R83, UR20, RZ ;  /* 0x0000001453337c24 */ /* 0x000fe2000f8e02ff */
[----:B------:R-:W-:Y:S01]  /*12350*/  STL [R1+0x1568], R65 ;  /* 0x0015684101007387 */ /* 0x000fe20000100800 */
[----:B------:R-:W-:-:S02]  /*12360*/  IMAD R49, R81, UR22, RZ ;  /* 0x0000001651317c24 */ /* 0x000fc4000f8e02ff */
[----:B------:R-:W-:Y:S01]  /*12370*/  IMAD R45, R70, UR26, RZ ;  /* 0x0000001a462d7c24 */ /* 0x000fe2000f8e02ff */
[----:B------:R-:W-:Y:S01]  /*12380*/  STL [R1+0x290], R24 ;  /* 0x0002901801007387 */ /* 0x000fe20000100800 */
[----:B------:R-:W-:Y:S01]  /*12390*/  IADD3 R25, P6, PT, R92, R7, RZ ;  /* 0x000000075c197210 */ /* 0x000fe20007fde0ff */
[----:B------:R-:W-:Y:S02]  /*123a0*/  IMAD R41, R31, UR46, RZ ;  /* 0x0000002e1f297c24 */ /* 0x000fe4000f8e02ff */
[----:B------:R-:W-:Y:S01]  /*123b0*/  IMAD R43, R74, UR30, RZ ;  /* 0x0000001e4a2b7c24 */ /* 0x000fe2000f8e02ff */
[----:B------:R0:W-:Y:S01]  /*123c0*/  STL [R1+0xa54], R0 ;  /* 0x000a540001007387 */ /* 0x0001e20000100800 */
[----:B------:R-:W-:Y:S02]  /*123d0*/  IMAD R39, R77, UR34, RZ ;  /* 0x000000224d277c24 */ /* 0x000fe4000f8e02ff */
[----:B------:R-:W-:Y:S02]  /*123e0*/  IMAD R37, R79, UR36, RZ ;  /* 0x000000244f257c24 */ /* 0x000fe4000f8e02ff */
[----:B------:R-:W-:-:S02]  /*123f0*/  IMAD R44, R72, UR28, RZ ;  /* 0x0000001c482c7c24 */ /* 0x000fc4000f8e02ff */
[----:B------:R-:W-:Y:S02]  /*12400*/  IMAD R42, R80, UR32, RZ ;  /* 0x00000020502a7c24 */ /* 0x000fe4000f8e02ff */
[----:B------:R-:W-:Y:S01]  /*12410*/  IMAD R48, R91, UR42, RZ ;  /* 0x0000002a5b307c24 */ /* 0x000fe2000f8e02ff */
[-C--:B0-----:R-:W-:Y:S01]  /*12420*/  LEA.HI.X.SX32 R0, R59, R6.reuse, 0x1, P5 ;  /* 0x000000063b007211 */ /* 0x081fe200028f0eff */
[----:B------:R-:W-:Y:S01]  /*12430*/  IMAD R12, R65, UR38, RZ ;  /* 0x00000026410c7c24 */ /* 0x000fe2000f8e02ff */
[----:B------:R-:W-:Y:S01]  /*12440*/  IADD3 R26, P5, PT, R57, R7, RZ ;  /* 0x00000007391a7210 */ /* 0x000fe20007fbe0ff */
[----:B------:R-:W-:Y:S01]  /*12450*/  IMAD R38, R85, UR50, RZ ;  /* 0x0000003255267c24 */ /* 0x000fe2000f8e02ff */
[----:B------:R-:W-:Y:S01]  /*12460*/  PRMT R2, RZ, 0x7610, R2 ;  /* 0x00007610ff027816 */ /* 0x000fe20000000002 */
[----:B------:R0:W-:Y:S01]  /*12470*/  STL [R1+0x28c], R0 ;  /* 0x00028c0001007387 */ /* 0x0001e20000100800 */
[----:B------:R-:W-:Y:S01]  /*12480*/  IMAD R40, R93, UR48, RZ ;  /* 0x000000305d287c24 */ /* 0x000fe2000f8e02ff */
[----:B------:R-:W-:Y:S01]  /*12490*/  PRMT R89, RZ, 0x7610, R89 ;  /* 0x00007610ff597816 */ /* 0x000fe20000000059 */
[----:B------:R-:W1:Y:S01]  /*124a0*/  LDCU UR12, c[0x0][0x3b0] ;  /* 0x00007600ff0c77ac */ /* 0x000e620008000800 */
[----:B------:R-:W-:Y:S04]  /*124b0*/  STL [R1+0x2d0], R25 ;  /* 0x0002d01901007387 */ /* 0x000fe80000100800 */
[----:B------:R-:W-:Y:S01]  /*124c0*/  STL [R1+0x1570], R63 ;  /* 0x0015703f01007387 */ /* 0x000fe20000100800 */
[----:B0-----:R-:W-:-:S03]  /*124d0*/  LEA.HI.X.SX32 R0, R92, R6, 0x1, P6 ;  /* 0x000000065c007211 */ /* 0x001fc600030f0eff */
[----:B------:R-:W-:Y:S04]  /*124e0*/  STL [R1+0x330], R26 ;  /* 0x0003301a01007387 */ /* 0x000fe80000100800 */
[----:B------:R-:W-:Y:S01]  /*124f0*/  STL [R1+0x1574], R92 ;  /* 0x0015745c01007387 */ /* 0x000fe20000100800 */
[----:B------:R-:W-:-:S03]  /*12500*/  IADD3 R28, P6, PT, R55, R7, RZ ;  /* 0x00000007371c7210 */ /* 0x000fc60007fde0ff */
[----:B------:R0:W-:Y:S02]  /*12510*/  STL [R1+0x2cc], R0 ;  /* 0x0002cc0001007387 */ /* 0x0001e40000100800 */
[----:B0-----:R-:W-:Y:S02]  /*12520*/  LEA.HI.X.SX32 R0, R57, R6, 0x1, P5 ;  /* 0x0000000639007211 */ /* 0x001fe400028f0eff */
[----:B------:R-:W-:-:S03]  /*12530*/  IADD3 R27, P5, PT, R53, R7, RZ ;  /* 0x00000007351b7210 */ /* 0x000fc60007fbe0ff */
[----:B------:R0:W-:Y:S04]  /*12540*/  STL [R1+0x32c], R0 ;  /* 0x00032c0001007387 */ /* 0x0001e80000100800 */
[----:B------:R-:W-:Y:S01]  /*12550*/  STL [R1+0x370], R28 ;  /* 0x0003701c01007387 */ /* 0x000fe20000100800 */
[----:B0-----:R-:W-:-:S03]  /*12560*/  LEA.HI.X.SX32 R0, R55, R6, 0x1, P6 ;  /* 0x0000000637007211 */ /* 0x001fc600030f0eff */
[----:B------:R-:W-:Y:S04]  /*12570*/  STL [R1+0x1578], R55 ;  /* 0x0015783701007387 */ /* 0x000fe80000100800 */
[----:B------:R-:W-:Y:S01]  /*12580*/  STL [R1+0x3b0], R27 ;  /* 0x0003b01b01007387 */ /* 0x000fe20000100800 */
[----:B------:R-:W-:-:S03]  /*12590*/  IADD3 R5, P6, PT, R51, R7, RZ ;  /* 0x0000000733057210 */ /* 0x000fc60007fde0ff */
[----:B------:R0:W-:Y:S04]  /*125a0*/  STL [R1+0x36c], R0 ;  /* 0x00036c0001007387 */ /* 0x0001e80000100800 */
[----:B------:R-:W-:Y:S01]  /*125b0*/  STL [R1+0x1580], R53 ;  /* 0x0015803501007387 */ /* 0x000fe20000100800 */
[----:B0-----:R-:W-:Y:S02]  /*125c0*/  LEA.HI.X.SX32 R0, R53, R6, 0x1, P5 ;  /* 0x0000000635007211 */ /* 0x001fe400028f0eff */
[----:B------:R-:W-:-:S03]  /*125d0*/  IADD3 R30, P5, PT, R49, R7, RZ ;  /* 0x00000007311e7210 */ /* 0x000fc60007fbe0ff */
[----:B------:R0:W-:Y:S04]  /*125e0*/  STL [R1+0x3ac], R0 ;  /* 0x0003ac0001007387 */ /* 0x0001e80000100800 */
[----:B------:R-:W-:Y:S01]  /*125f0*/  STL [R1+0x3f0], R5 ;  /* 0x0003f00501007387 */ /* 0x000fe20000100800 */
[----:B0-----:R-:W-:-:S03]  /*12600*/  LEA.HI.X.SX32 R0, R51, R6, 0x1, P6 ;  /* 0x0000000633007211 */ /* 0x001fc600030f0eff */
[----:B------:R-:W-:Y:S04]  /*12610*/  STL [R1+0x430], R30 ;  /* 0x0004301e01007387 */ /* 0x000fe80000100800 */
[----:B------:R0:W-:Y:S04]  /*12620*/  STL [R1+0x3ec], R0 ;  /* 0x0003ec0001007387 */ /* 0x0001e80000100800 */
[----:B------:R-:W2:Y:S01]  /*12630*/  LDL.LU R31, [R1+0x1600] ;  /* 0x00160000011f7983 */ /* 0x000ea20000300800 */
[----:B------:R-:W-:Y:S02]  /*12640*/  LEA.HI.X.SX32 R53, R49, R6, 0x1, P5 ;  /* 0x0000000631357211 */ /* 0x000fe400028f0eff */
[----:B------:R-:W-:Y:S01]  /*12650*/  IADD3 R90, P5, PT, R45, R7, RZ ;  /* 0x000000072d5a7210 */ /* 0x000fe20007fbe0ff */
[----:B------:R-:W-:-:S03]  /*12660*/  IMAD R14, R63, UR40, RZ ;  /* 0x000000283f0e7c24 */ /* 0x000fc6000f8e02ff */
[-C--:B------:R-:W-:Y:S02]  /*12670*/  LEA.HI.X.SX32 R63, R45, R6.reuse, 0x1, P5 ;  /* 0x000000062d3f7211 */ /* 0x080fe400028f0eff */
[-C--:B------:R-:W-:Y:S02]  /*12680*/  IADD3 R86, P5, PT, R43, R7.reuse, RZ ;  /* 0x000000072b567210 */ /* 0x080fe40007fbe0ff */
[-C--:B------:R-:W-:Y:S02]  /*12690*/  IADD3 R92, P6, PT, R47, R7.reuse, RZ ;  /* 0x000000072f5c7210 */ /* 0x080fe40007fde0ff */
[-C--:B------:R-:W-:Y:S02]  /*126a0*/  LEA.HI.X.SX32 R79, R43, R6.reuse, 0x1, P5 ;  /* 0x000000062b4f7211 */ /* 0x080fe400028f0eff */
[----:B------:R-:W-:Y:S02]  /*126b0*/  IADD3 R54, P5, PT, R39, R7, RZ ;  /* 0x0000000727367210 */ /* 0x000fe40007fbe0ff */
[----:B------:R-:W-:-:S02]  /*126c0*/  LEA.HI.X.SX32 R55, R47, R6, 0x1, P6 ;  /* 0x000000062f377211 */ /* 0x000fc400030f0eff */
[-C--:B------:R-:W-:Y:S02]  /*126d0*/  IADD3 R88, P6, PT, R44, R7.reuse, RZ ;  /* 0x000000072c587210 */ /* 0x080fe40007fde0ff */
[-C--:B------:R-:W-:Y:S02]  /*126e0*/  LEA.HI.X.SX32 R50, R39, R6.reuse, 0x1, P5 ;  /* 0x0000000627327211 */ /* 0x080fe400028f0eff */
[-C--:B------:R-:W-:Y:S02]  /*126f0*/  IADD3 R73, P5, PT, R12, R7.reuse, RZ ;  /* 0x000000070c497210 */ /* 0x080fe40007fbe0ff */
[-C--:B------:R-:W-:Y:S02]  /*12700*/  LEA.HI.X.SX32 R65, R44, R6.reuse, 0x1, P6 ;  /* 0x000000062c417211 */ /* 0x080fe400030f0eff */
[----:B------:R-:W-:Y:S02]  /*12710*/  IADD3 R83, P6, PT, R42, R7, RZ ;  /* 0x000000072a537210 */ /* 0x000fe40007fde0ff */
[----:B------:R-:W-:-:S02]  /*12720*/  LEA.HI.X.SX32 R75, R12, R6, 0x1, P5 ;  /* 0x000000060c4b7211 */ /* 0x000fc400028f0eff */
[-C--:B------:R-:W-:Y:S02]  /*12730*/  IADD3 R9, P5, PT, R48, R7.reuse, RZ ;  /* 0x0000000730097210 */ /* 0x080fe40007fbe0ff */
[-C--:B------:R-:W-:Y:S02]  /*12740*/  LEA.HI.X.SX32 R77, R42, R6.reuse, 0x1, P6 ;  /* 0x000000062a4d7211 */ /* 0x080fe400030f0eff */
[-C--:B------:R-:W-:Y:S02]  /*12750*/  IADD3 R52, P6, PT, R37, R7.reuse, RZ ;  /* 0x0000000725347210 */ /* 0x080fe40007fde0ff */
[-C--:B0-----:R-:W-:Y:S02]  /*12760*/  LEA.HI.X.SX32 R0, R48, R6.reuse, 0x1, P5 ;  /* 0x0000000630007211 */ /* 0x081fe400028f0eff */
[-C--:B------:R-:W-:Y:S02]  /*12770*/  IADD3 R21, P5, PT, R41, R7.reuse, RZ ;  /* 0x0000000729157210 */ /* 0x080fe40007fbe0ff */
[-C--:B------:R-:W-:Y:S01]  /*12780*/  LEA.HI.X.SX32 R81, R37, R6.reuse, 0x1, P6 ;  /* 0x0000000625517211 */ /* 0x080fe200030f0eff */
[----:B------:R-:W-:Y:S01]  /*12790*/  IMAD R37, R4, UR56, RZ ;  /* 0x0000003804257c24 */ /* 0x000fe2000f8e02ff */
[----:B------:R-:W-:Y:S01]  /*127a0*/  LEA.HI.X.SX32 R18, R41, R6, 0x1, P5 ;  /* 0x0000000629127211 */ /* 0x000fe200028f0eff */
[----:B------:R-:W-:Y:S01]  /*127b0*/  IMAD R39, R13, UR54, RZ ;  /* 0x000000360d277c24 */ /* 0x000fe2000f8e02ff */
[----:B------:R-:W-:-:S02]  /*127c0*/  IADD3 R69, P6, PT, R14, R7, RZ ;  /* 0x000000070e457210 */ /* 0x000fc40007fde0ff */
[-C--:B------:R-:W-:Y:S02]  /*127d0*/  IADD3 R4, P5, PT, R38, R7.reuse, RZ ;  /* 0x0000000726047210 */ /* 0x080fe40007fbe0ff */
[-C--:B------:R-:W-:Y:S01]  /*127e0*/  LEA.HI.X.SX32 R71, R14, R6.reuse, 0x1, P6 ;  /* 0x000000060e477211 */ /* 0x080fe200030f0eff */
[----:B------:R-:W-:Y:S01]  /*127f0*/  IMAD R14, R10, UR58, RZ ;  /* 0x0000003a0a0e7c24 */ /* 0x000fe2000f8e02ff */
[-C--:B------:R-:W-:Y:S02]  /*12800*/  LEA.HI.X.SX32 R67, R38, R6.reuse, 0x1, P5 ;  /* 0x0000000626437211 */ /* 0x080fe400028f0eff */
[C---:B------:R-:W-:Y:S01]  /*12810*/  IADD3 R93, P5, PT, R39.reuse, R7, RZ ;  /* 0x00000007275d7210 */ /* 0x040fe20007fbe0ff */
[----:B------:R-:W-:Y:S01]  /*12820*/  STL [R1+0x470], R92 ;  /* 0x0004705c01007387 */ /* 0x000fe20000100800 */
[----:B------:R-:W-:Y:S02]  /*12830*/  IMAD.MOV.U32 R85, RZ, RZ, R29 ;  /* 0x000000ffff557224 */ /* 0x000fe400078e001d */
[----:B------:R-:W-:Y:S01]  /*12840*/  IMAD.MOV.U32 R29, RZ, RZ, R8 ;  /* 0x000000ffff1d7224 */ /* 0x000fe200078e0008 */
[----:B------:R-:W-:Y:S01]  /*12850*/  STL [R1+0x42c], R53 ;  /* 0x00042c3501007387 */ /* 0x000fe20000100800 */
[----:B------:R-:W-:-:S02]  /*12860*/  LEA.HI.X.SX32 R10, R39, R6, 0x1, P5 ;  /* 0x00000006270a7211 */ /* 0x000fc400028f0eff */
[----:B------:R-:W-:Y:S01]  /*12870*/  IADD3 R8, P5, PT, R14, R7, RZ ;  /* 0x000000070e087210 */ /* 0x000fe20007fbe0ff */
        /* <DEDUP_REMOVED lines=15> */
[----:B------:R-:W-:Y:S04]  /*12970*/  STL [R1+0x670], R69 ;  /* 0x0006704501007387 */ /* 0x000fe80000100800 */
[----:B------:R-:W-:Y:S04]  /*12980*/  STL [R1+0x62c], R75 ;  /* 0x00062c4b01007387 */ /* 0x000fe80000100800 */
[----:B------:R-:W-:Y:S04]  /*12990*/  STL [R1+0x6b0], R9 ;  /* 0x0006b00901007387 */ /* 0x000fe80000100800 */
[----:B------:R-:W-:Y:S01]  /*129a0*/  STL [R1+0x66c], R71 ;  /* 0x00066c4701007387 */ /* 0x000fe20000100800 */
[----:B------:R-:W-:-:S02]  /*129b0*/  IMAD R12, R61, UR60, RZ ;  /* 0x0000003c3d0c7c24 */ /* 0x000fc4000f8e02ff */
[----:B---3--:R-:W-:-:S05]  /*129c0*/  IMAD R46, R11, UR44, RZ ;  /* 0x0000002c0b2e7c24 */ /* 0x008fca000f8e02ff */
[----:B------:R-:W-:-:S04]  /*129d0*/  IADD3 R19, P6, PT, R46, R7, RZ ;  /* 0x000000072e137210 */ /* 0x000fc80007fde0ff */
[-C--:B------:R-:W-:Y:S02]  /*129e0*/  LEA.HI.X.SX32 R20, R46, R6.reuse, 0x1, P6 ;  /* 0x000000062e147211 */ /* 0x080fe400030f0eff */
[CC--:B------:R-:W-:Y:S01]  /*129f0*/  IADD3 R17, P6, PT, R40.reuse, R7.reuse, RZ ;  /* 0x0000000728117210 */ /* 0x0c0fe20007fde0ff */
[----:B------:R-:W-:Y:S03]  /*12a00*/  STL [R1+0x6f0], R19 ;  /* 0x0006f01301007387 */ /* 0x000fe60000100800 */
[----:B------:R-:W-:Y:S01]  /*12a10*/  LEA.HI.X.SX32 R40, R40, R6, 0x1, P6 ;  /* 0x0000000628287211 */ /* 0x000fe200030f0eff */
[----:B------:R-:W-:Y:S01]  /*12a20*/  STL [R1+0x6ac], R0 ;  /* 0x0006ac0001007387 */ /* 0x000fe20000100800 */
[----:B------:R-:W-:-:S03]  /*12a30*/  IADD3 R11, P6, PT, R42, R7, RZ ;  /* 0x000000072a0b7210 */ /* 0x000fc60007fde0ff */
[----:B------:R-:W-:Y:S01]  /*12a40*/  STL [R1+0x730], R21 ;  /* 0x0007301501007387 */ /* 0x000fe20000100800 */
[----:B------:R-:W-:-:S03]  /*12a50*/  LEA.HI.X.SX32 R16, R42, R6, 0x1, P6 ;  /* 0x000000062a107211 */ /* 0x000fc600030f0eff */
[----:B------:R-:W-:Y:S01]  /*12a60*/  STL [R1+0x6ec], R20 ;  /* 0x0006ec1401007387 */ /* 0x000fe20000100800 */
[----:B------:R-:W-:-:S03]  /*12a70*/  IADD3 R13, P6, PT, R37, R7, RZ ;  /* 0x00000007250d7210 */ /* 0x000fc60007fde0ff */
[----:B------:R-:W-:Y:S04]  /*12a80*/  STL [R1+0x770], R17 ;  /* 0x0007701101007387 */ /* 0x000fe80000100800 */
[----:B------:R-:W-:Y:S04]  /*12a90*/  STL [R1+0x72c], R18 ;  /* 0x00072c1201007387 */ /* 0x000fe80000100800 */
[----:B------:R-:W-:Y:S04]  /*12aa0*/  STL [R1+0x7b0], R4 ;  /* 0x0007b00401007387 */ /* 0x000fe80000100800 */
[----:B------:R-:W-:Y:S01]  /*12ab0*/  STL [R1+0x76c], R40 ;  /* 0x00076c2801007387 */ /* 0x000fe20000100800 */
[----:B------:R-:W-:-:S03]  /*12ac0*/  LEA.HI.X.SX32 R15, R37, R6, 0x1, P6 ;  /* 0x00000006250f7211 */ /* 0x000fc600030f0eff */
[----:B------:R-:W-:Y:S01]  /*12ad0*/  STL [R1+0x7f0], R11 ;  /* 0x0007f00b01007387 */ /* 0x000fe20000100800 */
[----:B------:R-:W-:-:S03]  /*12ae0*/  IADD3 R37, P6, PT, R12, R7, RZ ;  /* 0x000000070c257210 */ /* 0x000fc60007fde0ff */
[----:B------:R-:W-:Y:S04]  /*12af0*/  STL [R1+0x7ac], R67 ;  /* 0x0007ac4301007387 */ /* 0x000fe80000100800 */
[----:B------:R-:W-:Y:S04]  /*12b00*/  STL [R1+0x830], R93 ;  /* 0x0008305d01007387 */ /* 0x000fe80000100800 */
[----:B------:R-:W3:Y:S04]  /*12b10*/  LDL R39, [R1+0x288] ;  /* 0x0002880001277983 */ /* 0x000ee80000100800 */
[----:B------:R-:W-:Y:S04]  /*12b20*/  STL [R1+0x7ec], R16 ;  /* 0x0007ec1001007387 */ /* 0x000fe80000100800 */
[----:B------:R-:W-:Y:S04]  /*12b30*/  STL [R1+0x870], R13 ;  /* 0x0008700d01007387 */ /* 0x000fe80000100800 */
[----:B------:R-:W-:Y:S04]  /*12b40*/  STL [R1+0x82c], R10 ;  /* 0x00082c0a01007387 */ /* 0x000fe80000100800 */
[----:B------:R-:W-:Y:S04]  /*12b50*/  STL [R1+0x8b0], R8 ;  /* 0x0008b00801007387 */ /* 0x000fe80000100800 */
[----:B------:R-:W-:Y:S04]  /*12b60*/  STL [R1+0x86c], R15 ;  /* 0x00086c0f01007387 */ /* 0x000fe80000100800 */
[----:B------:R-:W-:Y:S01]  /*12b70*/  STL [R1+0x8f0], R37 ;  /* 0x0008f02501007387 */ /* 0x000fe20000100800 */
[----:B--2---:R-:W-:Y:S01]  /*12b80*/  VIADD R38, R31, 0xffffff80 ;  /* 0xffffff801f267836 */ /* 0x004fe20000000000 */
[----:B------:R-:W-:-:S02]  /*12b90*/  LEA.HI.X.SX32 R31, R14, R6, 0x1, P5 ;  /* 0x000000060e1f7211 */ /* 0x000fc400028f0eff */
[----:B------:R-:W0:Y:S03]  /*12ba0*/  LDC R14, c[0x0][0x3a0] ;  /* 0x0000e800ff0e7b82 */ /* 0x000e260000000800 */
[----:B------:R-:W-:Y:S01]  /*12bb0*/  STL [R1+0x8ac], R31 ;  /* 0x0008ac1f01007387 */ /* 0x000fe20000100800 */
[----:B0-----:R-:W-:-:S05]  /*12bc0*/  VIADD R14, R14, 0xffffff88 ;  /* 0xffffff880e0e7836 */ /* 0x001fca0000000000 */
[----:B------:R-:W-:Y:S02]  /*12bd0*/  ISETP.GE.U32.AND P5, PT, R14, 0x7fffff09, PT ;  /* 0x7fffff090e00780c */ /* 0x000fe40003fa6070 */
[----:B------:R-:W-:Y:S02]  /*12be0*/  LEA.HI.X.SX32 R14, R12, R6, 0x1, P6 ;  /* 0x000000060c0e7211 */ /* 0x000fe400030f0eff */
[----:B------:R-:W-:Y:S01]  /*12bf0*/  ISETP.GE.U32.AND P6, PT, R38, 0x7fffff01, PT ;  /* 0x7fffff012600780c */ /* 0x000fe20003fc6070 */
[----:B------:R-:W2:Y:S04]  /*12c00*/  LDL R12, [R1+0x368] ;  /* 0x00036800010c7983 */ /* 0x000ea80000100800 */
[----:B------:R-:W3:Y:S02]  /*12c10*/  LDL R38, [R1+0x284] ;  /* 0x0002840001267983 */ /* 0x000ee40000100800 */
[----:B---3--:R-:W-:-:S04]  /*12c20*/  @P0 LOP3.LUT R39, R39, R38, RZ, 0x3c, !PT ;  /* 0x0000002627270212 */ /* 0x008fc800078e3cff */
[----:B------:R-:W-:-:S04]  /*12c30*/  @P0 LOP3.LUT R38, R39, R38, RZ, 0x3c, !PT ;  /* 0x0000002627260212 */ /* 0x000fc800078e3cff */
[----:B------:R-:W-:-:S05]  /*12c40*/  @P0 LOP3.LUT R39, R39, R38, RZ, 0x3c, !PT ;  /* 0x0000002627270212 */ /* 0x000fca00078e3cff */
[----:B------:R-:W3:Y:S04]  /*12c50*/  @P0 LDG.E.U8 R3, desc[UR18][R38.64] ;  /* 0x0000001226030981 */ /* 0x000ee8000c1e1100 */
[----:B------:R-:W-:Y:S04]  /*12c60*/  STL [R1+0x8ec], R14 ;  /* 0x0008ec0e01007387 */ /* 0x000fe80000100800 */
[----:B---3--:R0:W-:Y:S04]  /*12c70*/  STL [R1+0x2b4], R3 ;  /* 0x0002b40301007387 */ /* 0x0081e80000100800 */
[----:B0-----:R-:W3:Y:S04]  /*12c80*/  LDL.LU R3, [R1+0x15fc] ;  /* 0x0015fc0001037983 */ /* 0x001ee80000300800 */
[----:B------:R-:W2:Y:S04]  /*12c90*/  LDL R38, [R1+0x2c4] ;  /* 0x0002c40001267983 */ /* 0x000ea80000100800 */
[----:B------:R-:W2:Y:S02]  /*12ca0*/  LDL R39, [R1+0x2c8] ;  /* 0x0002c80001277983 */ /* 0x000ea40000100800 */
[----:B--2---:R-:W-:-:S04]  /*12cb0*/  @P0 LOP3.LUT R39, R39, R38, RZ, 0x3c, !PT ;  /* 0x0000002627270212 */ /* 0x004fc800078e3cff */
[----:B------:R-:W-:-:S04]  /*12cc0*/  @P0 LOP3.LUT R38, R39, R38, RZ, 0x3c, !PT ;  /* 0x0000002627260212 */ /* 0x000fc800078e3cff */
[----:B------:R-:W-:-:S05]  /*12cd0*/  @P0 LOP3.LUT R39, R39, R38, RZ, 0x3c, !PT ;  /* 0x0000002627270212 */ /* 0x000fca00078e3cff */
[----:B------:R-:W2:Y:S04]  /*12ce0*/  @P0 LDG.E.U8 R2, desc[UR18][R38.64] ;  /* 0x0000001226020981 */ /* 0x000ea8000c1e1100 */
[----:B--2---:R0:W-:Y:S04]  /*12cf0*/  STL [R1+0x2ac], R2 ;  /* 0x0002ac0201007387 */ /* 0x0041e80000100800 */
[----:B0-----:R-:W2:Y:S04]  /*12d00*/  LDL.LU R2, [R1+0x15f8] ;  /* 0x0015f80001027983 */ /* 0x001ea80000300800 */
[----:B------:R-:W2:Y:S04]  /*12d10*/  LDL R38, [R1+0x304] ;  /* 0x0003040001267983 */ /* 0x000ea80000100800 */
[----:B------:R-:W2:Y:S01]  /*12d20*/  LDL R39, [R1+0x320] ;  /* 0x0003200001277983 */ /* 0x000ea20000100800 */
[----:B---3--:R-:W-:-:S02]  /*12d30*/  PRMT R3, RZ, 0x7610, R3 ;  /* 0x00007610ff037816 */ /* 0x008fc40000000003 */
[----:B--2---:R-:W-:-:S04]  /*12d40*/  @P0 LOP3.LUT R39, R39, R38, RZ, 0x3c, !PT ;  /* 0x0000002627270212 */ /* 0x004fc800078e3cff */
[----:B------:R-:W-:-:S04]  /*12d50*/  @P0 LOP3.LUT R38, R39, R38, RZ, 0x3c, !PT ;  /* 0x0000002627260212 */ /* 0x000fc800078e3cff */
[----:B------:R-:W-:-:S05]  /*12d60*/  @P0 LOP3.LUT R39, R39, R38, RZ, 0x3c, !PT ;  /* 0x0000002627270212 */ /* 0x000fca00078e3cff */
[----:B------:R-:W2:Y:S01]  /*12d70*/  @P0 LDG.E.U8 R3, desc[UR18][R38.64] ;  /* 0x0000001226030981 */ /* 0x000ea2000c1e1100 */
[----:B------:R-:W-:-:S03]  /*12d80*/  PRMT R2, RZ, 0x7610, R2 ;  /* 0x00007610ff027816 */ /* 0x000fc60000000002 */
[----:B--2---:R0:W-:Y:S04]  /*12d90*/  STL [R1+0x2a4], R3 ;  /* 0x0002a40301007387 */ /* 0x0041e80000100800 */
[----:B0-----:R-:W2:Y:S04]  /*12da0*/  LDL.LU R3, [R1+0x15f4] ;  /* 0x0015f40001037983 */ /* 0x001ea80000300800 */
[----:B------:R-:W3:Y:S01]  /*12db0*/  LDL R39, [R1+0x364] ;  /* 0x0003640001277983 */ /* 0x000ee20000100800 */
[----:B------:R-:W-:-:S03]  /*12dc0*/  @P0 IMAD.MOV.U32 R38, RZ, RZ, R12 ;  /* 0x000000ffff260224 */ /* 0x000fc600078e000c */
[----:B------:R-:W2:Y:S04]  /*12dd0*/  LDL R12, [R1+0x564] ;  /* 0x00056400010c7983 */ /* 0x000ea80000100800 */
[----:B---3--:R-:W3:Y:S04]  /*12de0*/  @P0 LDG.E.U8 R2, desc[UR18][R38.64] ;  /* 0x0000001226020981 */ /* 0x008ee8000c1e1100 */
[----:B---3--:R0:W-:Y:S04]  /*12df0*/  STL [R1+0x29c], R2 ;  /* 0x00029c0201007387 */ /* 0x0081e80000100800 */
[----:B0-----:R-:W3:Y:S04]  /*12e00*/  LDL.LU R2, [R1+0x15f0] ;  /* 0x0015f00001027983 */ /* 0x001ee80000300800 */
[----:B------:R-:W3:Y:S04]  /*12e10*/  LDL R38, [R1+0x3a4] ;  /* 0x0003a40001267983 */ /* 0x000ee80000100800 */
[----:B------:R-:W3:Y:S01]  /*12e20*/  LDL R39, [R1+0x3a8] ;  /* 0x0003a80001277983 */ /* 0x000ee20000100800 */
[----:B--2---:R-:W-:-:S02]  /*12e30*/  PRMT R3, RZ, 0x7610, R3 ;  /* 0x00007610ff037816 */ /* 0x004fc40000000003 */
[----:B---3--:R-:W-:-:S04]  /*12e40*/  @P0 LOP3.LUT R39, R39, R38, RZ, 0x3c, !PT ;  /* 0x0000002627270212 */ /* 0x008fc800078e3cff */
[----:B------:R-:W-:-:S04]  /*12e50*/  @P0 LOP3.LUT R38, R39, R38, RZ, 0x3c, !PT ;  /* 0x0000002627260212 */ /* 0x000fc800078e3cff */
[----:B------:R-:W-:-:S05]  /*12e60*/  @P0 LOP3.LUT R39, R39, R38, RZ, 0x3c, !PT ;  /* 0x0000002627270212 */ /* 0x000fca00078e3cff */
[----:B------:R-:W2:Y:S04]  /*12e70*/  @P0 LDG.E.U8 R3, desc[UR18][R38.64] ;  /* 0x0000001226030981 */ /* 0x000ea8000c1e1100 */
[----:B--2---:R0:W-:Y:S04]  /*12e80*/  STL [R1+0x7c], R3 ;  /* 0x00007c0301007387 */ /* 0x0041e80000100800 */
[----:B0-----:R-:W2:Y:S04]  /*12e90*/  LDL.LU R3, [R1+0x15ec] ;  /* 0x0015ec0001037983 */ /* 0x001ea80000300800 */
[----:B------:R-:W3:Y:S04]  /*12ea0*/  LDL R38, [R1+0x3e4] ;  /* 0x0003e40001267983 */ /* 0x000ee80000100800 */
[----:B------:R-:W3:Y:S01]  /*12eb0*/  LDL R39, [R1+0x3e8] ;  /* 0x0003e80001277983 */ /* 0x000ee20000100800 */
[----:B------:R-:W-:-:S02]  /*12ec0*/  PRMT R2, RZ, 0x7610, R2 ;  /* 0x00007610ff027816 */ /* 0x000fc40000000002 */
[----:B---3--:R-:W-:-:S04]  /*12ed0*/  @P0 LOP3.LUT R39, R39, R38, RZ, 0x3c, !PT ;  /* 0x0000002627270212 */ /* 0x008fc800078e3cff */
[----:B------:R-:W-:-:S04]  /*12ee0*/  @P0 LOP3.LUT R38, R39, R38, RZ, 0x3c, !PT ;  /* 0x0000002627260212 */ /* 0x000fc800078e3cff */
[----:B------:R-:W-:-:S05]  /*12ef0*/  @P0 LOP3.LUT R39, R39, R38, RZ, 0x3c, !PT ;  /* 0x0000002627270212 */ /* 0x000fca00078e3cff */
[----:B------:R-:W3:Y:S04]  /*12f00*/  @P0 LDG.E.U8 R2, desc[UR18][R38.64] ;  /* 0x0000001226020981 */ /* 0x000ee8000c1e1100 */
        /* <DEDUP_REMOVED lines=44> */
[----:B------:R0:W2:Y:S01]  /*131d0*/  @P0 LDG.E.U8 R3, desc[UR18][R38.64] ;  /* 0x0000001226030981 */ /* 0x0000a2000c1e1100 */
[----:B------:R-:W-:Y:S01]  /*131e0*/  PRMT R2, RZ, 0x7610, R2 ;  /* 0x00007610ff027816 */ /* 0x000fe20000000002 */
[----:B0-----:R-:W-:Y:S02]  /*131f0*/  @P0 IMAD.MOV.U32 R38, RZ, RZ, R87 ;  /* 0x000000ffff260224 */ /* 0x001fe400078e0057 */
[----:B------:R-:W-:-:S05]  /*13200*/  @P0 IMAD.MOV.U32 R39, RZ, RZ, R12 ;  /* 0x000000ffff270224 */ /* 0x000fca00078e000c */
[----:B------:R0:W3:Y:S04]  /*13210*/  @P0 LDG.E.U8 R2, desc[UR18][R38.64] ;  /* 0x0000001226020981 */ /* 0x0000e8000c1e1100 */
[----:B--2---:R2:W-:Y:S04]  /*13220*/  STL [R1+0x1474], R3 ;  /* 0x0014740301007387 */ /* 0x0045e80000100800 */
[----:B--2---:R-:W2:Y:S04]  /*13230*/  LDL R3, [R1+0x628] ;  /* 0x0006280001037983 */ /* 0x004ea80000100800 */
[----:B------:R-:W2:Y:S04]  /*13240*/  LDL.LU R87, [R1+0x15d4] ;  /* 0x0015d40001577983 */ /* 0x000ea80000300800 */
[----:B------:R-:W2:Y:S01]  /*13250*/  LDL R39, [R1+0x5a4] ;  /* 0x0005a40001277983 */ /* 0x000ea20000100800 */
[----:B------:R-:W-:Y:S01]  /*13260*/  PRMT R91, RZ, 0x7610, R91 ;  /* 0x00007610ff5b7816 */ /* 0x000fe2000000005b */
[----:B0-----:R-:W-:-:S02]  /*13270*/  @P0 IMAD.MOV.U32 R38, RZ, RZ, R84 ;  /* 0x000000ffff260224 */ /* 0x001fc400078e0054 */
[----:B------:R-:W4:Y:S04]  /*13280*/  LDL R12, [R1+0x6e8] ;  /* 0x0006e800010c7983 */ /* 0x000f280000100800 */
[----:B---3--:R0:W-:Y:S04]  /*13290*/  STL [R1+0x1478], R2 ;  /* 0x0014780201007387 */ /* 0x0081e80000100800 */
[----:B0-----:R-:W3:Y:S04]  /*132a0*/  LDL R2, [R1+0x5e4] ;  /* 0x0005e40001027983 */ /* 0x001ee80000100800 */
[----:B------:R-:W4:Y:S04]  /*132b0*/  LDL.LU R84, [R1+0x15d0] ;  /* 0x0015d00001547983 */ /* 0x000f280000300800 */
[----:B--2---:R0:W2:Y:S02]  /*132c0*/  @P0 LDG.E.U8 R91, desc[UR18][R38.64] ;  /* 0x00000012265b0981 */ /* 0x0040a4000c1e1100 */
[----:B0-----:R-:W-:-:S02]  /*132d0*/  @P0 IMAD.MOV.U32 R38, RZ, RZ, R82 ;  /* 0x000000ffff260224 */ /* 0x001fc400078e0052 */
[----:B---3--:R-:W-:-:S05]  /*132e0*/  @P0 IMAD.MOV.U32 R39, RZ, RZ, R2 ;  /* 0x000000ffff270224 */ /* 0x008fca00078e0002 */
[----:B------:R0:W3:Y:S04]  /*132f0*/  @P0 LDG.E.U8 R89, desc[UR18][R38.64] ;  /* 0x0000001226590981 */ /* 0x0000e8000c1e1100 */
[----:B--2---:R2:W-:Y:S04]  /*13300*/  STL [R1+0x147c], R91 ;  /* 0x00147c5b01007387 */ /* 0x0045e80000100800 */
[----:B------:R-:W3:Y:S04]  /*13310*/  LDL.LU R82, [R1+0x15cc] ;  /* 0x0015cc0001527983 */ /* 0x000ee80000300800 */
[----:B------:R-:W3:Y:S01]  /*13320*/  LDL R39, [R1+0x624] ;  /* 0x0006240001277983 */ /* 0x000ee20000100800 */
[----:B------:R-:W-:Y:S01]  /*13330*/  PRMT R87, RZ, 0x7610, R87 ;  /* 0x00007610ff577816 */ /* 0x000fe20000000057 */
[----:B0-----:R-:W-:Y:S01]  /*13340*/  @P0 IMAD.MOV.U32 R38, RZ, RZ, R3 ;  /* 0x000000ffff260224 */ /* 0x001fe200078e0003 */
[----:B----4-:R-:W-:Y:S01]  /*13350*/  PRMT R84, RZ, 0x7610, R84 ;  /* 0x00007610ff547816 */ /* 0x010fe20000000054 */
[----:B--2---:R-:W2:Y:S04]  /*13360*/  LDL R91, [R1+0x764] ;  /* 0x00076400015b7983 */ /* 0x004ea80000100800 */
[----:B------:R-:W4:Y:S04]  /*13370*/  LDL R2, [R1+0x768] ;  /* 0x0007680001027983 */ /* 0x000f280000100800 */
[----:B---3--:R0:W3:Y:S02]  /*13380*/  @P0 LDG.E.U8 R87, desc[UR18][R38.64] ;  /* 0x0000001226570981 */ /* 0x0080e4000c1e1100 */
[----:B0-----:R-:W-:-:S02]  /*13390*/  @P0 IMAD.MOV.U32 R38, RZ, RZ, R76 ;  /* 0x000000ffff260224 */ /* 0x001fc400078e004c */
[----:B------:R-:W-:-:S05]  /*133a0*/  @P0 IMAD.MOV.U32 R39, RZ, RZ, R78 ;  /* 0x000000ffff270224 */ /* 0x000fca00078e004e */
[----:B------:R-:W2:Y:S04]  /*133b0*/  @P0 LDG.E.U8 R84, desc[UR18][R38.64] ;  /* 0x0000001226540981 */ /* 0x000ea8000c1e1100 */
[----:B------:R0:W-:Y:S04]  /*133c0*/  STL [R1+0x1480], R89 ;  /* 0x0014805901007387 */ /* 0x0001e80000100800 */
[----:B0-----:R-:W2:Y:S04]  /*133d0*/  LDL R89, [R1+0x728] ;  /* 0x0007280001597983 */ /* 0x001ea80000100800 */
[----:B---3--:R0:W-:Y:S04]  /*133e0*/  STL [R1+0x1484], R87 ;  /* 0x0014845701007387 */ /* 0x0081e80000100800 */
[----:B0-----:R-:W3:Y:S04]  /*133f0*/  LDL R87, [R1+0x724] ;  /* 0x0007240001577983 */ /* 0x001ee80000100800 */
[----:B------:R-:W3:Y:S04]  /*13400*/  LDL.LU R78, [R1+0x15c8] ;  /* 0x0015c800014e7983 */ /* 0x000ee80000300800 */
[----:B------:R-:W3:Y:S04]  /*13410*/  LDL.LU R76, [R1+0x15c4] ;  /* 0x0015c400014c7983 */ /* 0x000ee80000300800 */
[----:B------:R-:W3:Y:S04]  /*13420*/  LDL R38, [R1+0x6a4] ;  /* 0x0006a40001267983 */ /* 0x000ee80000100800 */
[----:B------:R-:W3:Y:S04]  /*13430*/  LDL R39, [R1+0x6a8] ;  /* 0x0006a80001277983 */ /* 0x000ee80000100800 */
[----:B------:R-:W4:Y:S04]  /*13440*/  LDL R3, [R1+0x7a4] ;  /* 0x0007a40001037983 */ /* 0x000f280000100800 */
[----:B--2---:R0:W-:Y:S04]  /*13450*/  STL [R1+0x1488], R84 ;  /* 0x0014885401007387 */ /* 0x0041e80000100800 */
[----:B0-----:R-:W2:Y:S01]  /*13460*/  LDL R84, [R1+0x6e4] ;  /* 0x0006e40001547983 */ /* 0x001ea20000100800 */
[----:B------:R-:W-:-:S02]  /*13470*/  PRMT R82, RZ, 0x7610, R82 ;  /* 0x00007610ff527816 */ /* 0x000fc40000000052 */
[----:B------:R-:W-:Y:S02]  /*13480*/  PRMT R80, RZ, 0x7610, R80 ;  /* 0x00007610ff507816 */ /* 0x000fe40000000050 */
[----:B------:R-:W-:Y:S02]  /*13490*/  PRMT R74, RZ, 0x7610, R74 ;  /* 0x00007610ff4a7816 */ /* 0x000fe4000000004a */
[----:B------:R-:W-:Y:S02]  /*134a0*/  PRMT R72, RZ, 0x7610, R72 ;  /* 0x00007610ff487816 */ /* 0x000fe40000000048 */
[----:B---3--:R-:W-:-:S04]  /*134b0*/  @P0 LOP3.LUT R39, R39, R38, RZ, 0x3c, !PT ;  /* 0x0000002627270212 */ /* 0x008fc800078e3cff */
[----:B------:R-:W-:-:S04]  /*134c0*/  @P0 LOP3.LUT R38, R39, R38, RZ, 0x3c, !PT ;  /* 0x0000002627260212 */ /* 0x000fc800078e3cff */
[----:B------:R-:W-:-:S05]  /*134d0*/  @P0 LOP3.LUT R39, R39, R38, RZ, 0x3c, !PT ;  /* 0x0000002627270212 */ /* 0x000fca00078e3cff */
[----:B------:R0:W3:Y:S01]  /*134e0*/  @P0 LDG.E.U8 R82, desc[UR18][R38.64] ;  /* 0x0000001226520981 */ /* 0x0000e2000c1e1100 */
[----:B------:R-:W-:Y:S01]  /*134f0*/  PRMT R78, RZ, 0x7610, R78 ;  /* 0x00007610ff4e7816 */ /* 0x000fe2000000004e */
[----:B0-----:R-:W-:Y:S02]  /*13500*/  @P0 IMAD.MOV.U32 R38, RZ, RZ, R12 ;  /* 0x000000ffff260224 */ /* 0x001fe400078e000c */
[----:B--2---:R-:W-:-:S05]  /*13510*/  @P0 IMAD.MOV.U32 R39, RZ, RZ, R84 ;  /* 0x000000ffff270224 */ /* 0x004fca00078e0054 */
[----:B------:R0:W2:Y:S01]  /*13520*/  @P0 LDG.E.U8 R80, desc[UR18][R38.64] ;  /* 0x0000001226500981 */ /* 0x0000a2000c1e1100 */
[----:B------:R-:W-:Y:S01]  /*13530*/  PRMT R76, RZ, 0x7610, R76 ;  /* 0x00007610ff4c7816 */ /* 0x000fe2000000004c */
[----:B0-----:R-:W-:Y:S02]  /*13540*/  @P0 IMAD.MOV.U32 R38, RZ, RZ, R89 ;  /* 0x000000ffff260224 */ /* 0x001fe400078e0059 */
[----:B------:R-:W-:-:S05]  /*13550*/  @P0 IMAD.MOV.U32 R39, RZ, RZ, R87 ;  /* 0x000000ffff270224 */ /* 0x000fca00078e0057 */
[----:B------:R4:W2:Y:S02]  /*13560*/  @P0 LDG.E.U8 R78, desc[UR18][R38.64] ;  /* 0x00000012264e0981 */ /* 0x0008a4000c1e1100 */
[----:B----4-:R-:W-:Y:S02]  /*13570*/  @P0 IMAD.MOV.U32 R38, RZ, RZ, R2 ;  /* 0x000000ffff260224 */ /* 0x010fe400078e0002 */
[----:B------:R-:W-:-:S05]  /*13580*/  @P0 IMAD.MOV.U32 R39, RZ, RZ, R91 ;  /* 0x000000ffff270224 */ /* 0x000fca00078e005b */
[----:B------:R0:W4:Y:S02]  /*13590*/  @P0 LDG.E.U8 R76, desc[UR18][R38.64] ;  /* 0x00000012264c0981 */ /* 0x000124000c1e1100 */
[----:B0-----:R-:W-:Y:S02]  /*135a0*/  @P0 IMAD.MOV.U32 R38, RZ, RZ, R68 ;  /* 0x000000ffff260224 */ /* 0x001fe400078e0044 */
[----:B------:R-:W-:-:S05]  /*135b0*/  @P0 IMAD.MOV.U32 R39, RZ, RZ, R3 ;  /* 0x000000ffff270224 */ /* 0x000fca00078e0003 */
[----:B------:R0:W4:Y:S02]  /*135c0*/  @P0 LDG.E.U8 R74, desc[UR18][R38.64] ;  /* 0x00000012264a0981 */ /* 0x000124000c1e1100 */
[----:B0-----:R-:W-:Y:S02]  /*135d0*/  @P0 IMAD.MOV.U32 R38, RZ, RZ, R66 ;  /* 0x000000ffff260224 */ /* 0x001fe400078e0042 */
[----:B------:R-:W-:-:S05]  /*135e0*/  @P0 IMAD.MOV.U32 R39, RZ, RZ, R64 ;  /* 0x000000ffff270224 */ /* 0x000fca00078e0040 */
[----:B------:R0:W4:Y:S02]  /*135f0*/  @P0 LDG.E.U8 R72, desc[UR18][R38.64] ;  /* 0x0000001226480981 */ /* 0x000124000c1e1100 */
[----:B0-----:R-:W-:Y:S02]  /*13600*/  @P0 IMAD.MOV.U32 R39, RZ, RZ, R62 ;  /* 0x000000ffff270224 */ /* 0x001fe400078e003e */
[----:B---3--:R-:W-:Y:S04]  /*13610*/  STL [R1+0x148c], R82 ;  /* 0x00148c5201007387 */ /* 0x008fe80000100800 */
[----:B------:R-:W3:Y:S04]  /*13620*/  LDL R12, [R1+0x828] ;  /* 0x00082800010c7983 */ /* 0x000ee80000100800 */
[----:B--2---:R0:W-:Y:S04]  /*13630*/  STL [R1+0x1490], R80 ;  /* 0x0014905001007387 */ /* 0x0041e80000100800 */
[----:B0-----:R-:W2:Y:S04]  /*13640*/  LDL R80, [R1+0x868] ;  /* 0x0008680001507983 */ /* 0x001ea80000100800 */
[----:B------:R0:W-:Y:S04]  /*13650*/  STL [R1+0x1494], R78 ;  /* 0x0014944e01007387 */ /* 0x0001e80000100800 */
[----:B------:R-:W2:Y:S04]  /*13660*/  LDL R82, [R1+0x8a4] ;  /* 0x0008a40001527983 */ /* 0x000ea80000100800 */
[----:B------:R-:W2:Y:S04]  /*13670*/  LDL R84, [R1+0x8a8] ;  /* 0x0008a80001547983 */ /* 0x000ea80000100800 */
[----:B0-----:R-:W2:Y:S04]  /*13680*/  LDL R78, [R1+0x864] ;  /* 0x00086400014e7983 */ /* 0x001ea80000100800 */
[----:B------:R-:W2:Y:S04]  /*13690*/  LDL R87, [R1+0x8e4] ;  /* 0x0008e40001577983 */ /* 0x000ea80000100800 */
[----:B------:R-:W2:Y:S04]  /*136a0*/  LDL R89, [R1+0x8e8] ;  /* 0x0008e80001597983 */ /* 0x000ea80000100800 */
[----:B----4-:R-:W-:Y:S04]  /*136b0*/  STL [R1+0x1498], R76 ;  /* 0x0014984c01007387 */ /* 0x010fe80000100800 */
[----:B------:R-:W4:Y:S04]  /*136c0*/  LDL.LU R68, [R1+0x15c0] ;  /* 0x0015c00001447983 */ /* 0x000f280000300800 */
[----:B------:R-:W4:Y:S04]  /*136d0*/  LDL R91, [R1+0x928] ;  /* 0x00092800015b7983 */ /* 0x000f280000100800 */
[----:B------:R-:W-:Y:S04]  /*136e0*/  STL [R1+0x149c], R74 ;  /* 0x00149c4a01007387 */ /* 0x000fe80000100800 */
[----:B------:R-:W4:Y:S04]  /*136f0*/  LDL.LU R64, [R1+0x15bc] ;  /* 0x0015bc0001407983 */ /* 0x000f280000300800 */
[----:B------:R-:W4:Y:S04]  /*13700*/  LDL.LU R66, [R1+0x15b8] ;  /* 0x0015b80001427983 */ /* 0x000f280000300800 */
[----:B------:R-:W4:Y:S04]  /*13710*/  LDL R2, [R1+0x964] ;  /* 0x0009640001027983 */ /* 0x000f280000100800 */
[----:B------:R-:W4:Y:S04]  /*13720*/  LDL R3, [R1+0x968] ;  /* 0x0009680001037983 */ /* 0x000f280000100800 */
[----:B------:R0:W-:Y:S04]  /*13730*/  STL [R1+0x14a0], R72 ;  /* 0x0014a04801007387 */ /* 0x0001e80000100800 */
[----:B------:R-:W4:Y:S01]  /*13740*/  LDL.LU R62, [R1+0x15b4] ;  /* 0x0015b400013e7983 */ /* 0x000f220000300800 */
[----:B------:R-:W-:-:S02]  /*13750*/  PRMT R70, RZ, 0x7610, R70 ;  /* 0x00007610ff467816 */ /* 0x000fc40000000046 */
[----:B------:R-:W-:Y:S01]  /*13760*/  PRMT R60, RZ, 0x7610, R60 ;  /* 0x00007610ff3c7816 */ /* 0x000fe2000000003c */
[----:B---3--:R-:W-:Y:S02]  /*13770*/  @P0 IMAD.MOV.U32 R38, RZ, RZ, R12 ;  /* 0x000000ffff260224 */ /* 0x008fe400078e000c */
[----:B------:R-:W3:Y:S04]  /*13780*/  LDL R12, [R1+0x9a4] ;  /* 0x0009a400010c7983 */ /* 0x000ee80000100800 */
[----:B------:R2:W3:Y:S02]  /*13790*/  @P0 LDG.E.U8 R70, desc[UR18][R38.64] ;  /* 0x0000001226460981 */ /* 0x0004e4000c1e1100 */
[----:B--2---:R-:W-:Y:S02]  /*137a0*/  @P0 IMAD.MOV.U32 R38, RZ, RZ, R80 ;  /* 0x000000ffff260224 */ /* 0x004fe400078e0050 */
[----:B------:R-:W-:Y:S01]  /*137b0*/  @P0 IMAD.MOV.U32 R39, RZ, RZ, R78 ;  /* 0x000000ffff270224 */ /* 0x000fe200078e004e */
[----:B----4-:R-:W-:-:S06]  /*137c0*/  PRMT R68, RZ, 0x7610, R68 ;  /* 0x00007610ff447816 */ /* 0x010fcc0000000044 */
[----:B------:R2:W4:Y:S01]  /*137d0*/  @P0 LDG.E.U8 R68, desc[UR18][R38.64] ;  /* 0x0000001226440981 */ /* 0x000522000c1e1100 */
[----:B------:R-:W-:Y:S01]  /*137e0*/  PRMT R66, RZ, 0x7610, R66 ;  /* 0x00007610ff427816 */ /* 0x000fe20000000042 */
[----:B--2---:R-:W-:Y:S02]  /*137f0*/  @P0 IMAD.MOV.U32 R38, RZ, RZ, R84 ;  /* 0x000000ffff260224 */ /* 0x004fe400078e0054 */
[----:B------:R-:W-:Y:S01]  /*13800*/  @P0 IMAD.MOV.U32 R39, RZ, RZ, R82 ;  /* 0x000000ffff270224 */ /* 0x000fe200078e0052 */
[----:B------:R-:W-:-:S04]  /*13810*/  PRMT R64, RZ, 0x7610, R64 ;  /* 0x00007610ff407816 */ /* 0x000fc80000000040 */
[----:B------:R2:W4:Y:S02]  /*13820*/  @P0 LDG.E.U8 R66, desc[UR18][R38.64] ;  /* 0x0000001226420981 */ /* 0x000524000c1e1100 */
[----:B--2---:R-:W-:Y:S02]  /*13830*/  @P0 IMAD.MOV.U32 R38, RZ, RZ, R89 ;  /* 0x000000ffff260224 */ /* 0x004fe400078e0059 */
[----:B------:R-:W-:-:S05]  /*13840*/  @P0 IMAD.MOV.U32 R39, RZ, RZ, R87 ;  /* 0x000000ffff270224 */ /* 0x000fca00078e0057 */
[----:B------:R2:W4:Y:S01]  /*13850*/  @P0 LDG.E.U8 R64, desc[UR18][R38.64] ;  /* 0x0000001226400981 */ /* 0x000522000c1e1100 */
[----:B------:R-:W-:Y:S01]  /*13860*/  PRMT R62, RZ, 0x7610, R62 ;  /* 0x00007610ff3e7816 */ /* 0x000fe2000000003e */
[----:B--2---:R-:W-:Y:S02]  /*13870*/  @P0 IMAD.MOV.U32 R38, RZ, RZ, R91 ;  /* 0x000000ffff260224 */ /* 0x004fe400078e005b */
[----:B------:R-:W-:-:S05]  /*13880*/  @P0 IMAD.MOV.U32 R39, RZ, RZ, R58 ;  /* 0x000000ffff270224 */ /* 0x000fca00078e003a */
[----:B------:R2:W4:Y:S02]  /*13890*/  @P0 LDG.E.U8 R62, desc[UR18][R38.64] ;  /* 0x00000012263e0981 */ /* 0x000524000c1e1100 */
[----:B--2---:R-:W-:Y:S02]  /*138a0*/  @P0 IMAD.MOV.U32 R38, RZ, RZ, R3 ;  /* 0x000000ffff260224 */ /* 0x004fe400078e0003 */
[----:B------:R-:W-:-:S05]  /*138b0*/  @P0 IMAD.MOV.U32 R39, RZ, RZ, R2 ;  /* 0x000000ffff270224 */ /* 0x000fca00078e0002 */
[----:B------:R2:W4:Y:S01]  /*138c0*/  @P0 LDG.E.U8 R60, desc[UR18][R38.64] ;  /* 0x00000012263c0981 */ /* 0x000522000c1e1100 */
[----:B------:R-:W-:Y:S01]  /*138d0*/  PRMT R59, RZ, 0x7610, R59 ;  /* 0x00007610ff3b7816 */ /* 0x000fe2000000003b */
[----:B--2---:R-:W-:Y:S02]  /*138e0*/  @P0 IMAD.MOV.U32 R38, RZ, RZ, R56 ;  /* 0x000000ffff260224 */ /* 0x004fe400078e0038 */
[----:B---3--:R-:W-:Y:S01]  /*138f0*/  @P0 IMAD.MOV.U32 R39, RZ, RZ, R12 ;  /* 0x000000ffff270224 */ /* 0x008fe200078e000c */
[----:B------:R-:W-:Y:S04]  /*13900*/  STL [R1+0x14a4], R70 ;  /* 0x0014a44601007387 */ /* 0x000fe80000100800 */
[----:B------:R2:W3:Y:S04]  /*13910*/  @P0 LDG.E.U8 R59, desc[UR18][R38.64] ;  /* 0x00000012263b0981 */ /* 0x0004e8000c1e1100 */
[----:B----4-:R-:W-:Y:S04]  /*13920*/  STL [R1+0x14a8], R68 ;  /* 0x0014a84401007387 */ /* 0x010fe80000100800 */
[----:B------:R-:W-:Y:S04]  /*13930*/  STL [R1+0x14ac], R66 ;  /* 0x0014ac4201007387 */ /* 0x000fe80000100800 */
[----:B------:R-:W4:Y:S04]  /*13940*/  LDL R82, [R1+0xa1c] ;  /* 0x000a1c0001527983 */ /* 0x000f280000100800 */
[----:B------:R-:W-:Y:S04]  /*13950*/  STL [R1+0x14b0], R64 ;  /* 0x0014b04001007387 */ /* 0x000fe80000100800 */
[----:B------:R-:W4:Y:S04]  /*13960*/  LDL.LU R58, [R1+0x15b0] ;  /* 0x0015b000013a7983 */ /* 0x000f280000300800 */
[----:B------:R-:W4:Y:S04]  /*13970*/  LDL R84, [R1+0xa54] ;  /* 0x000a540001547983 */ /* 0x000f280000100800 */
[----:B------:R-:W4:Y:S04]  /*13980*/  LDL R87, [R1+0x28c] ;  /* 0x00028c0001577983 */ /* 0x000f280000100800 */
[----:B------:R-:W-:Y:S04]  /*13990*/  STL [R1+0x14b4], R62 ;  /* 0x0014b43e01007387 */ /* 0x000fe80000100800 */
[----:B------:R-:W4:Y:S04]  /*139a0*/  LDL R89, [R1+0x2cc] ;  /* 0x0002cc0001597983 */ /* 0x000f280000100800 */
[----:B------:R-:W-:Y:S04]  /*139b0*/  STL [R1+0x14b8], R60 ;  /* 0x0014b83c01007387 */ /* 0x000fe80000100800 */
[----:B------:R-:W4:Y:S01]  /*139c0*/  LDL.LU R56, [R1+0x15ac] ;  /* 0x0015ac0001387983 */ /* 0x000f220000300800 */
[----:B--2---:R-:W-:-:S03]  /*139d0*/  @P0 IMAD.MOV.U32 R39, RZ, RZ, R36 ;  /* 0x000000ffff270224 */ /* 0x004fc600078e0024 */
[----:B------:R-:W2:Y:S04]  /*139e0*/  LDL R91, [R1+0x32c] ;  /* 0x00032c00015b7983 */ /* 0x000ea80000100800 */
[----:B------:R-:W2:Y:S01]  /*139f0*/  LDL R2, [R1+0x36c] ;  /* 0x00036c0001027983 */ /* 0x000ea20000100800 */
[----:B------:R-:W-:Y:S01]  /*13a00*/  @P0 IMAD.MOV.U32 R38, RZ, RZ, R34 ;  /* 0x000000ffff260224 */ /* 0x000fe200078e0022 */
[----:B------:R-:W-:Y:S02]  /*13a10*/  PRMT R57, RZ, 0x7610, R57 ;  /* 0x00007610ff397816 */ /* 0x000fe40000000039 */
[----:B---3--:R-:W-:Y:S04]  /*13a20*/  STL [R1+0x14bc], R59 ;  /* 0x0014bc3b01007387 */ /* 0x008fe80000100800 */
[----:B------:R-:W3:Y:S04]  /*13a30*/  LDL.LU R36, [R1+0x15a8] ;  /* 0x0015a80001247983 */ /* 0x000ee80000300800 */
[----:B------:R-:W2:Y:S04]  /*13a40*/  LDL.LU R34, [R1+0x15a4] ;  /* 0x0015a40001227983 */ /* 0x000ea80000300800 */
[----:B------:R-:W2:Y:S04]  /*13a50*/  LDL R3, [R1+0x3ac] ;  /* 0x0003ac0001037983 */ /* 0x000ea80000100800 */
[----:B------:R-:W2:Y:S01]  /*13a60*/  LDL R12, [R1+0x3ec] ;  /* 0x0003ec00010c7983 */ /* 0x000ea20000100800 */
[----:B----4-:R-:W-:-:S06]  /*13a70*/  PRMT R58, RZ, 0x7610, R58 ;  /* 0x00007610ff3a7816 */ /* 0x010fcc000000003a */
[----:B------:R4:W2:Y:S02]  /*13a80*/  @P0 LDG.E.U8 R58, desc[UR18][R38.64] ;  /* 0x00000012263a0981 */ /* 0x0008a4000c1e1100 */
[----:B----4-:R-:W-:Y:S02]  /*13a90*/  @P0 IMAD.MOV.U32 R38, RZ, RZ, R23 ;  /* 0x000000ffff260224 */ /* 0x010fe400078e0017 */
[----:B------:R-:W-:-:S05]  /*13aa0*/  @P0 IMAD.MOV.U32 R39, RZ, RZ, R82 ;  /* 0x000000ffff270224 */ /* 0x000fca00078e0052 */
[----:B------:R4:W2:Y:S02]  /*13ab0*/  @P0 LDG.E.U8 R57, desc[UR18][R38.64] ;  /* 0x0000001226390981 */ /* 0x0008a4000c1e1100 */
[----:B----4-:R-:W-:Y:S01]  /*13ac0*/  @P0 IMAD.MOV.U32 R38, RZ, RZ, R22 ;  /* 0x000000ffff260224 */ /* 0x010fe200078e0016 */
[----:B------:R-:W-:Y:S01]  /*13ad0*/  PRMT R56, RZ, 0x7610, R56 ;  /* 0x00007610ff387816 */ /* 0x000fe20000000038 */
[----:B------:R-:W-:-:S05]  /*13ae0*/  @P0 IMAD.MOV.U32 R39, RZ, RZ, R84 ;  /* 0x000000ffff270224 */ /* 0x000fca00078e0054 */
[----:B------:R4:W2:Y:S02]  /*13af0*/  @P0 LDG.E.U8 R56, desc[UR18][R38.64] ;  /* 0x0000001226380981 */ /* 0x0008a4000c1e1100 */
[----:B----4-:R-:W-:Y:S02]  /*13b00*/  @P0 IMAD.MOV.U32 R38, RZ, RZ, R24 ;  /* 0x000000ffff260224 */ /* 0x010fe400078e0018 */
[----:B------:R-:W-:Y:S01]  /*13b10*/  @P0 IMAD.MOV.U32 R39, RZ, RZ, R87 ;  /* 0x000000ffff270224 */ /* 0x000fe200078e0057 */
[----:B---3--:R-:W-:Y:S02]  /*13b20*/  PRMT R36, RZ, 0x7610, R36 ;  /* 0x00007610ff247816 */ /* 0x008fe40000000024 */
[----:B--2---:R-:W-:-:S04]  /*13b30*/  PRMT R34, RZ, 0x7610, R34 ;  /* 0x00007610ff227816 */ /* 0x004fc80000000022 */
[----:B------:R2:W3:Y:S02]  /*13b40*/  @P0 LDG.E.U8 R36, desc[UR18][R38.64] ;  /* 0x0000001226240981 */ /* 0x0004e4000c1e1100 */
[----:B--2---:R-:W-:Y:S02]  /*13b50*/  @P0 IMAD.MOV.U32 R38, RZ, RZ, R25 ;  /* 0x000000ffff260224 */ /* 0x004fe400078e0019 */
[----:B------:R-:W-:-:S05]  /*13b60*/  @P0 IMAD.MOV.U32 R39, RZ, RZ, R89 ;  /* 0x000000ffff270224 */ /* 0x000fca00078e0059 */
[----:B------:R2:W4:Y:S04]  /*13b70*/  @P0 LDG.E.U8 R34, desc[UR18][R38.64] ;  /* 0x0000001226220981 */ /* 0x000528000c1e1100 */
[----:B------:R-:W-:Y:S04]  /*13b80*/  STL [R1+0x14c0], R58 ;  /* 0x0014c03a01007387 */ /* 0x000fe80000100800 */
[----:B------:R-:W4:Y:S04]  /*13b90*/  LDL.LU R23, [R1+0x15a0] ;  /* 0x0015a00001177983 */ /* 0x000f280000300800 */
[----:B------:R-:W-:Y:S04]  /*13ba0*/  STL [R1+0x14c4], R57 ;  /* 0x0014c43901007387 */ /* 0x000fe80000100800 */
[----:B------:R-:W4:Y:S04]  /*13bb0*/  LDL.LU R22, [R1+0x159c] ;  /* 0x00159c0001167983 */ /* 0x000f280000300800 */
[----:B------:R-:W-:Y:S04]  /*13bc0*/  STL [R1+0x14c8], R56 ;  /* 0x0014c83801007387 */ /* 0x000fe80000100800 */
[----:B------:R-:W4:Y:S01]  /*13bd0*/  LDL.LU R24, [R1+0x1598] ;  /* 0x0015980001187983 */ /* 0x000f220000300800 */
[----:B--2---:R-:W-:-:S02]  /*13be0*/  @P0 IMAD.MOV.U32 R38, RZ, RZ, R26 ;  /* 0x000000ffff260224 */ /* 0x004fc400078e001a */
[----:B------:R-:W-:Y:S01]  /*13bf0*/  @P0 IMAD.MOV.U32 R39, RZ, RZ, R91 ;  /* 0x000000ffff270224 */ /* 0x000fe200078e005b */
[----:B---3--:R-:W-:Y:S04]  /*13c00*/  STL [R1+0x14cc], R36 ;  /* 0x0014cc2401007387 */ /* 0x008fe80000100800 */
[----:B------:R-:W2:Y:S04]  /*13c10*/  LDL.LU R25, [R1+0x1594] ;  /* 0x0015940001197983 */ /* 0x000ea80000300800 */
[----:B----4-:R3:W-:Y:S04]  /*13c20*/  STL [R1+0x14d0], R34 ;  /* 0x0014d02201007387 */ /* 0x0107e80000100800 */
[----:B------:R-:W4:Y:S01]  /*13c30*/  LDL.LU R26, [R1+0x1590] ;  /* 0x00159000011a7983 */ /* 0x000f220000300800 */
[----:B------:R-:W-:-:S06]  /*13c40*/  PRMT R23, RZ, 0x7610, R23 ;  /* 0x00007610ff177816 */ /* 0x000fcc0000000017 */
[----:B------:R0:W3:Y:S02]  /*13c50*/  @P0 LDG.E.U8 R23, desc[UR18][R38.64] ;  /* 0x0000001226170981 */ /* 0x0000e4000c1e1100 */
[----:B0-----:R-:W-:Y:S02]  /*13c60*/  @P0 IMAD.MOV.U32 R38, RZ, RZ, R28 ;  /* 0x000000ffff260224 */ /* 0x001fe400078e001c */
[----:B------:R-:W3:Y:S01]  /*13c70*/  LDL.LU R28, [R1+0x158c] ;  /* 0x00158c00011c7983 */ /* 0x000ee20000300800 */
[----:B------:R-:W-:Y:S01]  /*13c80*/  PRMT R22, RZ, 0x7610, R22 ;  /* 0x00007610ff167816 */ /* 0x000fe20000000016 */
[----:B------:R-:W-:-:S05]  /*13c90*/  @P0 IMAD.MOV.U32 R39, RZ, RZ, R2 ;  /* 0x000000ffff270224 */ /* 0x000fca00078e0002 */
        /* <DEDUP_REMOVED lines=8> */
[----:B------:R-:W-:Y:S01]  /*13d20*/  @P0 IMAD.MOV.U32 R39, RZ, RZ, R12 ;  /* 0x000000ffff270224 */ /* 0x000fe200078e000c */
[----:B--2---:R-:W-:-:S06]  /*13d30*/  PRMT R25, RZ, 0x7610, R25 ;  /* 0x00007610ff197816 */ /* 0x004fcc0000000019 */
[----:B------:R0:W2:Y:S02]  /*13d40*/  @P0 LDG.E.U8 R25, desc[UR18][R38.64] ;  /* 0x0000001226190981 */ /* 0x0000a4000c1e1100 */
[----:B0-----:R-:W-:Y:S01]  /*13d50*/  @P0 IMAD.MOV.U32 R38, RZ, RZ, R30 ;  /* 0x000000ffff260224 */ /* 0x001fe200078e001e */
[----:B----4-:R-:W-:Y:S01]  /*13d60*/  PRMT R26, RZ, 0x7610, R26 ;  /* 0x00007610ff1a7816 */ /* 0x010fe2000000001a */
[----:B------:R-:W-:Y:S02]  /*13d70*/  @P0 IMAD.MOV.U32 R39, RZ, RZ, R53 ;  /* 0x000000ffff270224 */ /* 0x000fe400078e0035 */
[----:B------:R-:W4:Y:S04]  /*13d80*/  LDL.LU R53, [R1+0x1580] ;  /* 0x0015800001357983 */ /* 0x000f280000300800 */
[----:B------:R-:W2:Y:S04]  /*13d90*/  LDL.LU R30, [R1+0x157c] ;  /* 0x00157c00011e7983 */ /* 0x000ea80000300800 */
[----:B------:R0:W4:Y:S02]  /*13da0*/  @P0 LDG.E.U8 R26, desc[UR18][R38.64] ;  /* 0x00000012261a0981 */ /* 0x000124000c1e1100 */
[----:B0-----:R-:W-:-:S02]  /*13db0*/  @P0 IMAD.MOV.U32 R38, RZ, RZ, R92 ;  /* 0x000000ffff260224 */ /* 0x001fc400078e005c */
[----:B------:R-:W-:Y:S02]  /*13dc0*/  @P0 IMAD.MOV.U32 R39, RZ, RZ, R55 ;  /* 0x000000ffff270224 */ /* 0x000fe400078e0037 */
[----:B------:R-:W4:Y:S04]  /*13dd0*/  LDL.LU R55, [R1+0x1578] ;  /* 0x0015780001377983 */ /* 0x000f280000300800 */
[----:B------:R-:W4:Y:S01]  /*13de0*/  LDL.LU R92, [R1+0x1574] ;  /* 0x00157400015c7983 */ /* 0x000f220000300800 */
[----:B---3--:R-:W-:-:S06]  /*13df0*/  PRMT R28, RZ, 0x7610, R28 ;  /* 0x00007610ff1c7816 */ /* 0x008fcc000000001c */
[----:B------:R0:W3:Y:S02]  /*13e00*/  @P0 LDG.E.U8 R28, desc[UR18][R38.64] ;  /* 0x00000012261c0981 */ /* 0x0000e4000c1e1100 */
[----:B0-----:R-:W-:Y:S02]  /*13e10*/  @P0 IMAD.MOV.U32 R39, RZ, RZ, R63 ;  /* 0x000000ffff270224 */ /* 0x001fe400078e003f */
[----:B------:R-:W-:Y:S01]  /*13e20*/  @P0 IMAD.MOV.U32 R38, RZ, RZ, R90 ;  /* 0x000000ffff260224 */ /* 0x000fe200078e005a */
[----:B------:R-:W3:Y:S04]  /*13e30*/  LDL.LU R63, [R1+0x1570] ;  /* 0x00157000013f7983 */ /* 0x000ee80000300800 */
[----:B------:R-:W3:Y:S01]  /*13e40*/  LDL.LU R90, [R1+0x156c] ;  /* 0x00156c00015a7983 */ /* 0x000ee20000300800 */
[----:B------:R-:W-:-:S06]  /*13e50*/  PRMT R27, RZ, 0x7610, R27 ;  /* 0x00007610ff1b7816 */ /* 0x000fcc000000001b */
        /* <DEDUP_REMOVED lines=11> */
[----:B--2---:R-:W-:-:S06]  /*13f10*/  PRMT R30, RZ, 0x7610, R30 ;  /* 0x00007610ff1e7816 */ /* 0x004fcc000000001e */
[----:B------:R0:W2:Y:S02]  /*13f20*/  @P0 LDG.E.U8 R30, desc[UR18][R38.64] ;  /* 0x00000012261e0981 */ /* 0x0000a4000c1e1100 */
[----:B0-----:R-:W-:Y:S02]  /*13f30*/  @P0 IMAD.MOV.U32 R38, RZ, RZ, R83 ;  /* 0x000000ffff260224 */ /* 0x001fe400078e0053 */
[----:B------:R-:W-:Y:S02]  /*13f40*/  @P0 IMAD.MOV.U32 R39, RZ, RZ, R77 ;  /* 0x000000ffff270224 */ /* 0x000fe400078e004d */
[----:B------:R-:W2:Y:S01]  /*13f50*/  LDL.LU R77, [R1+0x1558] ;  /* 0x00155800014d7983 */ /* 0x000ea20000300800 */
[----:B----4-:R-:W-:-:S03]  /*13f60*/  PRMT R92, RZ, 0x7610, R92 ;  /* 0x00007610ff5c7816 */ /* 0x010fc6000000005c */
[----:B------:R-:W4:Y:S04]  /*13f70*/  LDL.LU R83, [R1+0x1554] ;  /* 0x0015540001537983 */ /* 0x000f280000300800 */
[----:B------:R0:W2:Y:S02]  /*13f80*/  @P0 LDG.E.U8 R92, desc[UR18][R38.64] ;  /* 0x00000012265c0981 */ /* 0x0000a4000c1e1100 */
[----:B0-----:R-:W-:Y:S02]  /*13f90*/  @P0 IMAD.MOV.U32 R38, RZ, RZ, R54 ;  /* 0x000000ffff260224 */ /* 0x001fe400078e0036 */
[----:B------:R-:W-:Y:S02]  /*13fa0*/  @P0 IMAD.MOV.U32 R39, RZ, RZ, R50 ;  /* 0x000000ffff270224 */ /* 0x000fe400078e0032 */
[----:B------:R-:W2:Y:S04]  /*13fb0*/  LDL.LU R50, [R1+0x1550] ;  /* 0x0015500001327983 */ /* 0x000ea80000300800 */
[----:B------:R-:W2:Y:S01]  /*13fc0*/  LDL.LU R54, [R1+0x154c] ;  /* 0x00154c0001367983 */ /* 0x000ea20000300800 */
[----:B---3--:R-:W-:-:S06]  /*13fd0*/  PRMT R90, RZ, 0x7610, R90 ;  /* 0x00007610ff5a7816 */ /* 0x008fcc000000005a */
[----:B------:R0:W3:Y:S02]  /*13fe0*/  @P0 LDG.E.U8 R90, desc[UR18][R38.64] ;  /* 0x00000012265a0981 */ /* 0x0000e4000c1e1100 */
[----:B0-----:R-:W-:Y:S02]  /*13ff0*/  @P0 IMAD.MOV.U32 R39, RZ, RZ, R81 ;  /* 0x000000ffff270224 */ /* 0x001fe400078e0051 */
[----:B------:R-:W3:Y:S01]  /*14000*/  LDL.LU R81, [R1+0x1548] ;  /* 0x0015480001517983 */ /* 0x000ee20000300800 */
[----:B------:R-:W-:-:S03]  /*14010*/  @P0 IMAD.MOV.U32 R38, RZ, RZ, R52 ;  /* 0x000000ffff260224 */ /* 0x000fc600078e0034 */
[----:B------:R-:W3:Y:S01]  /*14020*/  LDL.LU R52, [R1+0x1544] ;  /* 0x0015440001347983 */ /* 0x000ee20000300800 */
[----:B------:R-:W-:-:S06]  /*14030*/  PRMT R88, RZ, 0x7610, R88 ;  /* 0x00007610ff587816 */ /* 0x000fcc0000000058 */
        /* <DEDUP_REMOVED lines=11> */
[----:B------:R-:W-:Y:S02]  /*140f0*/  PRMT R79, RZ, 0x7610, R79 ;  /* 0x00007610ff4f7816 */ /* 0x000fe4000000004f */
[----:B----4-:R-:W-:-:S06]  /*14100*/  PRMT R83, RZ, 0x7610, R83 ;  /* 0x00007610ff537816 */ /* 0x010fcc0000000053 */
[----:B------:R0:W4:Y:S02]  /*14110*/  @P0 LDG.E.U8 R83, desc[UR18][R38.64] ;  /* 0x0000001226530981 */ /* 0x000124000c1e1100 */
[----:B0-----:R-:W-:Y:S02]  /*14120*/  @P0 IMAD.MOV.U32 R38, RZ, RZ, R9 ;  /* 0x000000ffff260224 */ /* 0x001fe400078e0009 */
[----:B------:R-:W-:Y:S01]  /*14130*/  @P0 IMAD.MOV.U32 R39, RZ, RZ, R0 ;  /* 0x000000ffff270224 */ /* 0x000fe200078e0000 */
[----:B--2---:R-:W-:Y:S01]  /*14140*/  PRMT R77, RZ, 0x7610, R77 ;  /* 0x00007610ff4d7816 */ /* 0x004fe2000000004d */
[----:B------:R-:W2:Y:S04]  /*14150*/  LDL.LU R0, [R1+0x1530] ;  /* 0x0015300001007983 */ /* 0x000ea80000300800 */
[----:B------:R-:W2:Y:S01]  /*14160*/  LDL.LU R9, [R1+0x152c] ;  /* 0x00152c0001097983 */ /* 0x000ea20000300800 */
[----:B---3--:R-:W-:-:S06]  /*14170*/  PRMT R81, RZ, 0x7610, R81 ;  /* 0x00007610ff517816 */ /* 0x008fcc0000000051 */
[----:B------:R0:W3:Y:S02]  /*14180*/  @P0 LDG.E.U8 R81, desc[UR18][R38.64] ;  /* 0x0000001226510981 */ /* 0x0000e4000c1e1100 */
[----:B0-----:R-:W-:Y:S02]  /*14190*/  @P0 IMAD.MOV.U32 R38, RZ, RZ, R19 ;  /* 0x000000ffff260224 */ /* 0x001fe400078e0013 */
[----:B------:R-:W-:Y:S02]  /*141a0*/  @P0 IMAD.MOV.U32 R39, RZ, RZ, R20 ;  /* 0x000000ffff270224 */ /* 0x000fe400078e0014 */
[----:B------:R-:W2:Y:S04]  /*141b0*/  LDL.LU R20, [R1+0x1528] ;  /* 0x0015280001147983 */ /* 0x000ea80000300800 */
[----:B------:R0:W2:Y:S01]  /*141c0*/  @P0 LDG.E.U8 R79, desc[UR18][R38.64] ;  /* 0x00000012264f0981 */ /* 0x0000a2000c1e1100 */
[----:B------:R-:W-:-:S03]  /*141d0*/  PRMT R75, RZ, 0x7610, R75 ;  /* 0x00007610ff4b7816 */ /* 0x000fc6000000004b */
[----:B------:R-:W2:Y:S04]  /*141e0*/  LDL.LU R19, [R1+0x1524] ;  /* 0x0015240001137983 */ /* 0x000ea80000300800 */
[----:B------:R-:W2:Y:S01]  /*141f0*/  LDL.LU R12, [R1+0x1c0] ;  /* 0x0001c000010c7983 */ /* 0x000ea20000300800 */
[----:B0-----:R-:W-:Y:S02]  /*14200*/  @P0 IMAD.MOV.U32 R38, RZ, RZ, R21 ;  /* 0x000000ffff260224 */ /* 0x001fe400078e0015 */
[----:B------:R-:W-:Y:S02]  /*14210*/  @P0 IMAD.MOV.U32 R39, RZ, RZ, R18 ;  /* 0x000000ffff270224 */ /* 0x000fe400078e0012 */
[----:B------:R-:W2:Y:S04]  /*14220*/  LDL.LU R18, [R1+0x1520] ;  /* 0x0015200001127983 */ /* 0x000ea80000300800 */
[----:B------:R0:W2:Y:S04]  /*14230*/  @P0 LDG.E.U8 R77, desc[UR18][R38.64] ;  /* 0x00000012264d0981 */ /* 0x0000a8000c1e1100 */
[----:B------:R-:W2:Y:S01]  /*14240*/  LDL.LU R21, [R1+0x151c] ;  /* 0x00151c0001157983 */ /* 0x000ea20000300800 */
[----:B0-----:R-:W-:-:S02]  /*14250*/  @P0 IMAD.MOV.U32 R38, RZ, RZ, R17 ;  /* 0x000000ffff260224 */ /* 0x001fc400078e0011 */
[----:B------:R-:W-:Y:S01]  /*14260*/  @P0 IMAD.MOV.U32 R39, RZ, RZ, R40 ;  /* 0x000000ffff270224 */ /* 0x000fe200078e0028 */
[----:B------:R-:W2:Y:S04]  /*14270*/  LDL.LU R17, [R1+0x1518] ;  /* 0x0015180001117983 */ /* 0x000ea80000300800 */
[----:B------:R0:W2:Y:S04]  /*14280*/  @P0 LDG.E.U8 R75, desc[UR18][R38.64] ;  /* 0x00000012264b0981 */ /* 0x0000a8000c1e1100 */
[----:B------:R-:W2:Y:S01]  /*14290*/  LDL.LU R40, [R1+0x1bc] ;  /* 0x0001bc0001287983 */ /* 0x000ea20000300800 */
[----:B0-----:R-:W-:-:S03]  /*142a0*/  @P0 IMAD.MOV.U32 R39, RZ, RZ, R67 ;  /* 0x000000ffff270224 */ /* 0x001fc600078e0043 */
[----:B------:R-:W2:Y:S01]  /*142b0*/  LDL.LU R67, [R1+0x1514] ;  /* 0x0015140001437983 */ /* 0x000ea20000300800 */
[----:B------:R-:W-:Y:S01]  /*142c0*/  PRMT R73, RZ, 0x7610, R73 ;  /* 0x00007610ff497816 */ /* 0x000fe20000000049 */
[----:B------:R-:W-:Y:S02]  /*142d0*/  @P0 IMAD.MOV.U32 R38, RZ, RZ, R4 ;  /* 0x000000ffff260224 */ /* 0x000fe400078e0004 */
[----:B------:R-:W3:Y:S01]  /*142e0*/  LDL.LU R4, [R1+0x1b8] ;  /* 0x0001b80001047983 */ /* 0x000ee20000300800 */
[----:B------:R-:W-:-:S03]  /*142f0*/  PRMT R71, RZ, 0x7610, R71 ;  /* 0x00007610ff477816 */ /* 0x000fc60000000047 */
[----:B------:R0:W3:Y:S01]  /*14300*/  @P0 LDG.E.U8 R73, desc[UR18][R38.64] ;  /* 0x0000001226490981 */ /* 0x0000e2000c1e1100 */
[----:B------:R-:W-:Y:S01]  /*14310*/  PRMT R69, RZ, 0x7610, R69 ;  /* 0x00007610ff457816 */ /* 0x000fe20000000045 */
[----:B0-----:R-:W-:Y:S02]  /*14320*/  @P0 IMAD.MOV.U32 R39, RZ, RZ, R16 ;  /* 0x000000ffff270224 */ /* 0x001fe400078e0010 */
[----:B------:R-:W-:Y:S01]  /*14330*/  @P0 IMAD.MOV.U32 R38, RZ, RZ, R11 ;  /* 0x000000ffff260224 */ /* 0x000fe200078e000b */
[----:B------:R-:W3:Y:S04]  /*14340*/  LDL.LU R16, [R1+0x1510] ;  /* 0x0015100001107983 */ /* 0x000ee80000300800 */
[----:B------:R-:W3:Y:S04]  /*14350*/  LDL.LU R11, [R1+0x150c] ;  /* 0x00150c00010b7983 */ /* 0x000ee80000300800 */
[----:B------:R0:W4:Y:S02]  /*14360*/  @P0 LDG.E.U8 R71, desc[UR18][R38.64] ;  /* 0x0000001226470981 */ /* 0x000124000c1e1100 */
[----:B0-----:R-:W-:-:S02]  /*14370*/  @P0 IMAD.MOV.U32 R38, RZ, RZ, R93 ;  /* 0x000000ffff260224 */ /* 0x001fc400078e005d */
[----:B------:R-:W-:Y:S02]  /*14380*/  @P0 IMAD.MOV.U32 R39, RZ, RZ, R10 ;  /* 0x000000ffff270224 */ /* 0x000fe400078e000a */
[----:B------:R-:W4:Y:S04]  /*14390*/  LDL.LU R10, [R1+0x1508] ;  /* 0x00150800010a7983 */ /* 0x000f280000300800 */
[----:B------:R0:W4:Y:S04]  /*143a0*/  @P0 LDG.E.U8 R69, desc[UR18][R38.64] ;  /* 0x0000001226450981 */ /* 0x000128000c1e1100 */
[----:B------:R-:W4:Y:S01]  /*143b0*/  LDL.LU R93, [R1+0x1504] ;  /* 0x00150400015d7983 */ /* 0x000f220000300800 */
[----:B0-----:R-:W-:-:S02]  /*143c0*/  @P0 IMAD.MOV.U32 R39, RZ, RZ, R15 ;  /* 0x000000ffff270224 */ /* 0x001fc400078e000f */
[----:B------:R-:W-:Y:S01]  /*143d0*/  @P0 IMAD.MOV.U32 R38, RZ, RZ, R13 ;  /* 0x000000ffff260224 */ /* 0x000fe200078e000d */
[----:B------:R-:W4:Y:S04]  /*143e0*/  LDL.LU R15, [R1+0x1500] ;  /* 0x00150000010f7983 */ /* 0x000f280000300800 */
[----:B------:R-:W4:Y:S01]  /*143f0*/  LDL.LU R13, [R1+0x14fc] ;  /* 0x0014fc00010d7983 */ /* 0x000f220000300800 */
[----:B------:R-:W-:Y:S02]  /*14400*/  PRMT R65, RZ, 0x7610, R65 ;  /* 0x00007610ff417816 */ /* 0x000fe40000000041 */
[----:B------:R-:W-:Y:S02]  /*14410*/  PRMT R63, RZ, 0x7610, R63 ;  /* 0x00007610ff3f7816 */ /* 0x000fe4000000003f */
[----:B------:R-:W-:-:S02]  /*14420*/  PRMT R72, RZ, 0x7610, R72 ;  /* 0x00007610ff487816 */ /* 0x000fc40000000048 */
[----:B------:R-:W-:Y:S02]  /*14430*/  PRMT R61, RZ, 0x7610, R61 ;  /* 0x00007610ff3d7816 */ /* 0x000fe4000000003d */
[----:B------:R-:W-:Y:S02]  /*14440*/  PRMT R55, RZ, 0x7610, R55 ;  /* 0x00007610ff377816 */ /* 0x000fe40000000037 */
[----:B------:R-:W-:Y:S02]  /*14450*/  PRMT R52, RZ, 0x7610, R52 ;  /* 0x00007610ff347816 */ /* 0x000fe40000000034 */
[----:B--2---:R-:W-:-:S06]  /*14460*/  PRMT R67, RZ, 0x7610, R67 ;  /* 0x00007610ff437816 */ /* 0x004fcc0000000043 */
[----:B------:R0:W2:Y:S02]  /*14470*/  @P0 LDG.E.U8 R67, desc[UR18][R38.64] ;  /* 0x0000001226430981 */ /* 0x0000a4000c1e1100 */
[----:B0-----:R-:W-:Y:S02]  /*14480*/  @P0 IMAD.MOV.U32 R38, RZ, RZ, R8 ;  /* 0x000000ffff260224 */ /* 0x001fe400078e0008 */
[----:B------:R-:W-:Y:S02]  /*14490*/  @P0 IMAD.MOV.U32 R39, RZ, RZ, R31 ;  /* 0x000000ffff270224 */ /* 0x000fe400078e001f */
[----:B------:R-:W2:Y:S04]  /*144a0*/  LDL.LU R31, [R1+0x14f8] ;  /* 0x0014f800011f7983 */ /* 0x000ea80000300800 */
[----:B------:R0:W2:Y:S01]  /*144b0*/  @P0 LDG.E.U8 R65, desc[UR18][R38.64] ;  /* 0x0000001226410981 */ /* 0x0000a2000c1e1100 */
[----:B---3--:R-:W-:-:S03]  /*144c0*/  SEL R12, R11, R12, !P4 ;  /* 0x0000000c0b0c7207 */ /* 0x008fc60006000000 */
[----:B------:R-:W3:Y:S01]  /*144d0*/  LDL.LU R8, [R1+0x14f4] ;  /* 0x0014f40001087983 */ /* 0x000ee20000300800 */
[----:B0-----:R-:W-:Y:S02]  /*144e0*/  @P0 IMAD.MOV.U32 R38, RZ, RZ, R37 ;  /* 0x000000ffff260224 */ /* 0x001fe400078e0025 */
[----:B------:R-:W-:Y:S01]  /*144f0*/  @P0 IMAD.MOV.U32 R39, RZ, RZ, R14 ;  /* 0x000000ffff270224 */ /* 0x000fe200078e000e */
[C---:B------:R-:W-:Y:S01]  /*14500*/  SEL R14, R11.reuse, R40, !P4 ;  /* 0x000000280b0e7207 */ /* 0x040fe20006000000 */
[----:B------:R-:W-:Y:S01]  /*14510*/  IMAD R37, R12, UR5, RZ ;  /* 0x000000050c257c24 */ /* 0x000fe2000f8e02ff */
[----:B------:R-:W0:Y:S02]  /*14520*/  LDCU UR5, c[0x0][0x3b0] ;  /* 0x00007600ff0577ac */ /* 0x000e240008000800 */
[----:B------:R1:W2:Y:S01]  /*14530*/  @P0 LDG.E.U8 R63, desc[UR18][R38.64] ;  /* 0x00000012263f0981 */ /* 0x0002a2000c1e1100 */
[----:B------:R-:W-:Y:S01]  /*14540*/  SEL R12, R11, R4, !P4 ;  /* 0x000000040b0c7207 */ /* 0x000fe20006000000 */
[----:B-1----:R-:W-:-:S02]  /*14550*/  @!P3 IMAD.MOV.U32 R38, RZ, RZ, R16 ;  /* 0x000000ffff26b224 */ /* 0x002fc400078e0010 */
[----:B------:R-:W-:Y:S02]  /*14560*/  @!P3 IMAD.MOV.U32 R39, RZ, RZ, R17 ;  /* 0x000000ffff27b224 */ /* 0x000fe400078e0011 */
[----:B------:R-:W3:Y:S04]  /*14570*/  LDL.LU R17, [R1+0x14f0] ;  /* 0x0014f00001117983 */ /* 0x000ee80000300800 */
[----:B------:R1:W2:Y:S01]  /*14580*/  @!P3 LDG.E.U8 R72, desc[UR18][R38.64] ;  /* 0x000000122648b981 */ /* 0x0002a2000c1e1100 */
[----:B------:R-:W-:-:S03]  /*14590*/  IADD3 R2, P3, PT, R37, R7, RZ ;  /* 0x0000000725027210 */ /* 0x000fc60007f7e0ff */
[----:B------:R-:W2:Y:S01]  /*145a0*/  LDL.LU R16, [R1+0x14ec] ;  /* 0x0014ec0001107983 */ /* 0x000ea20000300800 */
[-C--:B------:R-:W-:Y:S01]  /*145b0*/  LEA.HI.X.SX32 R3, R37, R6.reuse, 0x1, P3 ;  /* 0x0000000625037211 */ /* 0x080fe200018f0eff */
[----:B-1----:R-:W-:Y:S01]  /*145c0*/  IMAD R38, R14, UR12, RZ ;  /* 0x0000000c0e267c24 */ /* 0x002fe2000f8e02ff */
[C---:B----4-:R-:W-:Y:S01]  /*145d0*/  SEL R14, R11.reuse, R13, !P4 ;  /* 0x0000000d0b0e7207 */ /* 0x050fe20006000000 */
[----:B------:R-:W-:Y:S01]  /*145e0*/  IMAD R37, R12, UR13, RZ ;  /* 0x0000000d0c257c24 */ /* 0x000fe2000f8e02ff */
[----:B------:R1:W-:Y:S01]  /*145f0*/  STL [R1+0x930], R2 ;  /* 0x0009300201007387 */ /* 0x0003e20000100800 */
[----:B------:R-:W-:Y:S01]  /*14600*/  SEL R15, R11, R15, !P4 ;  /* 0x0000000f0b0f7207 */ /* 0x000fe20006000000 */
[----:B------:R-:W4:Y:S01]  /*14610*/  LDCU UR12, c[0x0][0x3b0] ;  /* 0x00007600ff0c77ac */ /* 0x000f220008000800 */
[-C--:B------:R-:W-:Y:S01]  /*14620*/  IADD3 R4, P3, PT, R38, R7.reuse, RZ ;  /* 0x0000000726047210 */ /* 0x080fe20007f7e0ff */
[----:B------:R-:W-:Y:S02]  /*14630*/  @P0 IMAD.MOV.U32 R12, RZ, RZ, R2 ;  /* 0x000000ffff0c0224 */ /* 0x000fe400078e0002 */
[----:B------:R-:W-:Y:S01]  /*14640*/  IMAD R14, R14, UR14, RZ ;  /* 0x0000000e0e0e7c24 */ /* 0x000fe2000f8e02ff */
[----:B------:R-:W-:Y:S01]  /*14650*/  LEA.HI.X.SX32 R34, R38, R6, 0x1, P3 ;  /* 0x0000000626227211 */ /* 0x000fe200018f0eff */
[----:B------:R-:W-:Y:S01]  /*14660*/  @P0 IMAD.MOV.U32 R13, RZ, RZ, R3 ;  /* 0x000000ffff0d0224 */ /* 0x000fe200078e0003 */
[----:B------:R4:W-:Y:S01]  /*14670*/  STL [R1+0x92c], R3 ;  /* 0x00092c0301007387 */ /* 0x0009e20000100800 */
[-C--:B-1----:R-:W-:Y:S01]  /*14680*/  IADD3 R2, P3, PT, R37, R7.reuse, RZ ;  /* 0x0000000725027210 */ /* 0x082fe20007f7e0ff */
[----:B0-----:R-:W-:Y:S01]  /*14690*/  IMAD R15, R15, UR5, RZ ;  /* 0x000000050f0f7c24 */ /* 0x001fe2000f8e02ff */
[----:B------:R-:W-:Y:S01]  /*146a0*/  SEL R10, R11, R10, !P4 ;  /* 0x0000000a0b0a7207 */ /* 0x000fe20006000000 */
[----:B------:R0:W-:Y:S01]  /*146b0*/  STL [R1+0x970], R4 ;  /* 0x0009700401007387 */ /* 0x0001e20000100800 */
[-C--:B------:R-:W-:Y:S01]  /*146c0*/  LEA.HI.X.SX32 R36, R37, R6.reuse, 0x1, P3 ;  /* 0x0000000625247211 */ /* 0x080fe200018f0eff */
[----:B------:R-:W1:Y:S02]  /*146d0*/  LDCU UR5, c[0x0][0x3b0] ;  /* 0x00007600ff0577ac */ /* 0x000e640008000800 */
[----:B------:R0:W2:Y:S01]  /*146e0*/  @P0 LDG.E.U8 R61, desc[UR18][R12.64] ;  /* 0x000000120c3d0981 */ /* 0x0000a2000c1e1100 */
[-C--:B----4-:R-:W-:Y:S01]  /*146f0*/  IADD3 R3, P3, PT, R14, R7.reuse, RZ ;  /* 0x000000070e037210 */ /* 0x090fe20007f7e0ff */
[----:B------:R-:W4:Y:S02]  /*14700*/  LDCU UR13, c[0x0][0x3b0] ;  /* 0x00007600ff0d77ac */ /* 0x000f240008000800 */
[----:B------:R-:W2:Y:S01]  /*14710*/  LDL R91, [R1+0xf68] ;  /* 0x000f6800015b7983 */ /* 0x000ea20000100800 */
[----:B------:R-:W-:Y:S01]  /*14720*/  IMAD R10, R10, UR15, RZ ;  /* 0x0000000f0a0a7c24 */ /* 0x000fe2000f8e02ff */
[----:B------:R-:W-:Y:S01]  /*14730*/  PRMT R51, RZ, 0x7610, R51 ;  /* 0x00007610ff337816 */ /* 0x000fe20000000033 */
[----:B------:R-:W1:Y:S01]  /*14740*/  LDCU UR14, c[0x0][0x3b0] ;  /* 0x00007600ff0e77ac */ /* 0x000e620008000800 */
[----:B------:R4:W-:Y:S01]  /*14750*/  STL [R1+0x96c], R34 ;  /* 0x00096c2201007387 */ /* 0x0009e20000100800 */
[----:B0-----:R-:W-:Y:S01]  /*14760*/  @P0 IMAD.MOV.U32 R12, RZ, RZ, R4 ;  /* 0x000000ffff0c0224 */ /* 0x001fe200078e0004 */
[----:B------:R-:W-:Y:S01]  /*14770*/  LEA.HI.X.SX32 R4, R14, R6, 0x1, P3 ;  /* 0x000000060e047211 */ /* 0x000fe200018f0eff */
[----:B------:R-:W-:Y:S01]  /*14780*/  @P0 IMAD.MOV.U32 R13, RZ, RZ, R34 ;  /* 0x000000ffff0d0224 */ /* 0x000fe200078e0022 */
[----:B------:R0:W-:Y:S04]  /*14790*/  STL [R1+0x9b0], R2 ;  /* 0x0009b00201007387 */ /* 0x0001e80000100800 */
[----:B------:R0:W3:Y:S01]  /*147a0*/  @P0 LDG.E.U8 R55, desc[UR18][R12.64] ;  /* 0x000000120c370981 */ /* 0x0000e2000c1e1100 */
[----:B----4-:R-:W-:-:S03]  /*147b0*/  IADD3 R34, P3, PT, R15, R7, RZ ;  /* 0x000000070f227210 */ /* 0x010fc60007f7e0ff */
[----:B------:R-:W-:Y:S01]  /*147c0*/  STL [R1+0x9ac], R36 ;  /* 0x0009ac2401007387 */ /* 0x000fe20000100800 */
[----:B------:R-:W-:-:S03]  /*147d0*/  LEA.HI.X.SX32 R14, R15, R6, 0x1, P3 ;  /* 0x000000060f0e7211 */ /* 0x000fc600018f0eff */
[----:B------:R-:W-:Y:S01]  /*147e0*/  STL [R1+0x9f0], R3 ;  /* 0x0009f00301007387 */ /* 0x000fe20000100800 */
[----:B0-----:R-:W-:Y:S01]  /*147f0*/  @P0 IMAD.MOV.U32 R12, RZ, RZ, R2 ;  /* 0x000000ffff0c0224 */ /* 0x001fe200078e0002 */
[----:B------:R-:W-:Y:S02]  /*14800*/  IADD3 R2, P3, PT, R10, R7, RZ ;  /* 0x000000070a027210 */ /* 0x000fe40007f7e0ff */
[----:B------:R0:W-:Y:S01]  /*14810*/  STL [R1+0x9ec], R4 ;  /* 0x0009ec0401007387 */ /* 0x0001e20000100800 */
[----:B------:R-:W-:-:S03]  /*14820*/  @P0 IMAD.MOV.U32 R13, RZ, RZ, R36 ;  /* 0x000000ffff0d0224 */ /* 0x000fc600078e0024 */
[----:B------:R-:W-:Y:S04]  /*14830*/  STL [R1+0xa28], R34 ;  /* 0x000a282201007387 */ /* 0x000fe80000100800 */
[----:B------:R-:W-:Y:S04]  /*14840*/  STL [R1+0xa24], R14 ;  /* 0x000a240e01007387 */ /* 0x000fe80000100800 */
[----:B------:R-:W-:Y:S04]  /*14850*/  STL [R1+0xa60], R2 ;  /* 0x000a600201007387 */ /* 0x000fe80000100800 */
[----:B------:R-:W4:Y:S04]  /*14860*/  LDL.LU R40, [R1+0x2d4] ;  /* 0x0002d40001287983 */ /* 0x000f280000300800 */
[----:B------:R0:W3:Y:S02]  /*14870*/  @P0 LDG.E.U8 R52, desc[UR18][R12.64] ;  /* 0x000000120c340981 */ /* 0x0000e4000c1e1100 */
[----:B0-----:R-:W-:-:S02]  /*14880*/  @P0 IMAD.MOV.U32 R13, RZ, RZ, R4 ;  /* 0x000000ffff0d0224 */ /* 0x001fc400078e0004 */
[----:B------:R-:W3:Y:S01]  /*14890*/  LDL R4, [R1+0xf8c] ;  /* 0x000f8c0001047983 */ /* 0x000ee20000100800 */
[----:B------:R-:W-:Y:S01]  /*148a0*/  @P0 IMAD.MOV.U32 R12, RZ, RZ, R3 ;  /* 0x000000ffff0c0224 */ /* 0x000fe200078e0003 */
[----:B------:R-:W-:Y:S02]  /*148b0*/  PRMT R50, RZ, 0x7610, R50 ;  /* 0x00007610ff327816 */ /* 0x000fe40000000032 */
[----:B------:R-:W-:Y:S02]  /*148c0*/  LEA.HI.X.SX32 R3, R10, R6, 0x1, P3 ;  /* 0x000000060a037211 */ /* 0x000fe400018f0eff */
[----:B------:R0:W3:Y:S01]  /*148d0*/  @P0 LDG.E.U8 R51, desc[UR18][R12.64] ;  /* 0x000000120c330981 */ /* 0x0000e2000c1e1100 */
[----:B------:R-:W-:Y:S01]  /*148e0*/  PRMT R49, RZ, 0x7610, R49 ;  /* 0x00007610ff317816 */ /* 0x000fe20000000031 */
[----:B0-----:R-:W-:Y:S02]  /*148f0*/  @P0 IMAD.MOV.U32 R12, RZ, RZ, R34 ;  /* 0x000000ffff0c0224 */ /* 0x001fe400078e0022 */
[----:B------:R-:W-:-:S05]  /*14900*/  @P0 IMAD.MOV.U32 R13, RZ, RZ, R14 ;  /* 0x000000ffff0d0224 */ /* 0x000fca00078e000e */
[----:B------:R0:W3:Y:S04]  /*14910*/  @P0 LDG.E.U8 R50, desc[UR18][R12.64] ;  /* 0x000000120c320981 */ /* 0x0000e8000c1e1100 */
[----:B------:R1:W-:Y:S01]  /*14920*/  STL [R1+0xa5c], R3 ;  /* 0x000a5c0301007387 */ /* 0x0003e20000100800 */
[----:B0-----:R-:W-:Y:S02]  /*14930*/  @P0 IMAD.MOV.U32 R12, RZ, RZ, R2 ;  /* 0x000000ffff0c0224 */ /* 0x001fe400078e0002 */
[----:B------:R-:W-:-:S05]  /*14940*/  @P0 IMAD.MOV.U32 R13, RZ, RZ, R3 ;  /* 0x000000ffff0d0224 */ /* 0x000fca00078e0003 */
[----:B------:R0:W3:Y:S01]  /*14950*/  @P0 LDG.E.U8 R49, desc[UR18][R12.64] ;  /* 0x000000120c310981 */ /* 0x0000e2000c1e1100 */
[----:B------:R-:W-:Y:S01]  /*14960*/  PRMT R54, RZ, 0x7610, R54 ;  /* 0x00007610ff367816 */ /* 0x000fe20000000036 */
[----:B0-----:R-:W-:Y:S02]  /*14970*/  @!P1 IMAD.MOV.U32 R13, RZ, RZ, R18 ;  /* 0x000000ffff0d9224 */ /* 0x001fe400078e0012 */
[----:B------:R-:W-:Y:S01]  /*14980*/  @!P1 IMAD.MOV.U32 R12, RZ, RZ, R21 ;  /* 0x000000ffff0c9224 */ /* 0x000fe200078e0015 */
[----:B------:R-:W3:Y:S04]  /*14990*/  LDL.LU R18, [R1+0x14e8] ;  /* 0x0014e80001127983 */ /* 0x000ee80000300800 */
[----:B------:R-:W3:Y:S01]  /*149a0*/  LDL.LU R21, [R1+0x14e4] ;  /* 0x0014e40001157983 */ /* 0x000ee20000300800 */
[----:B------:R-:W-:-:S03]  /*149b0*/  PRMT R53, RZ, 0x7610, R53 ;  /* 0x00007610ff357816 */ /* 0x000fc60000000035 */
[----:B------:R0:W3:Y:S02]  /*149c0*/  @!P1 LDG.E.U8 R54, desc[UR18][R12.64] ;  /* 0x000000120c369981 */ /* 0x0000e4000c1e1100 */
[----:B0-----:R-:W-:Y:S02]  /*149d0*/  @!P5 IMAD.MOV.U32 R12, RZ, RZ, R19 ;  /* 0x000000ffff0cd224 */ /* 0x001fe400078e0013 */
[----:B------:R-:W-:Y:S02]  /*149e0*/  @!P5 IMAD.MOV.U32 R13, RZ, RZ, R20 ;  /* 0x000000ffff0dd224 */ /* 0x000fe400078e0014 */
[----:B------:R-:W3:Y:S04]  /*149f0*/  LDL.LU R20, [R1+0x14e0] ;  /* 0x0014e00001147983 */ /* 0x000ee80000300800 */
[----:B------:R0:W3:Y:S04]  /*14a00*/  @!P5 LDG.E.U8 R53, desc[UR18][R12.64] ;  /* 0x000000120c35d981 */ /* 0x0000e8000c1e1100 */
[----:B------:R-:W3:Y:S01]  /*14a10*/  LDL.LU R19, [R1+0x14dc] ;  /* 0x0014dc0001137983 */ /* 0x000ee20000300800 */
[----:B0-----:R-:W-:-:S02]  /*14a20*/  @!P6 IMAD.MOV.U32 R13, RZ, RZ, R0 ;  /* 0x000000ffff0de224 */ /* 0x001fc400078e0000 */
[----:B------:R-:W-:Y:S01]  /*14a30*/  @!P6 IMAD.MOV.U32 R12, RZ, RZ, R9 ;  /* 0x000000ffff0ce224 */ /* 0x000fe200078e0009 */
[----:B------:R-:W3:Y:S04]  /*14a40*/  LDL.LU R0, [R1+0x14d8] ;  /* 0x0014d80001007983 */ /* 0x000ee80000300800 */
[----:B------:R-:W3:Y:S04]  /*14a50*/  LDL.LU R9, [R1+0x14d4] ;  /* 0x0014d40001097983 */ /* 0x000ee80000300800 */
[----:B-1----:R-:W3:Y:S01]  /*14a60*/  LDL R3, [R1+0x100c] ;  /* 0x00100c0001037983 */ /* 0x002ee20000100800 */
[----:B------:R-:W-:-:S06]  /*14a70*/  PRMT R48, RZ, 0x7610, R48 ;  /* 0x00007610ff307816 */ /* 0x000fcc0000000030 */
[----:B------:R0:W3:Y:S01]  /*14a80*/  @!P6 LDG.E.U8 R48, desc[UR18][R12.64] ;  /* 0x000000120c30e981 */ /* 0x0000e2000c1e1100 */
[----:B--2---:R-:W-:-:S03]  /*14a90*/  ISETP.GE.AND P3, PT, R91, RZ, PT ;  /* 0x000000ff5b00720c */ /* 0x004fc60003f66270 */
[----:B------:R-:W2:Y:S01]  /*14aa0*/  LDL R91, [R1+0xfb0] ;  /* 0x000fb000015b7983 */ /* 0x000ea20000100800 */
[----:B----4-:R-:W-:-:S03]  /*14ab0*/  SEL R10, R11, R40, !P4 ;  /* 0x000000280b0a7207 */ /* 0x010fc60006000000 */
[----:B------:R-:W4:Y:S01]  /*14ac0*/  LDL R40, [R1+0x1118] ;  /* 0x0011180001287983 */ /* 0x000f220000100800 */
[----:B---3--:R-:W-:-:S03]  /*14ad0*/  ISETP.GE.AND P6, PT, R4, RZ, PT ;  /* 0x000000ff0400720c */ /* 0x008fc60003fc6270 */
[----:B------:R-:W3:Y:S01]  /*14ae0*/  LDL R4, [R1+0x109c] ;  /* 0x00109c0001047983 */ /* 0x000ee20000100800 */
[----:B------:R-:W-:Y:S01]  /*14af0*/  ISETP.GT.U32.AND P1, PT, R8, R17, PT ;  /* 0x000000110800720c */ /* 0x000fe20003f24070 */
[----:B------:R-:W-:Y:S02]  /*14b00*/  @!P3 IMAD.MOV R16, RZ, RZ, -R16 ;  /* 0x000000ffff10b224 */ /* 0x000fe400078e0a10 */
[----:B------:R-:W-:-:S03]  /*14b10*/  IMAD R10, R10, UR11, RZ ;  /* 0x0000000b0a0a7c24 */ /* 0x000fc6000f8e02ff */
[----:B------:R-:W-:-:S05]  /*14b20*/  SEL R16, R11, R16, !P4 ;  /* 0x000000100b107207 */ /* 0x000fca0006000000 */
[----:B------:R-:W-:Y:S02]  /*14b30*/  IMAD R16, R16, UR11, RZ ;  /* 0x0000000b10107c24 */ /* 0x000fe4000f8e02ff */
[----:B------:R-:W-:-:S04]  /*14b40*/  @!P1 IMAD.IADD R17, R17, 0x1, -R8 ;  /* 0x0000000111119824 */ /* 0x000fc800078e0a08 */
[----:B------:R-:W-:Y:S01]  /*14b50*/  @!P6 IMAD.MOV R17, RZ, RZ, -R17 ;  /* 0x000000ffff11e224 */ /* 0x000fe200078e0a11 */
[C---:B------:R-:W-:Y:S02]  /*14b60*/  ISETP.GT.U32.AND P5, PT, R8.reuse, R18, PT ;  /* 0x000000120800720c */ /* 0x040fe40003fa4070 */
[----:B------:R-:W-:-:S11]  /*14b70*/  ISETP.GT.U32.AND P3, PT, R8, R21, PT ;  /* 0x000000150800720c */ /* 0x000fd60003f64070 */
[--C-:B------:R-:W-:Y:S01]  /*14b80*/  @!P5 IMAD.IADD R18, R18, 0x1, -R8.reuse ;  /* 0x000000011212d824 */ /* 0x100fe200078e0a08 */
[-C--:B------:R-:W-:Y:S01]  /*14b90*/  IADD3 R2, P5, PT, R16, R7.reuse, RZ ;  /* 0x0000000710027210 */ /* 0x080fe20007fbe0ff */
[----:B------:R-:W-:Y:S01]  /*14ba0*/  @!P3 IMAD.IADD R21, R21, 0x1, -R8 ;  /* 0x000000011515b824 */ /* 0x000fe200078e0a08 */
[----:B0-----:R-:W-:Y:S02]  /*14bb0*/  IADD3 R12, P3, PT, R10, R7, RZ ;  /* 0x000000070a0c7210 */ /* 0x001fe40007f7e0ff */
[----:B------:R-:W-:Y:S02]  /*14bc0*/  ISETP.GT.U32.AND P1, PT, R8, R20, PT ;  /* 0x000000140800720c */ /* 0x000fe40003f24070 */
[-C--:B------:R-:W-:Y:S02]  /*14bd0*/  LEA.HI.X.SX32 R13, R10, R6.reuse, 0x1, P3 ;  /* 0x000000060a0d7211 */ /* 0x080fe400018f0eff */
[----:B------:R-:W-:Y:S02]  /*14be0*/  LEA.HI.X.SX32 R14, R16, R6, 0x1, P5 ;  /* 0x00000006100e7211 */ /* 0x000fe400028f0eff */
[----:B------:R-:W-:-:S07]  /*14bf0*/  ISETP.GT.U32.AND P3, PT, R8, R19, PT ;  /* 0x000000130800720c */ /* 0x000fce0003f64070 */
[--C-:B------:R-:W-:Y:S01]  /*14c00*/  @!P1 IMAD.IADD R20, R20, 0x1, -R8.reuse ;  /* 0x0000000114149824 */ /* 0x100fe200078e0a08 */
[----:B------:R-:W-:Y:S02]  /*14c10*/  SEL R17, R11, R17, !P4 ;  /* 0x000000110b117207 */ /* 0x000fe40006000000 */
[----:B------:R-:W-:Y:S02]  /*14c20*/  PRMT R47, RZ, 0x7610, R47 ;  /* 0x00007610ff2f7816 */ /* 0x000fe4000000002f */
[----:B------:R-:W-:Y:S01]  /*14c30*/  ISETP.GE.AND P1, PT, R3, RZ, PT ;  /* 0x000000ff0300720c */ /* 0x000fe20003f26270 */
[----:B------:R-:W-:Y:S01]  /*14c40*/  @!P3 IMAD.IADD R19, R19, 0x1, -R8 ;  /* 0x000000011313b824 */ /* 0x000fe200078e0a08 */
[----:B------:R0:W-:Y:S01]  /*14c50*/  STL [R1+0x298], R12 ;  /* 0x0002980c01007387 */ /* 0x0001e20000100800 */
[----:B------:R-:W-:Y:S01]  /*14c60*/  IMAD R17, R17, UR5, RZ ;  /* 0x0000000511117c24 */ /* 0x000fe2000f8e02ff */
[----:B------:R-:W-:Y:S01]  /*14c70*/  PRMT R46, RZ, 0x7610, R46 ;  /* 0x00007610ff2e7816 */ /* 0x000fe2000000002e */
[----:B------:R-:W1:Y:S01]  /*14c80*/  LDCU UR5, c[0x0][0x3b0] ;  /* 0x00007600ff0577ac */ /* 0x000e620008000800 */
[----:B------:R0:W-:Y:S04]  /*14c90*/  STL [R1+0x2d8], R2 ;  /* 0x0002d80201007387 */ /* 0x0001e80000100800 */
[----:B------:R0:W-:Y:S03]  /*14ca0*/  STL [R1+0x294], R13 ;  /* 0x0002940d01007387 */ /* 0x0001e60000100800 */
[----:B------:R-:W-:Y:S01]  /*14cb0*/  @!P1 IMAD.MOV R21, RZ, RZ, -R21 ;  /* 0x000000ffff159224 */ /* 0x000fe200078e0a15 */
[----:B------:R0:W3:Y:S04]  /*14cc0*/  @P0 LDG.E.U8 R47, desc[UR18][R12.64] ;  /* 0x000000120c2f0981 */ /* 0x0000e8000c1e1100 */
[----:B------:R-:W-:Y:S01]  /*14cd0*/  SEL R21, R11, R21, !P4 ;  /* 0x000000150b157207 */ /* 0x000fe20006000000 */
[----:B------:R-:W-:Y:S01]  /*14ce0*/  STL [R1+0x2d4], R14 ;  /* 0x0002d40e01007387 */ /* 0x000fe20000100800 */
[----:B0-----:R-:W-:Y:S01]  /*14cf0*/  @P0 IMAD.MOV.U32 R12, RZ, RZ, R2 ;  /* 0x000000ffff0c0224 */ /* 0x001fe200078e0002 */
[----:B------:R-:W-:Y:S01]  /*14d00*/  IADD3 R2, P6, PT, R17, R7, RZ ;  /* 0x0000000711027210 */ /* 0x000fe20007fde0ff */
[----:B------:R-:W-:-:S03]  /*14d10*/  @P0 IMAD.MOV.U32 R13, RZ, RZ, R14 ;  /* 0x000000ffff0d0224 */ /* 0x000fc600078e000e */
[----:B------:R-:W-:Y:S01]  /*14d20*/  LEA.HI.X.SX32 R3, R17, R6, 0x1, P6 ;  /* 0x0000000611037211 */ /* 0x000fe200030f0eff */
[----:B------:R0:W-:Y:S01]  /*14d30*/  STL [R1+0x338], R2 ;  /* 0x0003380201007387 */ /* 0x0001e20000100800 */
[----:B------:R-:W-:Y:S01]  /*14d40*/  IMAD R21, R21, UR13, RZ ;  /* 0x0000000d15157c24 */ /* 0x000fe2000f8e02ff */
[----:B------:R-:W-:Y:S02]  /*14d50*/  PRMT R45, RZ, 0x7610, R45 ;  /* 0x00007610ff2d7816 */ /* 0x000fe4000000002d */
[----:B------:R-:W-:Y:S01]  /*14d60*/  PRMT R44, RZ, 0x7610, R44 ;  /* 0x00007610ff2c7816 */ /* 0x000fe2000000002c */
[----:B------:R0:W3:Y:S01]  /*14d70*/  @P0 LDG.E.U8 R46, desc[UR18][R12.64] ;  /* 0x000000120c2e0981 */ /* 0x0000e2000c1e1100 */
[----:B------:R-:W-:Y:S02]  /*14d80*/  PRMT R43, RZ, 0x7610, R43 ;  /* 0x00007610ff2b7816 */ /* 0x000fe4000000002b */
[----:B------:R-:W-:Y:S01]  /*14d90*/  PRMT R42, RZ, 0x7610, R42 ;  /* 0x00007610ff2a7816 */ /* 0x000fe2000000002a */
[----:B------:R1:W-:Y:S01]  /*14da0*/  STL [R1+0x334], R3 ;  /* 0x0003340301007387 */ /* 0x0003e20000100800 */
[----:B------:R-:W-:Y:S01]  /*14db0*/  PRMT R41, RZ, 0x7610, R41 ;  /* 0x00007610ff297816 */ /* 0x000fe20000000029 */
[----:B------:R-:W-:Y:S01]  /*14dc0*/  VIADD R34, R0, 0xdc ;  /* 0x000000dc00227836 */ /* 0x000fe20000000000 */
[----:B------:R-:W1:Y:S01]  /*14dd0*/  LDCU UR13, c[0x0][0x3b0] ;  /* 0x00007600ff0d77ac */ /* 0x000e620008000800 */
[----:B0-----:R-:W-:-:S02]  /*14de0*/  @P0 IMAD.MOV.U32 R12, RZ, RZ, R2 ;  /* 0x000000ffff0c0224 */ /* 0x001fc400078e0002 */
[----:B------:R-:W-:-:S05]  /*14df0*/  @P0 IMAD.MOV.U32 R13, RZ, RZ, R3 ;  /* 0x000000ffff0d0224 */ /* 0x000fca00078e0003 */
[----:B------:R0:W3:Y:S01]  /*14e00*/  @P0 LDG.E.U8 R45, desc[UR18][R12.64] ;  /* 0x000000120c2d0981 */ /* 0x0000e2000c1e1100 */
[----:B--2---:R-:W-:-:S13]  /*14e10*/  ISETP.GE.AND P5, PT, R91, RZ, PT ;  /* 0x000000ff5b00720c */ /* 0x004fda0003fa6270 */
[----:B------:R-:W-:-:S05]  /*14e20*/  @!P5 IMAD.MOV R18, RZ, RZ, -R18 ;  /* 0x000000ffff12d224 */ /* 0x000fca00078e0a12 */
[----:B------:R-:W-:-:S05]  /*14e30*/  SEL R18, R11, R18, !P4 ;  /* 0x000000120b127207 */ /* 0x000fca0006000000 */
[----:B------:R-:W-:Y:S01]  /*14e40*/  IMAD R18, R18, UR12, RZ ;  /* 0x0000000c12127c24 */ /* 0x000fe2000f8e02ff */
[----:B------:R-:W2:Y:S01]  /*14e50*/  LDCU UR12, c[0x0][0x3b0] ;  /* 0x00007600ff0c77ac */ /* 0x000ea20008000800 */
[----:B----4-:R-:W-:-:S03]  /*14e60*/  ISETP.GE.AND P3, PT, R40, RZ, PT ;  /* 0x000000ff2800720c */ /* 0x010fc60003f66270 */
[----:B------:R-:W-:Y:S02]  /*14e70*/  IADD3 R2, P1, PT, R18, R7, RZ ;  /* 0x0000000712027210 */ /* 0x000fe40007f3e0ff */
[----:B---3--:R-:W-:-:S08]  /*14e80*/  ISETP.GE.AND P5, PT, R4, RZ, PT ;  /* 0x000000ff0400720c */ /* 0x008fd00003fa6270 */
[----:B------:R-:W-:Y:S01]  /*14e90*/  @!P3 IMAD.MOV R20, RZ, RZ, -R20 ;  /* 0x000000ffff14b224 */ /* 0x000fe200078e0a14 */
[----:B-1----:R-:W-:-:S04]  /*14ea0*/  LEA.HI.X.SX32 R3, R18, R6, 0x1, P1 ;  /* 0x0000000612037211 */ /* 0x002fc800008f0eff */
[----:B------:R-:W-:Y:S02]  /*14eb0*/  SEL R20, R11, R20, !P4 ;  /* 0x000000140b147207 */ /* 0x000fe40006000000 */
[C---:B------:R-:W-:Y:S01]  /*14ec0*/  IADD3 R14, P1, PT, R21.reuse, R7, RZ ;  /* 0x00000007150e7210 */ /* 0x040fe20007f3e0ff */
[----:B------:R-:W-:Y:S02]  /*14ed0*/  @!P5 IMAD.MOV R19, RZ, RZ, -R19 ;  /* 0x000000ffff13d224 */ /* 0x000fe400078e0a13 */
[----:B------:R-:W-:Y:S01]  /*14ee0*/  IMAD R20, R20, UR14, RZ ;  /* 0x0000000e14147c24 */ /* 0x000fe2000f8e02ff */
[----:B------:R-:W-:Y:S01]  /*14ef0*/  LEA.HI.X.SX32 R15, R21, R6, 0x1, P1 ;  /* 0x00000006150f7211 */ /* 0x000fe200008f0eff */
[----:B0-----:R-:W-:Y:S01]  /*14f00*/  @P0 IMAD.MOV.U32 R12, RZ, RZ, R2 ;  /* 0x000000ffff0c0224 */ /* 0x001fe200078e0002 */
[----:B------:R-:W-:Y:S01]  /*14f10*/  SEL R19, R11, R19, !P4 ;  /* 0x000000130b137207 */ /* 0x000fe20006000000 */
[----:B------:R-:W-:Y:S01]  /*14f20*/  @P0 IMAD.MOV.U32 R13, RZ, RZ, R3 ;  /* 0x000000ffff0d0224 */ /* 0x000fe200078e0003 */
[----:B------:R-:W-:-:S03]  /*14f30*/  IADD3 R4, P3, PT, R20, R7, RZ ;  /* 0x0000000714047210 */ /* 0x000fc60007f7e0ff */
[----:B------:R-:W-:Y:S01]  /*14f40*/  IMAD R19, R19, UR5, RZ ;  /* 0x0000000513137c24 */ /* 0x000fe2000f8e02ff */
[----:B------:R0:W3:Y:S01]  /*14f50*/  @P0 LDG.E.U8 R44, desc[UR18][R12.64] ;  /* 0x000000120c2c0981 */ /* 0x0000e2000c1e1100 */
[----:B------:R-:W-:-:S03]  /*14f60*/  LEA.HI.X.SX32 R10, R20, R6, 0x1, P3 ;  /* 0x00000006140a7211 */ /* 0x000fc600018f0eff */
[----:B------:R1:W-:Y:S01]  /*14f70*/  STL [R1+0x378], R2 ;  /* 0x0003780201007387 */ /* 0x0003e20000100800 */
[----:B0-----:R-:W-:Y:S02]  /*14f80*/  @P0 IMAD.MOV.U32 R12, RZ, RZ, R14 ;  /* 0x000000ffff0c0224 */ /* 0x001fe400078e000e */
[----:B------:R-:W-:Y:S01]  /*14f90*/  @P0 IMAD.MOV.U32 R13, RZ, RZ, R15 ;  /* 0x000000ffff0d0224 */ /* 0x000fe200078e000f */
[C---:B-1----:R-:W-:Y:S01]  /*14fa0*/  IADD3 R2, P5, PT, R19.reuse, R7, RZ ;  /* 0x0000000713027210 */ /* 0x042fe20007fbe0ff */
[----:B------:R0:W-:Y:S04]  /*14fb0*/  STL [R1+0x374], R3 ;  /* 0x0003740301007387 */ /* 0x0001e80000100800 */
[----:B------:R1:W4:Y:S01]  /*14fc0*/  @P0 LDG.E.U8 R43, desc[UR18][R12.64] ;  /* 0x000000120c2b0981 */ /* 0x000322000c1e1100 */
[----:B0-----:R-:W-:Y:S01]  /*14fd0*/  LEA.HI.X.SX32 R3, R19, R6, 0x1, P5 ;  /* 0x0000000613037211 */ /* 0x001fe200028f0eff */
[----:B-1----:R-:W-:-:S02]  /*14fe0*/  @P0 IMAD.MOV.U32 R12, RZ, RZ, R4 ;  /* 0x000000ffff0c0224 */ /* 0x002fc400078e0004 */
[----:B------:R-:W-:Y:S01]  /*14ff0*/  @P0 IMAD.MOV.U32 R13, RZ, RZ, R10 ;  /* 0x000000ffff0d0224 */ /* 0x000fe200078e000a */
[----:B------:R0:W-:Y:S04]  /*15000*/  STL [R1+0x3b8], R14 ;  /* 0x0003b80e01007387 */ /* 0x0001e80000100800 */
[----:B------:R1:W2:Y:S04]  /*15010*/  @P0 LDG.E.U8 R42, desc[UR18][R12.64] ;  /* 0x000000120c2a0981 */ /* 0x0002a8000c1e1100 */
[----:B------:R-:W-:Y:S01]  /*15020*/  STL [R1+0x3f8], R4 ;  /* 0x0003f80401007387 */ /* 0x000fe20000100800 */
[----:B0-----:R-:W-:-:S02]  /*15030*/  VIADD R14, R0, 0xd5 ;  /* 0x000000d5000e7836 */ /* 0x001fc40000000000 */
[----:B-1----:R-:W-:Y:S02]  /*15040*/  @P0 IMAD.MOV.U32 R12, RZ, RZ, R2 ;  /* 0x000000ffff0c0224 */ /* 0x002fe400078e0002 */
[----:B------:R-:W-:Y:S01]  /*15050*/  @P0 IMAD.MOV.U32 R13, RZ, RZ, R3 ;  /* 0x000000ffff0d0224 */ /* 0x000fe200078e0003 */
[----:B------:R-:W-:Y:S04]  /*15060*/  STL [R1+0x3b4], R15 ;  /* 0x0003b40f01007387 */ /* 0x000fe80000100800 */
[----:B------:R-:W-:Y:S04]  /*15070*/  STL [R1+0x438], R2 ;  /* 0x0004380201007387 */ /* 0x000fe80000100800 */
[----:B------:R0:W-:Y:S04]  /*15080*/  STL [R1+0x3f4], R10 ;  /* 0x0003f40a01007387 */ /* 0x0001e80000100800 */
[----:B------:R1:W2:Y:S01]  /*15090*/  @P0 LDG.E.U8 R41, desc[UR18][R12.64] ;  /* 0x000000120c290981 */ /* 0x0002a2000c1e1100 */
[----:B0-----:R-:W-:Y:S01]  /*150a0*/  VIADD R10, R0, 0xd6 ;  /* 0x000000d6000a7836 */ /* 0x001fe20000000000 */
[----:B-1----:R-:W-:-:S04]  /*150b0*/  IABS R13, R14 ;  /* 0x0000000e000d7213 */ /* 0x002fc80000000000 */
[----:B------:R-:W-:Y:S01]  /*150c0*/  IABS R12, R10 ;  /* 0x0000000a000c7213 */ /* 0x000fe20000000000 */
[C---:B------:R-:W-:Y:S01]  /*150d0*/  IMAD.HI.U32 R16, R9.reuse, R13, RZ ;  /* 0x0000000d09107227 */ /* 0x040fe200078e00ff */
[----:B------:R0:W-:Y:S03]  /*150e0*/  STL [R1+0x434], R3 ;  /* 0x0004340301007387 */ /* 0x0001e60000100800 */
[----:B------:R-:W-:Y:S02]  /*150f0*/  IMAD.MOV R16, RZ, RZ, -R16 ;  /* 0x000000ffff107224 */ /* 0x000fe400078e0a10 */
[C---:B------:R-:W-:Y:S02]  /*15100*/  VIADD R4, R0.reuse, 0xd7 ;  /* 0x000000d700047836 */ /* 0x040fe40000000000 */
[----:B------:R-:W-:Y:S01]  /*15110*/  IMAD.HI.U32 R17, R9, R12, RZ ;  /* 0x0000000c09117227 */ /* 0x000fe200078e00ff */
[----:B------:R1:W-:Y:S03]  /*15120*/  STL [R1+0xf38], R14 ;  /* 0x000f380e01007387 */ /* 0x0003e60000100800 */
[----:B0-----:R-:W-:-:S02]  /*15130*/  VIADD R3, R0, 0xda ;  /* 0x000000da00037836 */ /* 0x001fc40000000000 */
[----:B------:R-:W-:Y:S01]  /*15140*/  VIADD R2, R0, 0xdb ;  /* 0x000000db00027836 */ /* 0x000fe20000000000 */
[----:B------:R0:W-:Y:S01]  /*15150*/  STL [R1+0xf34], R10 ;  /* 0x000f340a01007387 */ /* 0x0001e20000100800 */
[----:B------:R-:W-:Y:S02]  /*15160*/  IMAD R13, R8, R16, R13 ;  /* 0x00000010080d7224 */ /* 0x000fe400078e020d */
[----:B------:R-:W-:Y:S01]  /*15170*/  IMAD.MOV R17, RZ, RZ, -R17 ;  /* 0x000000ffff117224 */ /* 0x000fe200078e0a11 */
[----:B------:R0:W-:Y:S01]  /*15180*/  STL [R1+0xf3c], R4 ;  /* 0x000f3c0401007387 */ /* 0x0001e20000100800 */
[----:B-1----:R-:W-:-:S03]  /*15190*/  IABS R14, R3 ;  /* 0x00000003000e7213 */ /* 0x002fc60000000000 */
[----:B------:R-:W-:Y:S01]  /*151a0*/  STL [R1+0xf44], R3 ;  /* 0x000f440301007387 */ /* 0x000fe20000100800 */
[----:B0-----:R-:W-:Y:S01]  /*151b0*/  IABS R10, R4 ;  /* 0x00000004000a7213 */ /* 0x001fe20000000000 */
[----:B------:R-:W-:Y:S02]  /*151c0*/  IMAD R12, R8, R17, R12 ;  /* 0x00000011080c7224 */ /* 0x000fe400078e020c */
[----:B------:R-:W-:Y:S04]  /*151d0*/  STL [R1+0xf40], R2 ;  /* 0x000f400201007387 */ /* 0x000fe80000100800 */
[----:B------:R-:W-:Y:S01]  /*151e0*/  STL [R1+0x12f4], R13 ;  /* 0x0012f40d01007387 */ /* 0x000fe20000100800 */
[----:B------:R-:W-:-:S03]  /*151f0*/  IMAD.HI.U32 R18, R9, R10, RZ ;  /* 0x0000000a09127227 */ /* 0x000fc600078e00ff */
[----:B------:R-:W-:Y:S01]  /*15200*/  STL [R1+0x1370], R13 ;  /* 0x0013700d01007387 */ /* 0x000fe20000100800 */
[----:B------:R-:W-:-:S03]  /*15210*/  IMAD.HI.U32 R19, R9, R14, RZ ;  /* 0x0000000e09137227 */ /* 0x000fc600078e00ff */
[----:B------:R-:W-:Y:S01]  /*15220*/  STL [R1+0x13a0], R13 ;  /* 0x0013a00d01007387 */ /* 0x000fe20000100800 */
[----:B------:R-:W-:-:S03]  /*15230*/  IABS R15, R2 ;  /* 0x00000002000f7213 */ /* 0x000fc60000000000 */
[----:B------:R-:W-:Y:S01]  /*15240*/  STL [R1+0x13d0], R13 ;  /* 0x0013d00d01007387 */ /* 0x000fe20000100800 */
[----:B------:R-:W-:-:S03]  /*15250*/  IMAD.MOV R18, RZ, RZ, -R18 ;  /* 0x000000ffff127224 */ /* 0x000fc600078e0a12 */
[----:B------:R-:W-:Y:S01]  /*15260*/  STL [R1+0x1400], R13 ;  /* 0x0014000d01007387 */ /* 0x000fe20000100800 */
[----:B------:R-:W-:-:S03]  /*15270*/  IMAD.MOV R19, RZ, RZ, -R19 ;  /* 0x000000ffff137224 */ /* 0x000fc600078e0a13 */
[----:B------:R-:W-:Y:S04]  /*15280*/  STL [R1+0x12f8], R12 ;  /* 0x0012f80c01007387 */ /* 0x000fe80000100800 */
[----:B------:R-:W-:Y:S01]  /*15290*/  STL [R1+0x135c], R12 ;  /* 0x00135c0c01007387 */ /* 0x000fe20000100800 */
[----:B------:R-:W-:-:S03]  /*152a0*/  IMAD.HI.U32 R20, R9, R15, RZ ;  /* 0x0000000f09147227 */ /* 0x000fc600078e00ff */
[----:B------:R-:W-:Y:S01]  /*152b0*/  STL [R1+0x1374], R12 ;  /* 0x0013740c01007387 */ /* 0x000fe20000100800 */
[----:B------:R-:W-:-:S03]  /*152c0*/  IMAD R10, R8, R18, R10 ;  /* 0x00000012080a7224 */ /* 0x000fc600078e020a */
[----:B------:R-:W-:Y:S01]  /*152d0*/  STL [R1+0x138c], R12 ;  /* 0x00138c0c01007387 */ /* 0x000fe20000100800 */
[----:B------:R-:W-:-:S03]  /*152e0*/  IMAD R14, R8, R19, R14 ;  /* 0x00000013080e7224 */ /* 0x000fc600078e020e */
[----:B------:R-:W-:Y:S04]  /*152f0*/  STL [R1+0x13a4], R12 ;  /* 0x0013a40c01007387 */ /* 0x000fe80000100800 */
[----:B------:R-:W-:Y:S01]  /*15300*/  STL [R1+0x13bc], R12 ;  /* 0x0013bc0c01007387 */ /* 0x000fe20000100800 */
[----:B------:R-:W-:-:S03]  /*15310*/  IMAD.MOV R20, RZ, RZ, -R20 ;  /* 0x000000ffff147224 */ /* 0x000fc600078e0a14 */
[----:B------:R-:W-:Y:S04]  /*15320*/  STL [R1+0x13d4], R12 ;  /* 0x0013d40c01007387 */ /* 0x000fe80000100800 */
[----:B------:R-:W-:Y:S04]  /*15330*/  STL [R1+0x13ec], R12 ;  /* 0x0013ec0c01007387 */ /* 0x000fe80000100800 */
[----:B------:R-:W-:Y:S04]  /*15340*/  STL [R1+0x1404], R12 ;  /* 0x0014040c01007387 */ /* 0x000fe80000100800 */
[----:B------:R-:W-:Y:S01]  /*15350*/  STL [R1+0x141c], R12 ;  /* 0x00141c0c01007387 */ /* 0x000fe20000100800 */
[----:B------:R-:W-:-:S03]  /*15360*/  IMAD R15, R8, R20, R15 ;  /* 0x00000014080f7224 */ /* 0x000fc600078e020f */
[----:B------:R-:W-:Y:S01]  /*15370*/  STL [R1+0x12fc], R10 ;  /* 0x0012fc0a01007387 */ /* 0x000fe20000100800 */
[----:B------:R-:W-:-:S03]  /*15380*/  VIADD R21, R0, 0xdd ;  /* 0x000000dd00157836 */ /* 0x000fc60000000000 */
[----:B------:R-:W-:Y:S04]  /*15390*/  STL [R1+0x1348], R10 ;  /* 0x0013480a01007387 */ /* 0x000fe80000100800 */
[----:B------:R-:W-:Y:S04]  /*153a0*/  STL [R1+0x1300], R14 ;  /* 0x0013000e01007387 */ /* 0x000fe80000100800 */
[----:B------:R-:W-:Y:S01]  /*153b0*/  STL [R1+0x1358], R14 ;  /* 0x0013580e01007387 */ /* 0x000fe20000100800 */
[----:B------:R-:W-:-:S03]  /*153c0*/  IABS R16, R34 ;  /* 0x0000002200107213 */ /* 0x000fc60000000000 */
[----:B------:R-:W-:Y:S04]  /*153d0*/  STL [R1+0x1388], R14 ;  /* 0x0013880e01007387 */ /* 0x000fe80000100800 */
[----:B------:R-:W-:Y:S01]  /*153e0*/  STL [R1+0x13b8], R14 ;  /* 0x0013b80e01007387 */ /* 0x000fe20000100800 */
[----:B------:R-:W-:-:S03]  /*153f0*/  IABS R17, R21 ;  /* 0x0000001500117213 */ /* 0x000fc60000000000 */
[----:B------:R-:W-:Y:S04]  /*15400*/  STL [R1+0x13e8], R14 ;  /* 0x0013e80e01007387 */ /* 0x000fe80000100800 */
[----:B------:R-:W-:Y:S04]  /*15410*/  STL [R1+0x1418], R14 ;  /* 0x0014180e01007387 */ /* 0x000fe80000100800 */
[----:B------:R-:W-:Y:S04]  /*15420*/  STL [R1+0x1304], R15 ;  /* 0x0013040f01007387 */ /* 0x000fe80000100800 */
[----:B------:R-:W-:Y:S04]  /*15430*/  STL [R1+0x134c], R15 ;  /* 0x00134c0f01007387 */ /* 0x000fe80000100800 */
[----:B------:R-:W-:Y:S01]  /*15440*/  STL [R1+0xf30], R34 ;  /* 0x000f302201007387 */ /* 0x000fe20000100800 */
[----:B------:R-:W-:-:S03]  /*15450*/  VIADD R4, R0, 0xde ;  /* 0x000000de00047836 */ /* 0x000fc60000000000 */
[----:B------:R0:W-:Y:S01]  /*15460*/  STL [R1+0xf2c], R21 ;  /* 0x000f2c1501007387 */ /* 0x0001e20000100800 */
[----:B------:R-:W-:Y:S01]  /*15470*/  IMAD.HI.U32 R39, R9, R17, RZ ;  /* 0x0000001109277227 */ /* 0x000fe200078e00ff */
[----:B------:R-:W-:-:S03]  /*15480*/  IABS R18, R4 ;  /* 0x0000000400127213 */ /* 0x000fc60000000000 */
[----:B0-----:R-:W-:-:S04]  /*15490*/  IMAD.HI.U32 R21, R9, R16, RZ ;  /* 0x0000001009157227 */ /* 0x001fc800078e00ff */
[----:B------:R-:W-:Y:S02]  /*154a0*/  IMAD.MOV R21, RZ, RZ, -R21 ;  /* 0x000000ffff157224 */ /* 0x000fe400078e0a15 */
[C---:B------:R-:W-:Y:S02]  /*154b0*/  VIADD R3, R0.reuse, 0xdf ;  /* 0x000000df00037836 */ /* 0x040fe40000000000 */
[----:B------:R-:W-:Y:S02]  /*154c0*/  IMAD.MOV R39, RZ, RZ, -R39 ;  /* 0x000000ffff277224 */ /* 0x000fe400078e0a27 */
[----:B------:R-:W-:Y:S02]  /*154d0*/  VIADD R2, R0, 0xe2 ;  /* 0x000000e200027836 */ /* 0x000fe40000000000 */
[C---:B------:R-:W-:Y:S01]  /*154e0*/  IMAD R16, R8.reuse, R21, R16 ;  /* 0x0000001508107224 */ /* 0x040fe200078e0210 */
[----:B------:R-:W-:Y:S01]  /*154f0*/  STL [R1+0xf28], R4 ;  /* 0x000f280401007387 */ /* 0x000fe20000100800 */
[----:B------:R-:W-:-:S02]  /*15500*/  IMAD R17, R8, R39, R17 ;  /* 0x0000002708117224 */ /* 0x000fc400078e0211 */
[----:B------:R-:W-:Y:S01]  /*15510*/  IMAD.HI.U32 R38, R9, R18, RZ ;  /* 0x0000001209267227 */ /* 0x000fe200078e00ff */
[----:B------:R-:W-:Y:S04]  /*15520*/  STL [R1+0xf24], R3 ;  /* 0x000f240301007387 */ /* 0x000fe80000100800 */
[----:B------:R0:W-:Y:S01]  /*15530*/  STL [R1+0xf20], R2 ;  /* 0x000f200201007387 */ /* 0x0001e20000100800 */
[----:B------:R-:W-:-:S03]  /*15540*/  IABS R19, R3 ;  /* 0x0000000300137213 */ /* 0x000fc60000000000 */
[----:B------:R-:W-:Y:S01]  /*15550*/  STL [R1+0x1308], R16 ;  /* 0x0013081001007387 */ /* 0x000fe20000100800 */
[----:B------:R-:W-:-:S03]  /*15560*/  IMAD.MOV R38, RZ, RZ, -R38 ;  /* 0x000000ffff267224 */ /* 0x000fc600078e0a26 */
[----:B------:R-:W-:Y:S04]  /*15570*/  STL [R1+0x1360], R16 ;  /* 0x0013601001007387 */ /* 0x000fe80000100800 */
[----:B------:R-:W-:Y:S04]  /*15580*/  STL [R1+0x12ec], R17 ;  /* 0x0012ec1101007387 */ /* 0x000fe80000100800 */
[----:B------:R-:W-:Y:S01]  /*15590*/  STL [R1+0x1330], R17 ;  /* 0x0013301101007387 */ /* 0x000fe20000100800 */
[----:B------:R-:W-:-:S03]  /*155a0*/  IMAD R18, R8, R38, R18 ;  /* 0x0000002608127224 */ /* 0x000fc600078e0212 */
[----:B------:R-:W-:Y:S01]  /*155b0*/  STL [R1+0x1350], R17 ;  /* 0x0013501101007387 */ /* 0x000fe20000100800 */
[----:B------:R-:W-:-:S03]  /*155c0*/  IMAD.HI.U32 R37, R9, R19, RZ ;  /* 0x0000001309257227 */ /* 0x000fc600078e00ff */
[----:B------:R-:W-:Y:S04]  /*155d0*/  STL [R1+0x1378], R17 ;  /* 0x0013781101007387 */ /* 0x000fe80000100800 */
[----:B------:R-:W-:Y:S04]  /*155e0*/  STL [R1+0x1390], R17 ;  /* 0x0013901101007387 */ /* 0x000fe80000100800 */
[----:B------:R-:W-:Y:S04]  /*155f0*/  STL [R1+0x13a8], R17 ;  /* 0x0013a81101007387 */ /* 0x000fe80000100800 */
[----:B------:R-:W-:Y:S01]  /*15600*/  STL [R1+0x13c0], R17 ;  /* 0x0013c01101007387 */ /* 0x000fe20000100800 */
[----:B------:R-:W-:-:S03]  /*15610*/  IMAD.MOV R37, RZ, RZ, -R37 ;  /* 0x000000ffff257224 */ /* 0x000fc600078e0a25 */
[----:B------:R-:W-:Y:S04]  /*15620*/  STL [R1+0x13d8], R17 ;  /* 0x0013d81101007387 */ /* 0x000fe80000100800 */
[----:B------:R-:W-:Y:S04]  /*15630*/  STL [R1+0x13f0], R17 ;  /* 0x0013f01101007387 */ /* 0x000fe80000100800 */
[----:B------:R-:W-:Y:S01]  /*15640*/  STL [R1+0x1408], R17 ;  /* 0x0014081101007387 */ /* 0x000fe20000100800 */
[----:B------:R-:W-:-:S03]  /*15650*/  IABS R20, R2 ;  /* 0x0000000200147213 */ /* 0x000fc60000000000 */
[----:B------:R-:W-:Y:S01]  /*15660*/  STL [R1+0x130c], R18 ;  /* 0x00130c1201007387 */ /* 0x000fe20000100800 */
[----:B------:R-:W-:-:S03]  /*15670*/  IMAD R19, R8, R37, R19 ;  /* 0x0000002508137224 */ /* 0x000fc600078e0213 */
[----:B------:R-:W-:Y:S04]  /*15680*/  STL [R1+0x1364], R18 ;  /* 0x0013641201007387 */ /* 0x000fe80000100800 */
[----:B------:R-:W-:Y:S04]  /*15690*/  STL [R1+0x137c], R18 ;  /* 0x00137c1201007387 */ /* 0x000fe80000100800 */
[----:B------:R-:W-:Y:S04]  /*156a0*/  STL [R1+0x1394], R18 ;  /* 0x0013941201007387 */ /* 0x000fe80000100800 */
        /* <DEDUP_REMOVED lines=12> */
[----:B------:R-:W-:Y:S04]  /*15770*/  STL [R1+0x1368], R19 ;  /* 0x0013681301007387 */ /* 0x000fe80000100800 */
[----:B------:R-:W-:Y:S01]  /*15780*/  STL [R1+0x1380], R19 ;  /* 0x0013801301007387 */ /* 0x000fe20000100800 */
[----:B0-----:R-:W-:-:S03]  /*15790*/  VIADD R2, R0, 0xe3 ;  /* 0x000000e300027836 */ /* 0x001fc60000000000 */
[----:B------:R-:W-:Y:S01]  /*157a0*/  STL [R1+0x1398], R19 ;  /* 0x0013981301007387 */ /* 0x000fe20000100800 */
[----:B------:R-:W-:-:S03]  /*157b0*/  VIADD R34, R0, 0xe4 ;  /* 0x000000e400227836 */ /* 0x000fc60000000000 */
[----:B------:R-:W-:Y:S04]  /*157c0*/  STL [R1+0x13b0], R19 ;  /* 0x0013b01301007387 */ /* 0x000fe80000100800 */
[----:B------:R-:W-:Y:S01]  /*157d0*/  STL [R1+0x13c8], R19 ;  /* 0x0013c81301007387 */ /* 0x000fe20000100800 */
[----:B------:R-:W-:-:S03]  /*157e0*/  VIADD R4, R0, 0xe5 ;  /* 0x000000e500047836 */ /* 0x000fc60000000000 */
[----:B------:R-:W-:Y:S04]  /*157f0*/  STL [R1+0x13e0], R19 ;  /* 0x0013e01301007387 */ /* 0x000fe80000100800 */
[----:B------:R-:W-:Y:S01]  /*15800*/  STL [R1+0x13f8], R19 ;  /* 0x0013f81301007387 */ /* 0x000fe20000100800 */
[----:B------:R-:W-:-:S03]  /*15810*/  VIADD R3, R0, 0xe6 ;  /* 0x000000e600037836 */ /* 0x000fc60000000000 */
[----:B------:R-:W-:Y:S01]  /*15820*/  STL [R1+0x1410], R19 ;  /* 0x0014101301007387 */ /* 0x000fe20000100800 */
[----:B------:R-:W-:-:S03]  /*15830*/  IABS R21, R2 ;  /* 0x0000000200157213 */ /* 0x000fc60000000000 */
[----:B------:R-:W-:Y:S04]  /*15840*/  STL [R1+0x1318], R20 ;  /* 0x0013181401007387 */ /* 0x000fe80000100800 */
[----:B------:R-:W-:Y:S04]  /*15850*/  STL [R1+0x1338], R20 ;  /* 0x0013381401007387 */ /* 0x000fe80000100800 */
[----:B------:R0:W-:Y:S04]  /*15860*/  STL [R1+0xf1c], R2 ;  /* 0x000f1c0201007387 */ /* 0x0001e80000100800 */
[----:B------:R-:W-:Y:S04]  /*15870*/  STL [R1+0xf18], R34 ;  /* 0x000f182201007387 */ /* 0x000fe80000100800 */
[----:B------:R-:W-:Y:S01]  /*15880*/  STL [R1+0x131c], R0 ;  /* 0x00131c0001007387 */ /* 0x000fe20000100800 */
[----:B0-----:R-:W-:-:S03]  /*15890*/  VIADD R2, R0, 0xe7 ;  /* 0x000000e700027836 */ /* 0x001fc60000000000 */
[----:B------:R-:W-:Y:S04]  /*158a0*/  STL [R1+0xf14], R4 ;  /* 0x000f140401007387 */ /* 0x000fe80000100800 */
[----:B------:R-:W-:Y:S04]  /*158b0*/  STL [R1+0x133c], R0 ;  /* 0x00133c0001007387 */ /* 0x000fe80000100800 */
[----:B------:R-:W-:Y:S04]  /*158c0*/  STL [R1+0xf10], R3 ;  /* 0x000f100301007387 */ /* 0x000fe80000100800 */
[----:B------:R-:W-:Y:S04]  /*158d0*/  STL [R1+0x136c], R0 ;  /* 0x00136c0001007387 */ /* 0x000fe80000100800 */
[----:B------:R0:W-:Y:S04]  /*158e0*/  STL [R1+0xf0c], R2 ;  /* 0x000f0c0201007387 */ /* 0x0001e80000100800 */
[----:B------:R-:W-:Y:S01]  /*158f0*/  STL [R1+0x1384], R0 ;  /* 0x0013840001007387 */ /* 0x000fe20000100800 */
[----:B------:R-:W-:-:S03]  /*15900*/  IABS R40, R2 ;  /* 0x0000000200287213 */ /* 0x000fc60000000000 */
[----:B------:R-:W-:Y:S01]  /*15910*/  STL [R1+0x139c], R0 ;  /* 0x00139c0001007387 */ /* 0x000fe20000100800 */
[----:B------:R-:W-:-:S03]  /*15920*/  IABS R37, R34 ;  /* 0x0000002200257213 */ /* 0x000fc60000000000 */
[----:B------:R-:W-:Y:S01]  /*15930*/  STL [R1+0x13b4], R0 ;  /* 0x0013b40001007387 */ /* 0x000fe20000100800 */
[----:B0-----:R-:W-:-:S03]  /*15940*/  IMAD.HI.U32 R2, R9, R21, RZ ;  /* 0x0000001509027227 */ /* 0x001fc600078e00ff */
[----:B------:R-:W-:Y:S04]  /*15950*/  STL [R1+0x13cc], R0 ;  /* 0x0013cc0001007387 */ /* 0x000fe80000100800 */
[----:B------:R-:W-:Y:S04]  /*15960*/  STL [R1+0x13e4], R0 ;  /* 0x0013e40001007387 */ /* 0x000fe80000100800 */
[----:B------:R-:W-:Y:S01]  /*15970*/  STL [R1+0x13fc], R0 ;  /* 0x0013fc0001007387 */ /* 0x000fe20000100800 */
[----:B------:R-:W-:-:S03]  /*15980*/  IMAD.MOV R36, RZ, RZ, -R2 ;  /* 0x000000ffff247224 */ /* 0x000fc600078e0a02 */
[----:B------:R-:W-:Y:S01]  /*15990*/  STL [R1+0x1414], R0 ;  /* 0x0014140001007387 */ /* 0x000fe20000100800 */
[----:B------:R-:W-:-:S03]  /*159a0*/  IMAD.HI.U32 R2, R9, R37, RZ ;  /* 0x0000002509027227 */ /* 0x000fc600078e00ff */
[----:B------:R-:W2:Y:S04]  /*159b0*/  LDL.LU R76, [R1+0x654] ;  /* 0x00065400014c7983 */ /* 0x000ea80000300800 */
[----:B------:R-:W3:Y:S04]  /*159c0*/  LDL.LU R78, [R1+0x650] ;  /* 0x00065000014e7983 */ /* 0x000ee80000300800 */
[----:B------:R-:W4:Y:S04]  /*159d0*/  LDL.LU R80, [R1+0x64c] ;  /* 0x00064c0001507983 */ /* 0x000f280000300800 */
[----:B------:R-:W4:Y:S01]  /*159e0*/  LDL.LU R82, [R1+0x648] ;  /* 0x0006480001527983 */ /* 0x000f220000300800 */
[----:B------:R-:W-:-:S03]  /*159f0*/  IMAD.MOV R2, RZ, RZ, -R2 ;  /* 0x000000ffff027224 */ /* 0x000fc600078e0a02 */
[----:B------:R-:W4:Y:S04]  /*15a00*/  LDL.LU R84, [R1+0x640] ;  /* 0x0006400001547983 */ /* 0x000f280000300800 */
[----:B------:R-:W4:Y:S04]  /*15a10*/  LDL.LU R87, [R1+0x63c] ;  /* 0x00063c0001577983 */ /* 0x000f280000300800 */
[----:B------:R-:W-:Y:S01]  /*15a20*/  STL [R1+0x1320], R9 ;  /* 0x0013200901007387 */ /* 0x000fe20000100800 */
[----:B------:R-:W-:-:S03]  /*15a30*/  IABS R38, R3 ;  /* 0x0000000300267213 */ /* 0x000fc60000000000 */
[----:B------:R-:W4:Y:S01]  /*15a40*/  LDL.LU R89, [R1+0x620] ;  /* 0x0006200001597983 */ /* 0x000f220000300800 */
[----:B------:R-:W-:-:S03]  /*15a50*/  IMAD R37, R8, R2, R37 ;  /* 0x0000000208257224 */ /* 0x000fc600078e0225 */
[----:B------:R-:W4:Y:S01]  /*15a60*/  LDL.LU R91, [R1+0x61c] ;  /* 0x00061c00015b7983 */ /* 0x000f220000300800 */
[----:B------:R-:W-:-:S03]  /*15a70*/  IMAD.HI.U32 R34, R9, R38, RZ ;  /* 0x0000002609227227 */ /* 0x000fc600078e00ff */
[----:B------:R-:W4:Y:S01]  /*15a80*/  LDL.LU R2, [R1+0x610] ;  /* 0x0006100001027983 */ /* 0x000f220000300800 */
[----:B------:R-:W-:-:S04]  /*15a90*/  IMAD.HI.U32 R3, R9, R40, RZ ;  /* 0x0000002809037227 */ /* 0x000fc800078e00ff */
[----:B------:R-:W-:Y:S02]  /*15aa0*/  IMAD R21, R8, R36, R21 ;  /* 0x0000002408157224 */ /* 0x000fe400078e0215 */
[----:B------:R-:W-:Y:S02]  /*15ab0*/  IMAD.MOV R36, RZ, RZ, -R34 ;  /* 0x000000ffff247224 */ /* 0x000fe400078e0a22 */
[----:B------:R-:W-:Y:S02]  /*15ac0*/  IMAD.MOV R34, RZ, RZ, -R3 ;  /* 0x000000ffff227224 */ /* 0x000fe400078e0a03 */
[----:B------:R-:W4:Y:S01]  /*15ad0*/  LDL.LU R3, [R1+0x608] ;  /* 0x0006080001037983 */ /* 0x000f220000300800 */
[----:B------:R-:W-:Y:S01]  /*15ae0*/  IABS R39, R4 ;  /* 0x0000000400277213 */ /* 0x000fe20000000000 */
[----:B------:R-:W-:-:S04]  /*15af0*/  @!UP1 UIADD3 UR4, UPT, UPT, -UR4, 0x100000, URZ ;  /* 0x0010000004049890 */ /* 0x000fc8000fffe1ff */
[----:B------:R-:W-:Y:S02]  /*15b00*/  @!UP1 USHF.L.U32 UR5, UR4, 0xb, URZ ;  /* 0x0000000b04059899 */ /* 0x000fe400080006ff */
[----:B------:R-:W-:Y:S01]  /*15b10*/  @!UP1 USHF.L.U32 UR4, UR4, 0x1, URZ ;  /* 0x0000000104049899 */ /* 0x000fe200080006ff */
[----:B------:R-:W-:Y:S01]  /*15b20*/  IMAD.HI.U32 R4, R9, R39, RZ ;  /* 0x0000002709047227 */ /* 0x000fe200078e00ff */
[----:B------:R-:W-:-:S03]  /*15b30*/  VOTEU.ALL UP1, P2 ;  /* 0x0000000000ff7886 */ /* 0x000fc60001020000 */
[----:B------:R-:W-:-:S04]  /*15b40*/  IMAD.MOV R4, RZ, RZ, -R4 ;  /* 0x000000ffff047224 */ /* 0x000fc800078e0a04 */
[----:B------:R-:W-:-:S03]  /*15b50*/  IMAD R39, R8, R4, R39 ;  /* 0x0000000408277224 */ /* 0x000fc600078e0227 */
[----:B------:R0:W1:Y:S01]  /*15b60*/  @!UP1 SYNCS.EXCH.64 URZ, [UR9+0x18008], UR4 ;  /* 0x0180080409ff95b2 */ /* 0x0000620008000100 */
[----:B------:R-:W4:Y:S04]  /*15b70*/  LDL.LU R4, [R1+0x600] ;  /* 0x0006000001047983 */ /* 0x000f280000300800 */
[----:B------:R-:W4:Y:S04]  /*15b80*/  LDL.LU R59, [R1+0x5f8] ;  /* 0x0005f800013b7983 */ /* 0x000f280000300800 */
[----:B------:R-:W4:Y:S01]  /*15b90*/  LDL.LU R60, [R1+0x5e0] ;  /* 0x0005e000013c7983 */ /* 0x000f220000300800 */
[----:B------:R-:W-:-:S02]  /*15ba0*/  IMAD R40, R8, R34, R40 ;  /* 0x0000002208287224 */ /* 0x000fc400078e0228 */
[----:B------:R-:W-:Y:S01]  /*15bb0*/  IMAD R38, R8, R36, R38 ;  /* 0x0000002408267224 */ /* 0x000fe200078e0226 */
[----:B------:R-:W4:Y:S01]  /*15bc0*/  LDL.LU R62, [R1+0x5dc] ;  /* 0x0005dc00013e7983 */ /* 0x000f220000300800 */
[----:B0-----:R-:W0:Y:S03]  /*15bd0*/  LDCU UR4, c[0x0][0x3b0] ;  /* 0x00007600ff0477ac */ /* 0x001e260008000800 */
[----:B------:R-:W4:Y:S01]  /*15be0*/  LDL.LU R64, [R1+0x5cc] ;  /* 0x0005cc0001407983 */ /* 0x000f220000300800 */
[----:B------:R-:W-:Y:S01]  /*15bf0*/  PRMT R10, RZ, 0x7610, R10 ;  /* 0x00007610ff0a7816 */ /* 0x000fe2000000000a */
[----:B------:R-:W0:Y:S02]  /*15c00*/  LDCU UR5, c[0x0][0x3b0] ;  /* 0x00007600ff0577ac */ /* 0x000e240008000800 */
[----:B--2---:R-:W-:Y:S04]  /*15c10*/  STS.U8 [R93+UR9+0x10000], R76 ;  /* 0x0100004c5d007988 */ /* 0x004fe80008000009 */
[----:B---3--:R-:W-:Y:S04]  /*15c20*/  STS.U8 [R93+UR9+0x10400], R78 ;  /* 0x0104004e5d007988 */ /* 0x008fe80008000009 */
[----:B----4-:R-:W-:Y:S04]  /*15c30*/  STS.U8 [R93+UR9+0x10800], R80 ;  /* 0x010800505d007988 */ /* 0x010fe80008000009 */
[----:B------:R-:W-:Y:S04]  /*15c40*/  STS.U8 [R93+UR9+0x10c00], R82 ;  /* 0x010c00525d007988 */ /* 0x000fe80008000009 */
[----:B------:R-:W-:Y:S04]  /*15c50*/  STS.U8 [R93+UR9+0x11000], R84 ;  /* 0x011000545d007988 */ /* 0x000fe80008000009 */
[----:B------:R2:W-:Y:S04]  /*15c60*/  STS.U8 [R93+UR9+0x11400], R87 ;  /* 0x011400575d007988 */ /* 0x0005e80008000009 */
[----:B------:R3:W-:Y:S04]  /*15c70*/  STS.U8 [R93+UR9+0x11800], R89 ;  /* 0x011800595d007988 */ /* 0x0007e80008000009 */
[----:B--2---:R-:W2:Y:S04]  /*15c80*/  LDL.LU R87, [R1+0x5d0] ;  /* 0x0005d00001577983 */ /* 0x004ea80000300800 */
[----:B------:R-:W4:Y:S04]  /*15c90*/  LDL.LU R66, [R1+0x5c0] ;  /* 0x0005c00001427983 */ /* 0x000f280000300800 */
[----:B---3--:R-:W3:Y:S04]  /*15ca0*/  LDL.LU R89, [R1+0x5b8] ;  /* 0x0005b80001597983 */ /* 0x008ee80000300800 */
[----:B------:R-:W3:Y:S04]  /*15cb0*/  LDL.LU R68, [R1+0x5a0] ;  /* 0x0005a00001447983 */ /* 0x000ee80000300800 */
[----:B------:R-:W3:Y:S04]  /*15cc0*/  LDL.LU R70, [R1+0x598] ;  /* 0x0005980001467983 */ /* 0x000ee80000300800 */
[----:B------:R0:W-:Y:S04]  /*15cd0*/  STS.U8 [R93+UR9+0x11c00], R91 ;  /* 0x011c005b5d007988 */ /* 0x0001e80008000009 */
[----:B------:R-:W3:Y:S04]  /*15ce0*/  LDL.LU R82, [R1+0x590] ;  /* 0x0005900001527983 */ /* 0x000ee80000300800 */
[----:B------:R1:W-:Y:S04]  /*15cf0*/  STS.U8 [R93+UR9+0x12000], R2 ;  /* 0x012000025d007988 */ /* 0x0003e80008000009 */
[----:B0-----:R-:W3:Y:S04]  /*15d00*/  LDL.LU R91, [R1+0x58c] ;  /* 0x00058c00015b7983 */ /* 0x001ee80000300800 */
[----:B-1----:R-:W3:Y:S04]  /*15d10*/  LDL.LU R2, [R1+0x580] ;  /* 0x0005800001027983 */ /* 0x002ee80000300800 */
[----:B------:R0:W-:Y:S04]  /*15d20*/  STS.U8 [R93+UR9+0x12400], R3 ;  /* 0x012400035d007988 */ /* 0x0001e80008000009 */
[----:B------:R-:W3:Y:S04]  /*15d30*/  LDL.LU R74, [R1+0x57c] ;  /* 0x00057c00014a7983 */ /* 0x000ee80000300800 */
[----:B0-----:R-:W3:Y:S04]  /*15d40*/  LDL.LU R3, [R1+0x560] ;  /* 0x0005600001037983 */ /* 0x001ee80000300800 */
[----:B------:R-:W-:Y:S04]  /*15d50*/  STS.U8 [R93+UR9+0x12800], R4 ;  /* 0x012800045d007988 */ /* 0x000fe80008000009 */
[----:B------:R0:W-:Y:S04]  /*15d60*/  STS.U8 [R93+UR9+0x12c00], R31 ;  /* 0x012c001f5d007988 */ /* 0x0001e80008000009 */
[----:B------:R-:W3:Y:S04]  /*15d70*/  LDL.LU R76, [R1+0x558] ;  /* 0x00055800014c7983 */ /* 0x000ee80000300800 */
[----:B------:R-:W-:Y:S01]  /*15d80*/  STS.U8 [R93+UR9+0x13000], R59 ;  /* 0x0130003b5d007988 */ /* 0x000fe20008000009 */
[----:B0-----:R-:W-:Y:S01]  /*15d90*/  IMAD.MOV.U32 R31, RZ, RZ, R29 ;  /* 0x000000ffff1f7224 */ /* 0x001fe200078e001d */
[----:B------:R-:W-:-:S02]  /*15da0*/  LOP3.LUT R29, R93, 0x10, RZ, 0x3c, !PT ;  /* 0x000000105d1d7812 */ /* 0x000fc400078e3cff */
[----:B------:R-:W3:Y:S04]  /*15db0*/  LDL.LU R4, [R1+0x1c4] ;  /* 0x0001c40001047983 */ /* 0x000ee80000300800 */
[----:B------:R-:W-:Y:S04]  /*15dc0*/  STS.U8 [R93+UR9+0x13400], R60 ;  /* 0x0134003c5d007988 */ /* 0x000fe80008000009 */
[----:B------:R-:W3:Y:S04]  /*15dd0*/  LDL.LU R78, [R1+0x550] ;  /* 0x00055000014e7983 */ /* 0x000ee80000300800 */
[----:B------:R-:W-:Y:S04]  /*15de0*/  STS.U8 [R93+UR9+0x13800], R62 ;  /* 0x0138003e5d007988 */ /* 0x000fe80008000009 */
[----:B------:R-:W3:Y:S04]  /*15df0*/  LDL.LU R80, [R1+0x548] ;  /* 0x0005480001507983 */ /* 0x000ee80000300800 */
[----:B------:R-:W-:Y:S04]  /*15e00*/  STS.U8 [R93+UR9+0x13c00], R64 ;  /* 0x013c00405d007988 */ /* 0x000fe80008000009 */
[----:B------:R-:W3:Y:S04]  /*15e10*/  LDL.LU R84, [R1+0x540] ;  /* 0x0005400001547983 */ /* 0x000ee80000300800 */
[----:B--2---:R0:W-:Y:S04]  /*15e20*/  STS.U8 [R29+UR9+0x10080], R87 ;  /* 0x010080571d007988 */ /* 0x0041e80008000009 */
[----:B----4-:R-:W-:Y:S04]  /*15e30*/  STS.U8 [R29+UR9+0x10480], R66 ;  /* 0x010480421d007988 */ /* 0x010fe80008000009 */
[----:B---3--:R1:W-:Y:S04]  /*15e40*/  STS.U8 [R29+UR9+0x10880], R89 ;  /* 0x010880591d007988 */ /* 0x0083e80008000009 */
[----:B------:R-:W-:Y:S04]  /*15e50*/  STS.U8 [R29+UR9+0x10c80], R68 ;  /* 0x010c80441d007988 */ /* 0x000fe80008000009 */
[----:B0-----:R-:W2:Y:S04]  /*15e60*/  LDL.LU R87, [R1+0x520] ;  /* 0x0005200001577983 */ /* 0x001ea80000300800 */
[----:B------:R-:W-:Y:S04]  /*15e70*/  STS.U8 [R29+UR9+0x11080], R70 ;  /* 0x011080461d007988 */ /* 0x000fe80008000009 */
[----:B-1----:R-:W3:Y:S04]  /*15e80*/  LDL.LU R89, [R1+0x53c] ;  /* 0x00053c0001597983 */ /* 0x002ee80000300800 */
[----:B------:R0:W-:Y:S04]  /*15e90*/  STS.U8 [R29+UR9+0x11480], R82 ;  /* 0x011480521d007988 */ /* 0x0001e80008000009 */
[----:B------:R1:W-:Y:S04]  /*15ea0*/  STS.U8 [R29+UR9+0x11880], R91 ;  /* 0x0118805b1d007988 */ /* 0x0003e80008000009 */
[----:B0-----:R-:W4:Y:S04]  /*15eb0*/  LDL.LU R82, [R1+0x518] ;  /* 0x0005180001527983 */ /* 0x001f280000300800 */
[----:B-1----:R-:W4:Y:S04]  /*15ec0*/  LDL.LU R91, [R1+0x510] ;  /* 0x00051000015b7983 */ /* 0x002f280000300800 */
[----:B------:R0:W-:Y:S04]  /*15ed0*/  STS.U8 [R29+UR9+0x11c80], R2 ;  /* 0x011c80021d007988 */ /* 0x0001e80008000009 */
[----:B------:R-:W-:Y:S04]  /*15ee0*/  STS.U8 [R29+UR9+0x12080], R74 ;  /* 0x0120804a1d007988 */ /* 0x000fe80008000009 */
[----:B0-----:R-:W4:Y:S04]  /*15ef0*/  LDL.LU R2, [R1+0x508] ;  /* 0x0005080001027983 */ /* 0x001f280000300800 */
[----:B------:R0:W-:Y:S04]  /*15f00*/  STS.U8 [R29+UR9+0x12480], R3 ;  /* 0x012480031d007988 */ /* 0x0001e80008000009 */
[----:B0-----:R-:W4:Y:S04]  /*15f10*/  LDL.LU R3, [R1+0x500] ;  /* 0x0005000001037983 */ /* 0x001f280000300800 */
[----:B------:R-:W-:Y:S04]  /*15f20*/  STS.U8 [R29+UR9+0x12880], R76 ;  /* 0x0128804c1d007988 */ /* 0x000fe80008000009 */
[----:B------:R0:W-:Y:S04]  /*15f30*/  STS.U8 [R29+UR9+0x12c80], R4 ;  /* 0x012c80041d007988 */ /* 0x0001e80008000009 */
[----:B------:R-:W4:Y:S04]  /*15f40*/  LDL.LU R57, [R1+0x4fc] ;  /* 0x0004fc0001397983 */ /* 0x000f280000300800 */
[----:B------:R-:W-:Y:S01]  /*15f50*/  STS.U8 [R29+UR9+0x13080], R78 ;  /* 0x0130804e1d007988 */ /* 0x000fe20008000009 */
[----:B0-----:R-:W-:-:S03]  /*15f60*/  LOP3.LUT R4, R93, 0x20, RZ, 0x3c, !PT ;  /* 0x000000205d047812 */ /* 0x001fc600078e3cff */
[----:B------:R-:W4:Y:S04]  /*15f70*/  LDL.LU R58, [R1+0x4f8] ;  /* 0x0004f800013a7983 */ /* 0x000f280000300800 */
[----:B------:R-:W-:Y:S04]  /*15f80*/  STS.U8 [R29+UR9+0x13480], R80 ;  /* 0x013480501d007988 */ /* 0x000fe80008000009 */
[----:B------:R-:W4:Y:S04]  /*15f90*/  LDL.LU R59, [R1+0x4f4] ;  /* 0x0004f400013b7983 */ /* 0x000f280000300800 */
[----:B------:R0:W-:Y:S04]  /*15fa0*/  STS.U8 [R29+UR9+0x13880], R84 ;  /* 0x013880541d007988 */ /* 0x0001e80008000009 */
[----:B------:R-:W4:Y:S04]  /*15fb0*/  LDL.LU R60, [R1+0x4e0] ;  /* 0x0004e000013c7983 */ /* 0x000f280000300800 */
[----:B0-----:R-:W4:Y:S04]  /*15fc0*/  LDL.LU R84, [R1+0x4dc] ;  /* 0x0004dc0001547983 */ /* 0x001f280000300800 */
[----:B------:R-:W4:Y:S04]  /*15fd0*/  LDL.LU R62, [R1+0x4d8] ;  /* 0x0004d800013e7983 */ /* 0x000f280000300800 */
[----:B------:R-:W4:Y:S04]  /*15fe0*/  LDL.LU R64, [R1+0x4d0] ;  /* 0x0004d00001407983 */ /* 0x000f280000300800 */
[----:B------:R-:W4:Y:S04]  /*15ff0*/  LDL.LU R66, [R1+0x4d4] ;  /* 0x0004d40001427983 */ /* 0x000f280000300800 */
[----:B------:R-:W4:Y:S04]  /*16000*/  LDL.LU R68, [R1+0x4cc] ;  /* 0x0004cc0001447983 */ /* 0x000f280000300800 */
[----:B--2---:R0:W-:Y:S04]  /*16010*/  STS.U8 [R29+UR9+0x13c80], R87 ;  /* 0x013c80571d007988 */ /* 0x0041e80008000009 */
[----:B---3--:R1:W-:Y:S04]  /*16020*/  STS.U8 [R4+UR9+0x10100], R89 ;  /* 0x0101005904007988 */ /* 0x0083e80008000009 */
[----:B0-----:R-:W2:Y:S04]  /*16030*/  LDL.LU R87, [R1+0x4c8] ;  /* 0x0004c80001577983 */ /* 0x001ea80000300800 */
[----:B-1----:R-:W3:Y:S04]  /*16040*/  LDL.LU R89, [R1+0x4c0] ;  /* 0x0004c00001597983 */ /* 0x002ee80000300800 */
[----:B----4-:R-:W-:Y:S04]  /*16050*/  STS.U8 [R4+UR9+0x10500], R82 ;  /* 0x0105005204007988 */ /* 0x010fe80008000009 */
[----:B------:R0:W-:Y:S04]  /*16060*/  STS.U8 [R4+UR9+0x10900], R91 ;  /* 0x0109005b04007988 */ /* 0x0001e80008000009 */
[----:B0-----:R-:W4:Y:S04]  /*16070*/  LDL.LU R91, [R1+0x4c4] ;  /* 0x0004c400015b7983 */ /* 0x001f280000300800 */
[----:B------:R0:W-:Y:S04]  /*16080*/  STS.U8 [R4+UR9+0x10d00], R2 ;  /* 0x010d000204007988 */ /* 0x0001e80008000009 */
[----:B------:R-:W4:Y:S04]  /*16090*/  LDL.LU R70, [R1+0x4bc] ;  /* 0x0004bc0001467983 */ /* 0x000f280000300800 */
[----:B0-----:R-:W4:Y:S04]  /*160a0*/  LDL.LU R2, [R1+0x4b8] ;  /* 0x0004b80001027983 */ /* 0x001f280000300800 */
[----:B------:R-:W4:Y:S04]  /*160b0*/  LDL.LU R74, [R1+0x4b4] ;  /* 0x0004b400014a7983 */ /* 0x000f280000300800 */
[----:B------:R-:W4:Y:S04]  /*160c0*/  LDL.LU R76, [R1+0x4a0] ;  /* 0x0004a000014c7983 */ /* 0x000f280000300800 */
[----:B------:R-:W4:Y:S04]  /*160d0*/  LDL.LU R78, [R1+0x49c] ;  /* 0x00049c00014e7983 */ /* 0x000f280000300800 */
[----:B------:R-:W4:Y:S04]  /*160e0*/  LDL.LU R80, [R1+0x498] ;  /* 0x0004980001507983 */ /* 0x000f280000300800 */
[----:B------:R0:W-:Y:S04]  /*160f0*/  STS.U8 [R4+UR9+0x11100], R3 ;  /* 0x0111000304007988 */ /* 0x0001e80008000009 */
[----:B------:R-:W4:Y:S04]  /*16100*/  LDL.LU R82, [R1+0x494] ;  /* 0x0004940001527983 */ /* 0x000f280000300800 */
[----:B0-----:R-:W4:Y:S04]  /*16110*/  LDL.LU R3, [R1+0x490] ;  /* 0x0004900001037983 */ /* 0x001f280000300800 */
[----:B------:R-:W-:Y:S04]  /*16120*/  STS.U8 [R4+UR9+0x11500], R57 ;  /* 0x0115003904007988 */ /* 0x000fe80008000009 */
[----:B------:R-:W-:Y:S04]  /*16130*/  STS.U8 [R4+UR9+0x11900], R58 ;  /* 0x0119003a04007988 */ /* 0x000fe80008000009 */
[----:B------:R-:W-:Y:S01]  /*16140*/  STS.U8 [R4+UR9+0x11d00], R59 ;  /* 0x011d003b04007988 */ /* 0x000fe20008000009 */
[----:B------:R-:W-:-:S03]  /*16150*/  LOP3.LUT R34, R93, 0x30, RZ, 0x3c, !PT ;  /* 0x000000305d227812 */ /* 0x000fc600078e3cff */
[----:B------:R-:W-:Y:S04]  /*16160*/  STS.U8 [R4+UR9+0x12100], R60 ;  /* 0x0121003c04007988 */ /* 0x000fe80008000009 */
[----:B------:R0:W-:Y:S04]  /*16170*/  STS.U8 [R4+UR9+0x12500], R84 ;  /* 0x0125005404007988 */ /* 0x0001e80008000009 */
[----:B------:R-:W-:Y:S04]  /*16180*/  STS.U8 [R4+UR9+0x12900], R62 ;  /* 0x0129003e04007988 */ /* 0x000fe80008000009 */
[----:B------:R-:W-:Y:S04]  /*16190*/  STS.U8 [R4+UR9+0x12d00], R64 ;  /* 0x012d004004007988 */ /* 0x000fe80008000009 */
[----:B0-----:R-:W4:Y:S04]  /*161a0*/  LDL.LU R84, [R1+0x48c] ;  /* 0x00048c0001547983 */ /* 0x001f280000300800 */
[----:B------:R-:W-:Y:S04]  /*161b0*/  STS.U8 [R4+UR9+0x13100], R66 ;  /* 0x0131004204007988 */ /* 0x000fe80008000009 */
[----:B------:R-:W-:Y:S04]  /*161c0*/  STS.U8 [R4+UR9+0x13500], R68 ;  /* 0x0135004404007988 */ /* 0x000fe80008000009 */
[----:B--2---:R0:W-:Y:S04]  /*161d0*/  STS.U8 [R4+UR9+0x13900], R87 ;  /* 0x0139005704007988 */ /* 0x0041e80008000009 */
[----:B---3--:R1:W-:Y:S04]  /*161e0*/  STS.U8 [R4+UR9+0x13d00], R89 ;  /* 0x013d005904007988 */ /* 0x0083e80008000009 */
[----:B0-----:R-:W2:Y:S04]  /*161f0*/  LDL.LU R87, [R1+0x488] ;  /* 0x0004880001577983 */ /* 0x001ea80000300800 */
[----:B-1----:R-:W3:Y:S04]  /*16200*/  LDL.LU R89, [R1+0x480] ;  /* 0x0004800001597983 */ /* 0x002ee80000300800 */
[----:B----4-:R0:W-:Y:S04]  /*16210*/  STS.U8 [R34+UR9+0x10180], R91 ;  /* 0x0101805b22007988 */ /* 0x0101e80008000009 */
[----:B------:R-:W-:Y:S04]  /*16220*/  STS.U8 [R34+UR9+0x10580], R70 ;  /* 0x0105804622007988 */ /* 0x000fe80008000009 */
[----:B0-----:R-:W4:Y:S04]  /*16230*/  LDL.LU R91, [R1+0x484] ;  /* 0x00048400015b7983 */ /* 0x001f280000300800 */
[----:B------:R0:W-:Y:S04]  /*16240*/  STS.U8 [R34+UR9+0x10980], R2 ;  /* 0x0109800222007988 */ /* 0x0001e80008000009 */
[----:B------:R-:W-:Y:S04]  /*16250*/  STS.U8 [R34+UR9+0x10d80], R74 ;  /* 0x010d804a22007988 */ /* 0x000fe80008000009 */
[----:B0-----:R-:W4:Y:S04]  /*16260*/  LDL.LU R2, [R1+0x47c] ;  /* 0x00047c0001027983 */ /* 0x001f280000300800 */
[----:B------:R-:W-:Y:S04]  /*16270*/  STS.U8 [R34+UR9+0x11180], R76 ;  /* 0x0111804c22007988 */ /* 0x000fe80008000009 */
[----:B------:R-:W-:Y:S04]  /*16280*/  STS.U8 [R34+UR9+0x11580], R78 ;  /* 0x0115804e22007988 */ /* 0x000fe80008000009 */
[----:B------:R-:W4:Y:S04]  /*16290*/  LDL.LU R57, [R1+0x478] ;  /* 0x0004780001397983 */ /* 0x000f280000300800 */
[----:B------:R-:W-:Y:S04]  /*162a0*/  STS.U8 [R34+UR9+0x11980], R80 ;  /* 0x0119805022007988 */ /* 0x000fe80008000009 */
        /* <DEDUP_REMOVED lines=10> */
[----:B------:R-:W4:Y:S04]  /*16350*/  LDL.LU R80, [R1+0x444] ;  /* 0x0004440001507983 */ /* 0x000f280000300800 */
[----:B------:R0:W-:Y:S04]  /*16360*/  STS.U8 [R34+UR9+0x12580], R84 ;  /* 0x0125805422007988 */ /* 0x0001e80008000009 */
[----:B------:R-:W4:Y:S04]  /*16370*/  LDL.LU R82, [R1+0x440] ;  /* 0x0004400001527983 */ /* 0x000f280000300800 */
[----:B0-----:R-:W4:Y:S04]  /*16380*/  LDL.LU R84, [R1+0x43c] ;  /* 0x00043c0001547983 */ /* 0x001f280000300800 */
[----:B------:R-:W4:Y:S04]  /*16390*/  LDL.LU R68, [R1+0x420] ;  /* 0x0004200001447983 */ /* 0x000f280000300800 */
[----:B------:R-:W4:Y:S04]  /*163a0*/  LDL.LU R70, [R1+0x41c] ;  /* 0x00041c0001467983 */ /* 0x000f280000300800 */
[----:B------:R-:W4:Y:S04]  /*163b0*/  LDL.LU R74, [R1+0x418] ;  /* 0x00041800014a7983 */ /* 0x000f280000300800 */
[----:B------:R-:W4:Y:S01]  /*163c0*/  LDL.LU R76, [R1+0x414] ;  /* 0x00041400014c7983 */ /* 0x000f220000300800 */
[----:B------:R-:W-:-:S03]  /*163d0*/  LOP3.LUT R36, R93, 0x40, RZ, 0x3c, !PT ;  /* 0x000000405d247812 */ /* 0x000fc600078e3cff */
[----:B--2---:R0:W-:Y:S04]  /*163e0*/  STS.U8 [R34+UR9+0x12980], R87 ;  /* 0x0129805722007988 */ /* 0x0041e80008000009 */
[----:B---3--:R1:W-:Y:S04]  /*163f0*/  STS.U8 [R34+UR9+0x12d80], R89 ;  /* 0x012d805922007988 */ /* 0x0083e80008000009 */
[----:B0-----:R-:W2:Y:S04]  /*16400*/  LDL.LU R87, [R1+0x410] ;  /* 0x0004100001577983 */ /* 0x001ea80000300800 */
[----:B-1----:R-:W3:Y:S04]  /*16410*/  LDL.LU R89, [R1+0x40c] ;  /* 0x00040c0001597983 */ /* 0x002ee80000300800 */
[----:B----4-:R0:W-:Y:S04]  /*16420*/  STS.U8 [R34+UR9+0x13180], R91 ;  /* 0x0131805b22007988 */ /* 0x0101e80008000009 */
[----:B0-----:R-:W4:Y:S04]  /*16430*/  LDL.LU R91, [R1+0x408] ;  /* 0x00040800015b7983 */ /* 0x001f280000300800 */
[----:B------:R0:W-:Y:S04]  /*16440*/  STS.U8 [R34+UR9+0x13580], R2 ;  /* 0x0135800222007988 */ /* 0x0001e80008000009 */
[----:B0-----:R-:W4:Y:S04]  /*16450*/  LDL.LU R2, [R1+0x404] ;  /* 0x0004040001027983 */ /* 0x001f280000300800 */
[----:B------:R-:W-:Y:S04]  /*16460*/  STS.U8 [R34+UR9+0x13980], R57 ;  /* 0x0139803922007988 */ /* 0x000fe80008000009 */
[----:B------:R-:W-:Y:S04]  /*16470*/  STS.U8 [R34+UR9+0x13d80], R58 ;  /* 0x013d803a22007988 */ /* 0x000fe80008000009 */
[----:B------:R-:W-:Y:S04]  /*16480*/  STS.U8 [R36+UR9+0x10200], R59 ;  /* 0x0102003b24007988 */ /* 0x000fe80008000009 */
[----:B------:R-:W-:Y:S04]  /*16490*/  STS.U8 [R36+UR9+0x10600], R60 ;  /* 0x0106003c24007988 */ /* 0x000fe80008000009 */
[----:B------:R0:W-:Y:S04]  /*164a0*/  STS.U8 [R36+UR9+0x10a00], R3 ;  /* 0x010a000324007988 */ /* 0x0001e80008000009 */
[----:B0-----:R-:W4:Y:S04]  /*164b0*/  LDL.LU R3, [R1+0x400] ;  /* 0x0004000001037983 */ /* 0x001f280000300800 */
[----:B------:R-:W-:Y:S04]  /*164c0*/  STS.U8 [R36+UR9+0x10e00], R62 ;  /* 0x010e003e24007988 */ /* 0x000fe80008000009 */
[----:B------:R-:W-:Y:S04]  /*164d0*/  STS.U8 [R36+UR9+0x11200], R64 ;  /* 0x0112004024007988 */ /* 0x000fe80008000009 */
[----:B------:R-:W-:Y:S04]  /*164e0*/  STS.U8 [R36+UR9+0x11600], R66 ;  /* 0x0116004224007988 */ /* 0x000fe80008000009 */
[----:B------:R0:W-:Y:S04]  /*164f0*/  STS.U8 [R36+UR9+0x11a00], R78 ;  /* 0x011a004e24007988 */ /* 0x0001e80008000009 */
[----:B------:R1:W-:Y:S01]  /*16500*/  STS.U8 [R36+UR9+0x11e00], R80 ;  /* 0x011e005024007988 */ /* 0x0003e20008000009 */
[----:B------:R-:W-:-:S03]  /*16510*/  LOP3.LUT R34, R93, 0x50, RZ, 0x3c, !PT ;  /* 0x000000505d227812 */ /* 0x000fc600078e3cff */
[----:B------:R1:W-:Y:S04]  /*16520*/  STS.U8 [R36+UR9+0x12200], R82 ;  /* 0x0122005224007988 */ /* 0x0003e80008000009 */
[----:B------:R1:W-:Y:S04]  /*16530*/  STS.U8 [R36+UR9+0x12600], R84 ;  /* 0x0126005424007988 */ /* 0x0003e80008000009 */
[----:B0-----:R-:W4:Y:S04]  /*16540*/  LDL.LU R78, [R1+0x3fc] ;  /* 0x0003fc00014e7983 */ /* 0x001f280000300800 */
[----:B------:R-:W-:Y:S04]  /*16550*/  STS.U8 [R36+UR9+0x12a00], R68 ;  /* 0x012a004424007988 */ /* 0x000fe80008000009 */
[----:B-1----:R-:W4:Y:S04]  /*16560*/  LDL.LU R80, [R1+0x3e0] ;  /* 0x0003e00001507983 */ /* 0x002f280000300800 */
[----:B------:R-:W-:Y:S04]  /*16570*/  STS.U8 [R36+UR9+0x12e00], R70 ;  /* 0x012e004624007988 */ /* 0x000fe80008000009 */
[----:B------:R-:W4:Y:S04]  /*16580*/  LDL.LU R82, [R1+0x3dc] ;  /* 0x0003dc0001527983 */ /* 0x000f280000300800 */
[----:B------:R-:W-:Y:S04]  /*16590*/  STS.U8 [R36+UR9+0x13200], R74 ;  /* 0x0132004a24007988 */ /* 0x000fe80008000009 */
[----:B------:R-:W4:Y:S04]  /*165a0*/  LDL.LU R84, [R1+0x3d8] ;  /* 0x0003d80001547983 */ /* 0x000f280000300800 */
[----:B------:R-:W-:Y:S04]  /*165b0*/  STS.U8 [R36+UR9+0x13600], R76 ;  /* 0x0136004c24007988 */ /* 0x000fe80008000009 */
[----:B------:R-:W4:Y:S04]  /*165c0*/  LDL.LU R56, [R1+0x3d4] ;  /* 0x0003d40001387983 */ /* 0x000f280000300800 */
[----:B------:R-:W4:Y:S04]  /*165d0*/  LDL.LU R57, [R1+0x3d0] ;  /* 0x0003d00001397983 */ /* 0x000f280000300800 */
[----:B------:R-:W4:Y:S04]  /*165e0*/  LDL.LU R58, [R1+0x3cc] ;  /* 0x0003cc00013a7983 */ /* 0x000f280000300800 */
[----:B------:R-:W4:Y:S04]  /*165f0*/  LDL.LU R59, [R1+0x3c8] ;  /* 0x0003c800013b7983 */ /* 0x000f280000300800 */
[----:B--2---:R-:W-:Y:S04]  /*16600*/  STS.U8 [R36+UR9+0x13a00], R87 ;  /* 0x013a005724007988 */ /* 0x004fe80008000009 */
[----:B---3--:R-:W-:Y:S04]  /*16610*/  STS.U8 [R36+UR9+0x13e00], R89 ;  /* 0x013e005924007988 */ /* 0x008fe80008000009 */
[----:B----4-:R-:W-:Y:S04]  /*16620*/  STS.U8 [R34+UR9+0x10280], R91 ;  /* 0x0102805b22007988 */ /* 0x010fe80008000009 */
[----:B------:R0:W-:Y:S04]  /*16630*/  STS.U8 [R34+UR9+0x10680], R2 ;  /* 0x0106800222007988 */ /* 0x0001e80008000009 */
[----:B0-----:R-:W2:Y:S04]  /*16640*/  LDL.LU R2, [R1+0x3c4] ;  /* 0x0003c40001027983 */ /* 0x001ea80000300800 */
[----:B------:R-:W3:Y:S04]  /*16650*/  LDL.LU R60, [R1+0x3c0] ;  /* 0x0003c000013c7983 */ /* 0x000ee80000300800 */
[----:B------:R-:W4:Y:S04]  /*16660*/  LDL.LU R62, [R1+0x3bc] ;  /* 0x0003bc00013e7983 */ /* 0x000f280000300800 */
[----:B------:R-:W4:Y:S04]  /*16670*/  LDL.LU R64, [R1+0x3a0] ;  /* 0x0003a00001407983 */ /* 0x000f280000300800 */
[----:B------:R-:W4:Y:S04]  /*16680*/  LDL.LU R87, [R1+0x39c] ;  /* 0x00039c0001577983 */ /* 0x000f280000300800 */
[----:B------:R-:W4:Y:S04]  /*16690*/  LDL.LU R89, [R1+0x398] ;  /* 0x0003980001597983 */ /* 0x000f280000300800 */
[----:B------:R-:W4:Y:S04]  /*166a0*/  LDL.LU R91, [R1+0x394] ;  /* 0x00039400015b7983 */ /* 0x000f280000300800 */
[----:B------:R0:W-:Y:S04]  /*166b0*/  STS.U8 [R34+UR9+0x10a80], R3 ;  /* 0x010a800322007988 */ /* 0x0001e80008000009 */
[----:B0-----:R-:W4:Y:S04]  /*166c0*/  LDL.LU R3, [R1+0x390] ;  /* 0x0003900001037983 */ /* 0x001f280000300800 */
[----:B------:R-:W4:Y:S04]  /*166d0*/  LDL.LU R66, [R1+0x38c] ;  /* 0x00038c0001427983 */ /* 0x000f280000300800 */
[----:B------:R-:W4:Y:S04]  /*166e0*/  LDL.LU R68, [R1+0x388] ;  /* 0x0003880001447983 */ /* 0x000f280000300800 */
[----:B------:R-:W4:Y:S04]  /*166f0*/  LDL.LU R70, [R1+0x384] ;  /* 0x0003840001467983 */ /* 0x000f280000300800 */
[----:B------:R-:W4:Y:S04]  /*16700*/  LDL.LU R74, [R1+0x380] ;  /* 0x00038000014a7983 */ /* 0x000f280000300800 */
[----:B------:R-:W4:Y:S04]  /*16710*/  LDL.LU R76, [R1+0x37c] ;  /* 0x00037c00014c7983 */ /* 0x000f280000300800 */
[----:B------:R0:W-:Y:S04]  /*16720*/  STS.U8 [R34+UR9+0x10e80], R78 ;  /* 0x010e804e22007988 */ /* 0x0001e80008000009 */
[----:B------:R1:W-:Y:S04]  /*16730*/  STS.U8 [R34+UR9+0x11280], R80 ;  /* 0x0112805022007988 */ /* 0x0003e80008000009 */
[----:B0-----:R-:W4:Y:S04]  /*16740*/  LDL.LU R78, [R1+0x360] ;  /* 0x00036000014e7983 */ /* 0x001f280000300800 */
[----:B------:R0:W-:Y:S04]  /*16750*/  STS.U8 [R34+UR9+0x11680], R82 ;  /* 0x0116805222007988 */ /* 0x0001e80008000009 */
[----:B-1----:R-:W4:Y:S04]  /*16760*/  LDL.LU R80, [R1+0x35c] ;  /* 0x00035c0001507983 */ /* 0x002f280000300800 */
[----:B------:R1:W-:Y:S04]  /*16770*/  STS.U8 [R34+UR9+0x11a80], R84 ;  /* 0x011a805422007988 */ /* 0x0003e80008000009 */
[----:B0-----:R-:W4:Y:S04]  /*16780*/  LDL.LU R82, [R1+0x358] ;  /* 0x0003580001527983 */ /* 0x001f280000300800 */
[----:B------:R-:W-:Y:S04]  /*16790*/  STS.U8 [R34+UR9+0x11e80], R56 ;  /* 0x011e803822007988 */ /* 0x000fe80008000009 */
[----:B------:R-:W-:Y:S04]  /*167a0*/  STS.U8 [R34+UR9+0x12280], R57 ;  /* 0x0122803922007988 */ /* 0x000fe80008000009 */
[----:B------:R-:W-:Y:S04]  /*167b0*/  STS.U8 [R34+UR9+0x12680], R58 ;  /* 0x0126803a22007988 */ /* 0x000fe80008000009 */
[----:B------:R-:W-:Y:S04]  /*167c0*/  STS.U8 [R34+UR9+0x12a80], R59 ;  /* 0x012a803b22007988 */ /* 0x000fe80008000009 */
[----:B-1----:R-:W4:Y:S04]  /*167d0*/  LDL.LU R84, [R1+0x354] ;  /* 0x0003540001547983 */ /* 0x002f280000300800 */
[----:B--2---:R0:W-:Y:S04]  /*167e0*/  STS.U8 [R34+UR9+0x12e80], R2 ;  /* 0x012e800222007988 */ /* 0x0041e80008000009 */
[----:B---3--:R-:W-:Y:S04]  /*167f0*/  STS.U8 [R34+UR9+0x13280], R60 ;  /* 0x0132803c22007988 */ /* 0x008fe80008000009 */
[----:B----4-:R-:W-:Y:S01]  /*16800*/  STS.U8 [R34+UR9+0x13680], R62 ;  /* 0x0136803e22007988 */ /* 0x010fe20008000009 */
[----:B0-----:R-:W-:-:S03]  /*16810*/  LOP3.LUT R2, R93, 0x60, RZ, 0x3c, !PT ;  /* 0x000000605d027812 */ /* 0x001fc600078e3cff */
[----:B------:R-:W-:Y:S04]  /*16820*/  STS.U8 [R34+UR9+0x13a80], R64 ;  /* 0x013a804022007988 */ /* 0x000fe80008000009 */
[----:B------:R0:W-:Y:S04]  /*16830*/  STS.U8 [R34+UR9+0x13e80], R87 ;  /* 0x013e805722007988 */ /* 0x0001e80008000009 */
[----:B------:R1:W-:Y:S04]  /*16840*/  STS.U8 [R2+UR9+0x10300], R89 ;  /* 0x0103005902007988 */ /* 0x0003e80008000009 */
[----:B------:R2:W-:Y:S04]  /*16850*/  STS.U8 [R2+UR9+0x10700], R91 ;  /* 0x0107005b02007988 */ /* 0x0005e80008000009 */
[----:B0-----:R-:W3:Y:S04]  /*16860*/  LDL.LU R87, [R1+0x350] ;  /* 0x0003500001577983 */ /* 0x001ee80000300800 */
[----:B-1----:R-:W4:Y:S04]  /*16870*/  LDL.LU R89, [R1+0x34c] ;  /* 0x00034c0001597983 */ /* 0x002f280000300800 */
[----:B--2---:R-:W2:Y:S04]  /*16880*/  LDL.LU R91, [R1+0x348] ;  /* 0x00034800015b7983 */ /* 0x004ea80000300800 */
[----:B------:R0:W-:Y:S04]  /*16890*/  STS.U8 [R2+UR9+0x10b00], R3 ;  /* 0x010b000302007988 */ /* 0x0001e80008000009 */
[----:B0-----:R-:W2:Y:S04]  /*168a0*/  LDL.LU R3, [R1+0x344] ;  /* 0x0003440001037983 */ /* 0x001ea80000300800 */
[----:B------:R-:W2:Y:S04]  /*168b0*/  LDL.LU R34, [R1+0x340] ;  /* 0x0003400001227983 */ /* 0x000ea80000300800 */
[----:B------:R-:W2:Y:S04]  /*168c0*/  LDL.LU R36, [R1+0x33c] ;  /* 0x00033c0001247983 */ /* 0x000ea80000300800 */
[----:B------:R-:W2:Y:S04]  /*168d0*/  LDL.LU R56, [R1+0x300] ;  /* 0x0003000001387983 */ /* 0x000ea80000300800 */
[----:B------:R-:W2:Y:S04]  /*168e0*/  LDL.LU R57, [R1+0x2fc] ;  /* 0x0002fc0001397983 */ /* 0x000ea80000300800 */
[----:B------:R-:W2:Y:S04]  /*168f0*/  LDL.LU R58, [R1+0x2f8] ;  /* 0x0002f800013a7983 */ /* 0x000ea80000300800 */
[----:B------:R-:W2:Y:S04]  /*16900*/  LDL.LU R59, [R1+0x2f4] ;  /* 0x0002f400013b7983 */ /* 0x000ea80000300800 */
[----:B------:R-:W2:Y:S04]  /*16910*/  LDL.LU R60, [R1+0x2f0] ;  /* 0x0002f000013c7983 */ /* 0x000ea80000300800 */
[----:B------:R-:W2:Y:S04]  /*16920*/  LDL.LU R62, [R1+0x2ec] ;  /* 0x0002ec00013e7983 */ /* 0x000ea80000300800 */
[----:B------:R0:W-:Y:S04]  /*16930*/  STS.U8 [R2+UR9+0x10f00], R66 ;  /* 0x010f004202007988 */ /* 0x0001e80008000009 */
[----:B------:R-:W2:Y:S04]  /*16940*/  LDL.LU R64, [R1+0x2e8] ;  /* 0x0002e80001407983 */ /* 0x000ea80000300800 */
[----:B------:R1:W-:Y:S04]  /*16950*/  STS.U8 [R2+UR9+0x11300], R68 ;  /* 0x0113004402007988 */ /* 0x0003e80008000009 */
[----:B0-----:R-:W2:Y:S04]  /*16960*/  LDL.LU R66, [R1+0x2e4] ;  /* 0x0002e40001427983 */ /* 0x001ea80000300800 */
[----:B------:R0:W-:Y:S04]  /*16970*/  STS.U8 [R2+UR9+0x11700], R70 ;  /* 0x0117004602007988 */ /* 0x0001e80008000009 */
[----:B-1----:R-:W2:Y:S04]  /*16980*/  LDL.LU R68, [R1+0x2e0] ;  /* 0x0002e00001447983 */ /* 0x002ea80000300800 */
[----:B0-----:R-:W2:Y:S04]  /*16990*/  LDL.LU R70, [R1+0x2dc] ;  /* 0x0002dc0001467983 */ /* 0x001ea80000300800 */
[----:B------:R-:W-:Y:S04]  /*169a0*/  STS.U8 [R2+UR9+0x11b00], R74 ;  /* 0x011b004a02007988 */ /* 0x000fe80008000009 */
[----:B------:R0:W-:Y:S04]  /*169b0*/  STS.U8 [R2+UR9+0x11f00], R76 ;  /* 0x011f004c02007988 */ /* 0x0001e80008000009 */
[----:B------:R1:W-:Y:S04]  /*169c0*/  STS.U8 [R2+UR9+0x12300], R78 ;  /* 0x0123004e02007988 */ /* 0x0003e80008000009 */
[----:B------:R1:W-:Y:S04]  /*169d0*/  STS.U8 [R2+UR9+0x12700], R80 ;  /* 0x0127005002007988 */ /* 0x0003e80008000009 */
[----:B0-----:R-:W2:Y:S04]  /*169e0*/  LDL.LU R76, [R1+0x2b4] ;  /* 0x0002b400014c7983 */ /* 0x001ea80000300800 */
[----:B-1----:R-:W2:Y:S04]  /*169f0*/  LDL.LU R78, [R1+0x2ac] ;  /* 0x0002ac00014e7983 */ /* 0x002ea80000300800 */
[----:B------:R0:W-:Y:S04]  /*16a00*/  STS.U8 [R2+UR9+0x12b00], R82 ;  /* 0x012b005202007988 */ /* 0x0001e80008000009 */
[----:B------:R-:W2:Y:S04]  /*16a10*/  LDL.LU R80, [R1+0x2a4] ;  /* 0x0002a40001507983 */ /* 0x000ea80000300800 */
[----:B------:R1:W-:Y:S04]  /*16a20*/  STS.U8 [R2+UR9+0x12f00], R84 ;  /* 0x012f005402007988 */ /* 0x0003e80008000009 */
[----:B0-----:R-:W2:Y:S04]  /*16a30*/  LDL.LU R82, [R1+0x29c] ;  /* 0x00029c0001527983 */ /* 0x001ea80000300800 */
[----:B-1----:R-:W2:Y:S04]  /*16a40*/  LDL.LU R84, [R1+0x7c] ;  /* 0x00007c0001547983 */ /* 0x002ea80000300800 */
[----:B---3--:R0:W-:Y:S04]  /*16a50*/  STS.U8 [R2+UR9+0x13300], R87 ;  /* 0x0133005702007988 */ /* 0x0081e80008000009 */
[----:B----4-:R1:W-:Y:S04]  /*16a60*/  STS.U8 [R2+UR9+0x13700], R89 ;  /* 0x0137005902007988 */ /* 0x0103e80008000009 */
[----:B--2---:R2:W-:Y:S04]  /*16a70*/  STS.U8 [R2+UR9+0x13b00], R91 ;  /* 0x013b005b02007988 */ /* 0x0045e80008000009 */
[----:B0-----:R-:W3:Y:S04]  /*16a80*/  LDL.LU R87, [R1+0x74] ;  /* 0x0000740001577983 */ /* 0x001ee80000300800 */
[----:B-1----:R-:W4:Y:S04]  /*16a90*/  LDL.LU R89, [R1+0x6c] ;  /* 0x00006c0001597983 */ /* 0x002f280000300800 */
[----:B--2---:R-:W2:Y:S04]  /*16aa0*/  LDL.LU R91, [R1+0x64] ;  /* 0x00006400015b7983 */ /* 0x004ea80000300800 */
[----:B------:R0:W-:Y:S04]  /*16ab0*/  STS.U8 [R2+UR9+0x13f00], R3 ;  /* 0x013f000302007988 */ /* 0x0001e80008000009 */
[----:B0-----:R-:W2:Y:S04]  /*16ac0*/  LDL.LU R2, [R1+0x5c] ;  /* 0x00005c0001027983 */ /* 0x001ea80000300800 */
[----:B------:R-:W2:Y:S01]  /*16ad0*/  LDL.LU R3, [R1+0x4c] ;  /* 0x00004c0001037983 */ /* 0x000ea20000300800 */
[----:B------:R-:W-:-:S05]  /*16ae0*/  LOP3.LUT R74, R93, 0x70, RZ, 0x3c, !PT ;  /* 0x000000705d4a7812 */ /* 0x000fca00078e3cff */
[----:B------:R0:W-:Y:S04]  /*16af0*/  STS.U8 [R74+UR9+0x10380], R34 ;  /* 0x010380224a007988 */ /* 0x0001e80008000009 */
[----:B------:R1:W-:Y:S04]  /*16b00*/  STS.U8 [R74+UR9+0x10780], R36 ;  /* 0x010780244a007988 */ /* 0x0003e80008000009 */
[----:B------:R1:W-:Y:S04]  /*16b10*/  STS.U8 [R74+UR9+0x10b80], R56 ;  /* 0x010b80384a007988 */ /* 0x0003e80008000009 */
[----:B0-----:R-:W2:Y:S04]  /*16b20*/  LDL.LU R34, [R1+0x14d0] ;  /* 0x0014d00001227983 */ /* 0x001ea80000300800 */
[----:B------:R0:W-:Y:S04]  /*16b30*/  STS.U8 [R74+UR9+0x10f80], R57 ;  /* 0x010f80394a007988 */ /* 0x0001e80008000009 */
[----:B-1----:R-:W2:Y:S04]  /*16b40*/  LDL.LU R36, [R1+0x14cc] ;  /* 0x0014cc0001247983 */ /* 0x002ea80000300800 */
[----:B------:R1:W-:Y:S04]  /*16b50*/  STS.U8 [R74+UR9+0x11380], R58 ;  /* 0x0113803a4a007988 */ /* 0x0003e80008000009 */
[----:B------:R-:W2:Y:S04]  /*16b60*/  LDL.LU R56, [R1+0x14c8] ;  /* 0x0014c80001387983 */ /* 0x000ea80000300800 */
        /* <DEDUP_REMOVED lines=16> */
[----:B------:R-:W-:Y:S04]  /*16c70*/  STS.U8 [R74+UR9+0x13780], R54 ;  /* 0x013780364a007988 */ /* 0x000fe80008000009 */
[----:B------:R-:W2:Y:S04]  /*16c80*/  LDL.LU R70, [R1+0x14a4] ;  /* 0x0014a40001467983 */ /* 0x000ea80000300800 */
[----:B------:R-:W-:Y:S04]  /*16c90*/  STS.U8 [R74+UR9+0x13b80], R53 ;  /* 0x013b80354a007988 */ /* 0x000fe80008000009 */
[----:B0-----:R-:W2:Y:S04]  /*16ca0*/  LDL.LU R72, [R1+0x14a0] ;  /* 0x0014a00001487983 */ /* 0x001ea80000300800 */
[----:B------:R0:W-:Y:S04]  /*16cb0*/  STS.U8 [R74+UR9+0x13f80], R48 ;  /* 0x013f80304a007988 */ /* 0x0001e80008000009 */
[----:B------:R1:W-:Y:S04]  /*16cc0*/  STS.U8 [R93+UR9], R76 ;  /* 0x0000004c5d007988 */ /* 0x0003e80008000009 */
[----:B------:R1:W-:Y:S04]  /*16cd0*/  STS.U8 [R93+UR9+0x400], R78 ;  /* 0x0004004e5d007988 */ /* 0x0003e80008000009 */
[----:B0-----:R-:W2:Y:S04]  /*16ce0*/  LDL.LU R74, [R1+0x149c] ;  /* 0x00149c00014a7983 */ /* 0x001ea80000300800 */
[----:B-1----:R-:W2:Y:S04]  /*16cf0*/  LDL.LU R76, [R1+0x1498] ;  /* 0x00149800014c7983 */ /* 0x002ea80000300800 */
[----:B------:R-:W2:Y:S04]  /*16d00*/  LDL.LU R78, [R1+0x1494] ;  /* 0x00149400014e7983 */ /* 0x000ea80000300800 */
[----:B------:R0:W-:Y:S04]  /*16d10*/  STS.U8 [R93+UR9+0x800], R80 ;  /* 0x000800505d007988 */ /* 0x0001e80008000009 */
[----:B------:R1:W-:Y:S04]  /*16d20*/  STS.U8 [R93+UR9+0xc00], R82 ;  /* 0x000c00525d007988 */ /* 0x0003e80008000009 */
[----:B------:R1:W-:Y:S04]  /*16d30*/  STS.U8 [R93+UR9+0x1000], R84 ;  /* 0x001000545d007988 */ /* 0x0003e80008000009 */
[----:B0-----:R-:W2:Y:S04]  /*16d40*/  LDL.LU R80, [R1+0x1490] ;  /* 0x0014900001507983 */ /* 0x001ea80000300800 */
[----:B-1----:R-:W2:Y:S04]  /*16d50*/  LDL.LU R82, [R1+0x148c] ;  /* 0x00148c0001527983 */ /* 0x002ea80000300800 */
[----:B------:R-:W2:Y:S04]  /*16d60*/  LDL.LU R84, [R1+0x1488] ;  /* 0x0014880001547983 */ /* 0x000ea80000300800 */
[----:B---3--:R0:W-:Y:S04]  /*16d70*/  STS.U8 [R93+UR9+0x1400], R87 ;  /* 0x001400575d007988 */ /* 0x0081e80008000009 */
[----:B----4-:R1:W-:Y:S04]  /*16d80*/  STS.U8 [R93+UR9+0x1800], R89 ;  /* 0x001800595d007988 */ /* 0x0103e80008000009 */
[----:B--2---:R2:W-:Y:S04]  /*16d90*/  STS.U8 [R93+UR9+0x1c00], R91 ;  /* 0x001c005b5d007988 */ /* 0x0045e80008000009 */
[----:B0-----:R-:W3:Y:S04]  /*16da0*/  LDL.LU R87, [R1+0x1484] ;  /* 0x0014840001577983 */ /* 0x001ee80000300800 */
[----:B-1----:R-:W4:Y:S04]  /*16db0*/  LDL.LU R89, [R1+0x1480] ;  /* 0x0014800001597983 */ /* 0x002f280000300800 */
[----:B--2---:R-:W2:Y:S04]  /*16dc0*/  LDL.LU R91, [R1+0x147c] ;  /* 0x00147c00015b7983 */ /* 0x004ea80000300800 */
[----:B------:R0:W-:Y:S04]  /*16dd0*/  STS.U8 [R93+UR9+0x2000], R2 ;  /* 0x002000025d007988 */ /* 0x0001e80008000009 */
[----:B------:R1:W-:Y:S04]  /*16de0*/  STS.U8 [R93+UR9+0x2400], R3 ;  /* 0x002400035d007988 */ /* 0x0003e80008000009 */
[----:B0-----:R-:W2:Y:S04]  /*16df0*/  LDL.LU R2, [R1+0x1478] ;  /* 0x0014780001027983 */ /* 0x001ea80000300800 */
[----:B-1----:R-:W2:Y:S04]  /*16e00*/  LDL.LU R3, [R1+0x1474] ;  /* 0x0014740001037983 */ /* 0x002ea80000300800 */
[----:B--2---:R0:W-:Y:S04]  /*16e10*/  STS.U8 [R93+UR9+0x2800], R3 ;  /* 0x002800035d007988 */ /* 0x0041e80008000009 */
[----:B------:R1:W-:Y:S04]  /*16e20*/  STS.U8 [R93+UR9+0x2c00], R2 ;  /* 0x002c00025d007988 */ /* 0x0003e80008000009 */
[----:B------:R-:W-:Y:S04]  /*16e30*/  STS.U8 [R93+UR9+0x3000], R91 ;  /* 0x0030005b5d007988 */ /* 0x000fe80008000009 */
[----:B----4-:R-:W-:Y:S04]  /*16e40*/  STS.U8 [R93+UR9+0x3400], R89 ;  /* 0x003400595d007988 */ /* 0x010fe80008000009 */
[----:B---3--:R-:W-:Y:S04]  /*16e50*/  STS.U8 [R93+UR9+0x3800], R87 ;  /* 0x003800575d007988 */ /* 0x008fe80008000009 */
[----:B------:R-:W-:Y:S04]  /*16e60*/  STS.U8 [R93+UR9+0x3c00], R84 ;  /* 0x003c00545d007988 */ /* 0x000fe80008000009 */
        /* <DEDUP_REMOVED lines=14> */
[----:B0-----:R-:W2:Y:S04]  /*16f50*/  LDL.LU R3, [R1+0x1470] ;  /* 0x0014700001037983 */ /* 0x001ea80000300800 */
[----:B------:R-:W-:Y:S04]  /*16f60*/  STS.U8 [R93+UR9+0x7800], R57 ;  /* 0x007800395d007988 */ /* 0x000fe80008000009 */
[----:B-1----:R-:W3:Y:S04]  /*16f70*/  LDL.LU R2, [R1+0x146c] ;  /* 0x00146c0001027983 */ /* 0x002ee80000300800 */
[----:B------:R0:W-:Y:S04]  /*16f80*/  STS.U8 [R93+UR9+0x7c00], R56 ;  /* 0x007c00385d007988 */ /* 0x0001e80008000009 */
[----:B------:R1:W-:Y:S04]  /*16f90*/  STS.U8 [R29+UR9+0x80], R36 ;  /* 0x000080241d007988 */ /* 0x0003e80008000009 */
[----:B------:R4:W-:Y:S04]  /*16fa0*/  STS.U8 [R29+UR9+0x480], R34 ;  /* 0x000480221d007988 */ /* 0x0009e80008000009 */
[----:B0-----:R-:W2:Y:S04]  /*16fb0*/  LDL.LU R93, [R1+0x1468] ;  /* 0x00146800015d7983 */ /* 0x001ea80000300800 */
[----:B-1----:R-:W2:Y:S04]  /*16fc0*/  LDL.LU R36, [R1+0x1464] ;  /* 0x0014640001247983 */ /* 0x002ea80000300800 */
[----:B----4-:R-:W4:Y:S04]  /*16fd0*/  LDL.LU R34, [R1+0x1460] ;  /* 0x0014600001227983 */ /* 0x010f280000300800 */
[----:B------:R0:W-:Y:S04]  /*16fe0*/  STS.U8 [R29+UR9+0x880], R23 ;  /* 0x000880171d007988 */ /* 0x0001e80008000009 */
[----:B------:R1:W-:Y:S04]  /*16ff0*/  STS.U8 [R29+UR9+0xc80], R22 ;  /* 0x000c80161d007988 */ /* 0x0003e80008000009 */
[----:B------:R1:W-:Y:S04]  /*17000*/  STS.U8 [R29+UR9+0x1080], R24 ;  /* 0x001080181d007988 */ /* 0x0003e80008000009 */
[----:B0-----:R-:W2:Y:S04]  /*17010*/  LDL.LU R23, [R1+0x145c] ;  /* 0x00145c0001177983 */ /* 0x001ea80000300800 */
[----:B-1----:R-:W2:Y:S04]  /*17020*/  LDL.LU R22, [R1+0x1458] ;  /* 0x0014580001167983 */ /* 0x002ea80000300800 */
[----:B------:R-:W3:Y:S04]  /*17030*/  LDL.LU R24, [R1+0x1454] ;  /* 0x0014540001187983 */ /* 0x000ee80000300800 */
[----:B------:R0:W-:Y:S04]  /*17040*/  STS.U8 [R29+UR9+0x1480], R25 ;  /* 0x001480191d007988 */ /* 0x0001e80008000009 */
[----:B------:R1:W-:Y:S04]  /*17050*/  STS.U8 [R29+UR9+0x1880], R26 ;  /* 0x0018801a1d007988 */ /* 0x0003e80008000009 */
[----:B------:R1:W-:Y:S04]  /*17060*/  STS.U8 [R29+UR9+0x1c80], R28 ;  /* 0x001c801c1d007988 */ /* 0x0003e80008000009 */
[----:B0-----:R-:W4:Y:S04]  /*17070*/  LDL.LU R25, [R1+0x1450] ;  /* 0x0014500001197983 */ /* 0x001f280000300800 */
[----:B-1----:R-:W4:Y:S04]  /*17080*/  LDL.LU R26, [R1+0x144c] ;  /* 0x00144c00011a7983 */ /* 0x002f280000300800 */
[----:B------:R-:W4:Y:S04]  /*17090*/  LDL.LU R28, [R1+0x1448] ;  /* 0x00144800011c7983 */ /* 0x000f280000300800 */
[----:B------:R0:W-:Y:S04]  /*170a0*/  STS.U8 [R29+UR9+0x2080], R27 ;  /* 0x0020801b1d007988 */ /* 0x0001e80008000009 */
[----:B------:R1:W-:Y:S04]  /*170b0*/  STS.U8 [R29+UR9+0x2480], R5 ;  /* 0x002480051d007988 */ /* 0x0003e80008000009 */
[----:B0-----:R-:W4:Y:S04]  /*170c0*/  LDL.LU R27, [R1+0x1444] ;  /* 0x00144400011b7983 */ /* 0x001f280000300800 */
[----:B-1----:R-:W4:Y:S04]  /*170d0*/  LDL R5, [R1+0xf50] ;  /* 0x000f500001057983 */ /* 0x002f280000100800 */
[----:B------:R0:W-:Y:S04]  /*170e0*/  STS.U8 [R29+UR9+0x2880], R30 ;  /* 0x0028801e1d007988 */ /* 0x0001e80008000009 */
[----:B0-----:R-:W4:Y:S04]  /*170f0*/  LDL R30, [R1+0xf4c] ;  /* 0x000f4c00011e7983 */ /* 0x001f280000100800 */
        /* <DEDUP_REMOVED lines=20> */
[----:B------:R0:W-:Y:S04]  /*17240*/  STS.U8 [R29+UR9+0x7c80], R49 ;  /* 0x007c80311d007988 */ /* 0x0001e80008000009 */
[----:B------:R-:W-:Y:S04]  /*17250*/  STS.U8 [R4+UR9+0x100], R47 ;  /* 0x0001002f04007988 */ /* 0x000fe80008000009 */
[----:B------:R-:W-:Y:S04]  /*17260*/  STS.U8 [R4+UR9+0x500], R46 ;  /* 0x0005002e04007988 */ /* 0x000fe80008000009 */
[----:B------:R-:W-:Y:S04]  /*17270*/  STS.U8 [R4+UR9+0x900], R45 ;  /* 0x0009002d04007988 */ /* 0x000fe80008000009 */
[----:B------:R-:W-:Y:S04]  /*17280*/  STS.U8 [R4+UR9+0xd00], R44 ;  /* 0x000d002c04007988 */ /* 0x000fe80008000009 */
[----:B------:R-:W-:Y:S04]  /*17290*/  STS.U8 [R4+UR9+0x1100], R43 ;  /* 0x0011002b04007988 */ /* 0x000fe80008000009 */
[----:B------:R-:W-:Y:S04]  /*172a0*/  STS.U8 [R4+UR9+0x1500], R42 ;  /* 0x0015002a04007988 */ /* 0x000fe80008000009 */
[----:B------:R1:W-:Y:S01]  /*172b0*/  STS.U8 [R4+UR9+0x1900], R41 ;  /* 0x0019002904007988 */ /* 0x0003e20008000009 */
[----:B--2---:R-:W-:-:S02]  /*172c0*/  ISETP.GT.U32.AND P6, PT, R8, R22, PT ;  /* 0x000000160800720c */ /* 0x004fc40003fc4070 */
[C---:B---3--:R-:W-:Y:S02]  /*172d0*/  ISETP.GT.U32.AND P3, PT, R8.reuse, R24, PT ;  /* 0x000000180800720c */ /* 0x048fe40003f64070 */
[----:B------:R-:W-:-:S09]  /*172e0*/  ISETP.GT.U32.AND P1, PT, R8, R23, PT ;  /* 0x000000170800720c */ /* 0x000fd20003f24070 */
[--C-:B------:R-:W-:Y:S02]  /*172f0*/  @!P6 IMAD.IADD R22, R22, 0x1, -R8.reuse ;  /* 0x000000011616e824 */ /* 0x100fe400078e0a08 */
[----:B------:R-:W-:-:S05]  /*17300*/  @!P3 IMAD.IADD R24, R24, 0x1, -R8 ;  /* 0x000000011818b824 */ /* 0x000fca00078e0a08 */
[----:B------:R-:W-:Y:S01]  /*17310*/  ISETP.GT.U32.AND P6, PT, R8, R24, PT ;  /* 0x000000180800720c */ /* 0x000fe20003fc4070 */
[----:B------:R-:W-:-:S12]  /*17320*/  @!P1 IMAD.IADD R23, R23, 0x1, -R8 ;  /* 0x0000000117179824 */ /* 0x000fd800078e0a08 */
[----:B------:R-:W-:Y:S01]  /*17330*/  @!P6 IMAD.IADD R24, R24, 0x1, -R8 ;  /* 0x000000011818e824 */ /* 0x000fe200078e0a08 */
[----:B----4-:R-:W-:Y:S02]  /*17340*/  ISETP.GE.AND P1, PT, R5, RZ, PT ;  /* 0x000000ff0500720c */ /* 0x010fe40003f26270 */
[----:B------:R-:W2:Y:S04]  /*17350*/  LDL R5, [R1+0xf58] ;  /* 0x000f580001057983 */ /* 0x000ea80000100800 */
[----:B0-----:R-:W3:Y:S01]  /*17360*/  LDL.LU R29, [R1+0x1440] ;  /* 0x00144000011d7983 */ /* 0x001ee20000300800 */
[----:B------:R-:W-:-:S03]  /*17370*/  ISETP.GE.AND P6, PT, R30, RZ, PT ;  /* 0x000000ff1e00720c */ /* 0x000fc60003fc6270 */
[----:B------:R-:W4:Y:S04]  /*17380*/  LDL.LU R30, [R1+0x143c] ;  /* 0x00143c00011e7983 */ /* 0x000f280000300800 */
[----:B-1----:R-:W3:Y:S01]  /*17390*/  LDL R41, [R1+0xf5c] ;  /* 0x000f5c0001297983 */ /* 0x002ee20000100800 */
[C---:B------:R-:W-:Y:S02]  /*173a0*/  ISETP.GT.U32.AND P5, PT, R8.reuse, R23, PT ;  /* 0x000000170800720c */ /* 0x040fe40003fa4070 */
[----:B------:R-:W-:-:S11]  /*173b0*/  ISETP.GT.U32.AND P3, PT, R8, R22, PT ;  /* 0x000000160800720c */ /* 0x000fd60003f64070 */
[----:B------:R-:W-:Y:S01]  /*173c0*/  @!P5 IMAD.IADD R23, R23, 0x1, -R8 ;  /* 0x000000011717d824 */ /* 0x000fe200078e0a08 */
[----:B------:R-:W-:-:S03]  /*173d0*/  ISETP.GT.U32.AND P5, PT, R8, R25, PT ;  /* 0x000000190800720c */ /* 0x000fc60003fa4070 */
[----:B------:R-:W-:Y:S01]  /*173e0*/  @!P1 IMAD.MOV R23, RZ, RZ, -R23 ;  /* 0x000000ffff179224 */ /* 0x000fe200078e0a17 */
[----:B------:R-:W-:Y:S01]  /*173f0*/  ISETP.GT.U32.AND P1, PT, R8, R26, PT ;  /* 0x0000001a0800720c */ /* 0x000fe20003f24070 */
[----:B------:R-:W-:-:S08]  /*17400*/  @!P3 IMAD.IADD R22, R22, 0x1, -R8 ;  /* 0x000000011616b824 */ /* 0x000fd000078e0a08 */
[----:B------:R-:W-:Y:S01]  /*17410*/  @!P5 IMAD.IADD R25, R25, 0x1, -R8 ;  /* 0x000000011919d824 */ /* 0x000fe200078e0a08 */
[----:B------:R-:W-:-:S04]  /*17420*/  SEL R23, R11, R23, !P4 ;  /* 0x000000170b177207 */ /* 0x000fc80006000000 */
[----:B------:R-:W-:Y:S01]  /*17430*/  ISETP.GT.U32.AND P5, PT, R8, R25, PT ;  /* 0x000000190800720c */ /* 0x000fe20003fa4070 */
[----:B------:R-:W-:Y:S02]  /*17440*/  @!P6 IMAD.MOV R22, RZ, RZ, -R22 ;  /* 0x000000ffff16e224 */ /* 0x000fe400078e0a16 */
[----:B------:R-:W-:Y:S02]  /*17450*/  IMAD R23, R23, UR11, RZ ;  /* 0x0000000b17177c24 */ /* 0x000fe4000f8e02ff */
[----:B------:R-:W-:Y:S01]  /*17460*/  @!P1 IMAD.IADD R26, R26, 0x1, -R8 ;  /* 0x000000011a1a9824 */ /* 0x000fe200078e0a08 */
[----:B------:R-:W-:Y:S02]  /*17470*/  SEL R22, R11, R22, !P4 ;  /* 0x000000160b167207 */ /* 0x000fe40006000000 */
[----:B------:R-:W-:-:S05]  /*17480*/  PRMT R3, RZ, 0x7610, R3 ;  /* 0x00007610ff037816 */ /* 0x000fca0000000003 */
[----:B------:R-:W-:Y:S02]  /*17490*/  @!P5 IMAD.IADD R25, R25, 0x1, -R8 ;  /* 0x000000011919d824 */ /* 0x000fe400078e0a08 */
[----:B------:R-:W-:Y:S02]  /*174a0*/  IMAD.MOV.U32 R4, RZ, RZ, R32 ;  /* 0x000000ffff047224 */ /* 0x000fe400078e0020 */
[----:B------:R-:W4:Y:S01]  /*174b0*/  LDL R32, [R1+0xf70] ;  /* 0x000f700001207983 */ /* 0x000f220000100800 */
[----:B--2---:R-:W-:Y:S01]  /*174c0*/  ISETP.GE.AND P1, PT, R5, RZ, PT ;  /* 0x000000ff0500720c */ /* 0x004fe20003f26270 */
[----:B------:R-:W-:Y:S01]  /*174d0*/  IMAD.MOV.U32 R5, RZ, RZ, R31 ;  /* 0x000000ffff057224 */ /* 0x000fe200078e001f */
[----:B------:R-:W-:-:S04]  /*174e0*/  IADD3 R31, P6, PT, R23, R7, RZ ;  /* 0x00000007171f7210 */ /* 0x000fc80007fde0ff */
[----:B------:R-:W-:Y:S01]  /*174f0*/  LEA.HI.X.SX32 R23, R23, R6, 0x1, P6 ;  /* 0x0000000617177211 */ /* 0x000fe200030f0eff */
[----:B------:R0:W-:Y:S01]  /*17500*/  STL [R1+0x2a0], R31 ;  /* 0x0002a01f01007387 */ /* 0x0001e20000100800 */
[----:B---3--:R-:W-:Y:S01]  /*17510*/  ISETP.GE.AND P5, PT, R41, RZ, PT ;  /* 0x000000ff2900720c */ /* 0x008fe20003fa6270 */
[----:B------:R-:W-:Y:S02]  /*17520*/  IMAD R41, R22, UR11, RZ ;  /* 0x0000000b16297c24 */ /* 0x000fe4000f8e02ff */
[----:B------:R-:W-:-:S05]  /*17530*/  @P0 IMAD.MOV.U32 R22, RZ, RZ, R31 ;  /* 0x000000ffff160224 */ /* 0x000fca00078e001f */
[----:B------:R-:W2:Y:S04]  /*17540*/  @P0 LDG.E.U8 R3, desc[UR18][R22.64] ;  /* 0x0000001216030981 */ /* 0x000ea8000c1e1100 */
[----:B------:R1:W-:Y:S04]  /*17550*/  STL [R1+0x29c], R23 ;  /* 0x00029c1701007387 */ /* 0x0003e80000100800 */
[----:B0-----:R-:W3:Y:S04]  /*17560*/  LDL.LU R31, [R1+0x1438] ;  /* 0x00143800011f7983 */ /* 0x001ee80000300800 */
[----:B-1----:R-:W3:Y:S01]  /*17570*/  LDL R23, [R1+0xf6c] ;  /* 0x000f6c0001177983 */ /* 0x002ee20000100800 */
[----:B------:R-:W-:-:S13]  /*17580*/  ISETP.GT.U32.AND P3, PT, R8, R28, PT ;  /* 0x0000001c0800720c */ /* 0x000fda0003f64070 */
[----:B------:R-:W-:Y:S01]  /*17590*/  @!P3 IMAD.IADD R28, R28, 0x1, -R8 ;  /* 0x000000011c1cb824 */ /* 0x000fe200078e0a08 */
[----:B------:R-:W-:Y:S01]  /*175a0*/  ISETP.GT.U32.AND P3, PT, R8, R26, PT ;  /* 0x0000001a0800720c */ /* 0x000fe20003f64070 */
[----:B------:R-:W-:Y:S01]  /*175b0*/  @!P1 IMAD.MOV R24, RZ, RZ, -R24 ;  /* 0x000000ffff189224 */ /* 0x000fe200078e0a18 */
[----:B------:R-:W-:-:S04]  /*175c0*/  PRMT R2, RZ, 0x7610, R2 ;  /* 0x00007610ff027816 */ /* 0x000fc80000000002 */
[----:B------:R-:W-:-:S07]  /*175d0*/  SEL R24, R11, R24, !P4 ;  /* 0x000000180b187207 */ /* 0x000fce0006000000 */
[----:B------:R-:W-:Y:S02]  /*175e0*/  @!P3 IMAD.IADD R26, R26, 0x1, -R8 ;  /* 0x000000011a1ab824 */ /* 0x000fe400078e0a08 */
[----:B------:R-:W-:Y:S01]  /*175f0*/  IMAD R24, R24, UR11, RZ ;  /* 0x0000000b18187c24 */ /* 0x000fe2000f8e02ff */
[----:B------:R-:W-:Y:S01]  /*17600*/  PRMT R36, RZ, 0x7610, R36 ;  /* 0x00007610ff247816 */ /* 0x000fe20000000024 */
[----:B--2---:R0:W-:Y:S02]  /*17610*/  STL [R1+0xec0], R3 ;  /* 0x000ec00301007387 */ /* 0x0041e40000100800 */
[----:B0-----:R-:W-:-:S04]  /*17620*/  IADD3 R3, P6, PT, R41, R7, RZ ;  /* 0x0000000729037210 */ /* 0x001fc80007fde0ff */
[----:B------:R-:W-:Y:S02]  /*17630*/  LEA.HI.X.SX32 R22, R41, R6, 0x1, P6 ;  /* 0x0000000629167211 */ /* 0x000fe400030f0eff */
[----:B---3--:R-:W-:Y:S01]  /*17640*/  ISETP.GE.AND P3, PT, R23, RZ, PT ;  /* 0x000000ff1700720c */ /* 0x008fe20003f66270 */
[----:B------:R-:W-:Y:S02]  /*17650*/  STL [R1+0x2a8], R3 ;  /* 0x0002a80301007387 */ /* 0x000fe40000100800 */
[----:B------:R-:W-:Y:S02]  /*17660*/  @P0 IMAD.MOV.U32 R23, RZ, RZ, R22 ;  /* 0x000000ffff170224 */ /* 0x000fe400078e0016 */
[----:B------:R0:W-:Y:S02]  /*17670*/  STL [R1+0x2a4], R22 ;  /* 0x0002a41601007387 */ /* 0x0001e40000100800 */
[----:B0-----:R-:W-:-:S06]  /*17680*/  @P0 IMAD.MOV.U32 R22, RZ, RZ, R3 ;  /* 0x000000ffff160224 */ /* 0x001fcc00078e0003 */
[----:B------:R-:W-:Y:S01]  /*17690*/  @!P3 IMAD.MOV R26, RZ, RZ, -R26 ;  /* 0x000000ffff1ab224 */ /* 0x000fe200078e0a1a */
[----:B------:R-:W-:Y:S01]  /*176a0*/  ISETP.GT.U32.AND P6, PT, R8, R27, PT ;  /* 0x0000001b0800720c */ /* 0x000fe20003fc4070 */
[----:B------:R-:W-:Y:S01]  /*176b0*/  @!P5 IMAD.MOV R25, RZ, RZ, -R25 ;  /* 0x000000ffff19d224 */ /* 0x000fe200078e0a19 */
[----:B------:R0:W2:Y:S04]  /*176c0*/  @P0 LDG.E.U8 R2, desc[UR18][R22.64] ;  /* 0x0000001216020981 */ /* 0x0000a8000c1e1100 */
[----:B------:R-:W3:Y:S01]  /*176d0*/  LDL R3, [R1+0xf74] ;  /* 0x000f740001037983 */ /* 0x000ee20000100800 */
[----:B0-----:R-:W-:-:S04]  /*176e0*/  IADD3 R22, P3, PT, R24, R7, RZ ;  /* 0x0000000718167210 */ /* 0x001fc80007f7e0ff */
[----:B------:R-:W-:-:S05]  /*176f0*/  LEA.HI.X.SX32 R23, R24, R6, 0x1, P3 ;  /* 0x0000000618177211 */ /* 0x000fca00018f0eff */
[----:B------:R0:W3:Y:S01]  /*17700*/  @P0 LDG.E.U8 R36, desc[UR18][R22.64] ;  /* 0x0000001216240981 */ /* 0x0000e2000c1e1100 */
[----:B------:R-:W-:Y:S01]  /*17710*/  SEL R25, R11, R25, !P4 ;  /* 0x000000190b197207 */ /* 0x000fe20006000000 */
[----:B------:R-:W-:-:S04]  /*17720*/  @!P6 IMAD.IADD R27, R27, 0x1, -R8 ;  /* 0x000000011b1be824 */ /* 0x000fc800078e0a08 */
[----:B------:R-:W-:Y:S01]  /*17730*/  IMAD R25, R25, UR11, RZ ;  /* 0x0000000b19197c24 */ /* 0x000fe2000f8e02ff */
[----:B----4-:R-:W-:Y:S02]  /*17740*/  ISETP.GE.AND P5, PT, R32, RZ, PT ;  /* 0x000000ff2000720c */ /* 0x010fe40003fa6270 */
[----:B------:R-:W-:Y:S02]  /*17750*/  PRMT R24, RZ, 0x7610, R24 ;  /* 0x00007610ff187816 */ /* 0x000fe40000000018 */
[----:B------:R-:W-:Y:S01]  /*17760*/  ISETP.GT.U32.AND P1, PT, R8, R28, PT ;  /* 0x0000001c0800720c */ /* 0x000fe20003f24070 */
[----:B--2---:R1:W-:Y:S02]  /*17770*/  STL [R1+0xebc], R2 ;  /* 0x000ebc0201007387 */ /* 0x0043e40000100800 */
[----:B-1----:R-:W-:Y:S02]  /*17780*/  IMAD.MOV.U32 R2, RZ, RZ, R4 ;  /* 0x000000ffff027224 */ /* 0x002fe400078e0004 */
[----:B------:R-:W-:-:S02]  /*17790*/  IMAD.MOV.U32 R4, RZ, RZ, R5 ;  /* 0x000000ffff047224 */ /* 0x000fc400078e0005 */
[----:B------:R-:W-:Y:S01]  /*177a0*/  IMAD.MOV.U32 R5, RZ, RZ, R33 ;  /* 0x000000ffff057224 */ /* 0x000fe200078e0021 */
[C---:B------:R-:W-:Y:S01]  /*177b0*/  IADD3 R33, P6, PT, R25.reuse, R7, RZ ;  /* 0x0000000719217210 */ /* 0x040fe20007fde0ff */
[----:B------:R0:W-:Y:S03]  /*177c0*/  STL [R1+0x2b0], R22 ;  /* 0x0002b01601007387 */ /* 0x0001e60000100800 */
[----:B------:R-:W-:Y:S01]  /*177d0*/  LEA.HI.X.SX32 R32, R25, R6, 0x1, P6 ;  /* 0x0000000619207211 */ /* 0x000fe200030f0eff */
[----:B------:R-:W-:Y:S04]  /*177e0*/  STL [R1+0x2b8], R33 ;  /* 0x0002b82101007387 */ /* 0x000fe80000100800 */
[----:B------:R1:W-:Y:S01]  /*177f0*/  STL [R1+0x2ac], R23 ;  /* 0x0002ac1701007387 */ /* 0x0003e20000100800 */
[----:B0-----:R-:W-:-:S03]  /*17800*/  @P0 IMAD.MOV.U32 R22, RZ, RZ, R33 ;  /* 0x000000ffff160224 */ /* 0x001fc600078e0021 */
[----:B---3--:R0:W-:Y:S01]  /*17810*/  STL [R1+0xeb8], R36 ;  /* 0x000eb82401007387 */ /* 0x0081e20000100800 */
[----:B-1----:R-:W-:-:S03]  /*17820*/  @P0 IMAD.MOV.U32 R23, RZ, RZ, R32 ;  /* 0x000000ffff170224 */ /* 0x002fc600078e0020 */
[----:B0-----:R-:W2:Y:S04]  /*17830*/  LDL R36, [R1+0xf78] ;  /* 0x000f780001247983 */ /* 0x001ea80000100800 */
[----:B------:R0:W3:Y:S01]  /*17840*/  @P0 LDG.E.U8 R24, desc[UR18][R22.64] ;  /* 0x0000001216180981 */ /* 0x0000e2000c1e1100 */
[----:B------:R-:W-:Y:S01]  /*17850*/  @!P1 IMAD.IADD R28, R28, 0x1, -R8 ;  /* 0x000000011c1c9824 */ /* 0x000fe200078e0a08 */
[C---:B------:R-:W-:Y:S02]  /*17860*/  ISETP.GT.U32.AND P1, PT, R8.reuse, R29, PT ;  /* 0x0000001d0800720c */ /* 0x040fe40003f24070 */
[C---:B------:R-:W-:Y:S01]  /*17870*/  ISETP.GT.U32.AND P3, PT, R8.reuse, R27, PT ;  /* 0x0000001b0800720c */ /* 0x040fe20003f64070 */
[----:B------:R-:W-:Y:S01]  /*17880*/  @!P5 IMAD.MOV R28, RZ, RZ, -R28 ;  /* 0x000000ffff1cd224 */ /* 0x000fe200078e0a1c */
[----:B------:R-:W-:-:S02]  /*17890*/  ISETP.GT.U32.AND P6, PT, R8, R30, PT ;  /* 0x0000001e0800720c */ /* 0x000fc40003fc4070 */
[----:B------:R-:W-:-:S07]  /*178a0*/  SEL R26, R11, R26, !P4 ;  /* 0x0000001a0b1a7207 */ /* 0x000fce0006000000 */
[--C-:B------:R-:W-:Y:S01]  /*178b0*/  @!P1 IMAD.IADD R29, R29, 0x1, -R8.reuse ;  /* 0x000000011d1d9824 */ /* 0x100fe200078e0a08 */
[----:B------:R-:W-:Y:S02]  /*178c0*/  ISETP.GE.AND P1, PT, R3, RZ, PT ;  /* 0x000000ff0300720c */ /* 0x000fe40003f26270 */
[----:B------:R-:W-:Y:S02]  /*178d0*/  SEL R28, R11, R28, !P4 ;  /* 0x0000001c0b1c7207 */ /* 0x000fe40006000000 */
[----:B------:R-:W-:Y:S01]  /*178e0*/  ISETP.GT.U32.AND P5, PT, R8, R29, PT ;  /* 0x0000001d0800720c */ /* 0x000fe20003fa4070 */
[----:B------:R-:W-:Y:S02]  /*178f0*/  IMAD R26, R26, UR11, RZ ;  /* 0x0000000b1a1a7c24 */ /* 0x000fe4000f8e02ff */
[----:B------:R-:W-:Y:S02]  /*17900*/  @!P3 IMAD.IADD R27, R27, 0x1, -R8 ;  /* 0x000000011b1bb824 */ /* 0x000fe400078e0a08 */
[----:B------:R-:W-:-:S02]  /*17910*/  IMAD R28, R28, UR11, RZ ;  /* 0x0000000b1c1c7c24 */ /* 0x000fc4000f8e02ff */
[----:B------:R-:W-:Y:S02]  /*17920*/  IMAD.MOV.U32 R3, RZ, RZ, R2 ;  /* 0x000000ffff037224 */ /* 0x000fe400078e0002 */
[----:B------:R-:W-:Y:S02]  /*17930*/  IMAD.MOV.U32 R2, RZ, RZ, R4 ;  /* 0x000000ffff027224 */ /* 0x000fe400078e0004 */
[----:B------:R-:W-:Y:S01]  /*17940*/  @!P6 IMAD.IADD R30, R30, 0x1, -R8 ;  /* 0x000000011e1ee824 */ /* 0x000fe200078e0a08 */
[-C--:B0-----:R-:W-:Y:S01]  /*17950*/  IADD3 R22, P6, PT, R26, R7.reuse, RZ ;  /* 0x000000071a167210 */ /* 0x081fe20007fde0ff */
[----:B------:R-:W-:Y:S02]  /*17960*/  IMAD.MOV.U32 R4, RZ, RZ, R35 ;  /* 0x000000ffff047224 */ /* 0x000fe400078e0023 */
[----:B------:R-:W-:Y:S01]  /*17970*/  @!P1 IMAD.MOV R27, RZ, RZ, -R27 ;  /* 0x000000ffff1b9224 */ /* 0x000fe200078e0a1b */
[----:B------:R-:W-:Y:S01]  /*17980*/  IADD3 R35, P1, PT, R28, R7, RZ ;  /* 0x000000071c237210 */ /* 0x000fe20007f3e0ff */
[----:B------:R0:W-:Y:S01]  /*17990*/  STL [R1+0x2b4], R32 ;  /* 0x0002b42001007387 */ /* 0x0001e20000100800 */
[----:B------:R-:W-:Y:S01]  /*179a0*/  PRMT R34, RZ, 0x7610, R34 ;  /* 0x00007610ff227816 */ /* 0x000fe20000000022 */
[----:B------:R-:W-:Y:S01]  /*179b0*/  @!P5 IMAD.IADD R29, R29, 0x1, -R8 ;  /* 0x000000011d1dd824 */ /* 0x000fe200078e0a08 */
[----:B------:R-:W-:-:S02]  /*179c0*/  LEA.HI.X.SX32 R23, R26, R6, 0x1, P6 ;  /* 0x000000061a177211 */ /* 0x000fc400030f0eff */
[----:B------:R-:W-:-:S03]  /*179d0*/  PRMT R93, RZ, 0x7610, R93 ;  /* 0x00007610ff5d7816 */ /* 0x000fc6000000005d */
[----:B------:R1:W4:Y:S04]  /*179e0*/  @P0 LDG.E.U8 R34, desc[UR18][R22.64] ;  /* 0x0000001216220981 */ /* 0x000328000c1e1100 */
[----:B0-----:R-:W4:Y:S04]  /*179f0*/  LDL.LU R32, [R1+0x1434] ;  /* 0x0014340001207983 */ /* 0x001f280000300800 */
[----:B------:R-:W4:Y:S04]  /*17a00*/  LDL.LU R33, [R1+0x1430] ;  /* 0x0014300001217983 */ /* 0x000f280000300800 */
[----:B------:R1:W-:Y:S04]  /*17a10*/  STL [R1+0x2e0], R22 ;  /* 0x0002e01601007387 */ /* 0x0003e80000100800 */
[----:B------:R-:W-:Y:S01]  /*17a20*/  STL [R1+0x2e8], R35 ;  /* 0x0002e82301007387 */ /* 0x000fe20000100800 */
[----:B-1----:R-:W-:Y:S01]  /*17a30*/  @P0 IMAD.MOV.U32 R22, RZ, RZ, R35 ;  /* 0x000000ffff160224 */ /* 0x002fe200078e0023 */
[----:B--2---:R-:W-:-:S02]  /*17a40*/  ISETP.GE.AND P5, PT, R36, RZ, PT ;  /* 0x000000ff2400720c */ /* 0x004fc40003fa6270 */
[----:B------:R-:W-:Y:S01]  /*17a50*/  LEA.HI.X.SX32 R36, R28, R6, 0x1, P1 ;  /* 0x000000061c247211 */ /* 0x000fe200008f0eff */
[----:B---3--:R0:W-:Y:S04]  /*17a60*/  STL [R1+0xeb4], R24 ;  /* 0x000eb41801007387 */ /* 0x0081e80000100800 */
[----:B0-----:R-:W2:Y:S04]  /*17a70*/  LDL R24, [R1+0xf90] ;  /* 0x000f900001187983 */ /* 0x001ea80000100800 */
[----:B------:R0:W-:Y:S02]  /*17a80*/  STL [R1+0x2dc], R23 ;  /* 0x0002dc1701007387 */ /* 0x0001e40000100800 */
[----:B0-----:R-:W-:-:S05]  /*17a90*/  @P0 IMAD.MOV.U32 R23, RZ, RZ, R36 ;  /* 0x000000ffff170224 */ /* 0x001fca00078e0024 */
[----:B------:R-:W3:Y:S04]  /*17aa0*/  @P0 LDG.E.U8 R93, desc[UR18][R22.64] ;  /* 0x00000012165d0981 */ /* 0x000ee8000c1e1100 */
[----:B------:R-:W-:Y:S04]  /*17ab0*/  STL [R1+0x2e4], R36 ;  /* 0x0002e42401007387 */ /* 0x000fe80000100800 */
[----:B----4-:R0:W-:Y:S04]  /*17ac0*/  STL [R1+0xeb0], R34 ;  /* 0x000eb02201007387 */ /* 0x0101e80000100800 */
[----:B0-----:R-:W4:Y:S04]  /*17ad0*/  LDL.LU R34, [R1+0x142c] ;  /* 0x00142c0001227983 */ /* 0x001f280000300800 */
[----:B------:R-:W2:Y:S04]  /*17ae0*/  LDL.LU R36, [R1+0x1428] ;  /* 0x0014280001247983 */ /* 0x000ea80000300800 */
[----:B------:R-:W2:Y:S04]  /*17af0*/  LDL.LU R35, [R1+0x1424] ;  /* 0x0014240001237983 */ /* 0x000ea80000300800 */
[----:B---3--:R0:W-:Y:S04]  /*17b00*/  STL [R1+0xeac], R93 ;  /* 0x000eac5d01007387 */ /* 0x0081e80000100800 */
[----:B0-----:R-:W3:Y:S04]  /*17b10*/  LDL.LU R93, [R1+0x1420] ;  /* 0x00142000015d7983 */ /* 0x001ee80000300800 */
[----:B------:R-:W2:Y:S01]  /*17b20*/  LDL R23, [R1+0xf7c] ;  /* 0x000f7c0001177983 */ /* 0x000ea20000100800 */
[----:B------:R-:W-:Y:S01]  /*17b30*/  SEL R27, R11, R27, !P4 ;  /* 0x0000001b0b1b7207 */ /* 0x000fe20006000000 */
[----:B------:R-:W-:-:S04]  /*17b40*/  @!P5 IMAD.MOV R29, RZ, RZ, -R29 ;  /* 0x000000ffff1dd224 */ /* 0x000fc800078e0a1d */
[----:B------:R-:W-:Y:S01]  /*17b50*/  IMAD R27, R27, UR11, RZ ;  /* 0x0000000b1b1b7c24 */ /* 0x000fe2000f8e02ff */
[----:B------:R-:W-:-:S04]  /*17b60*/  PRMT R25, RZ, 0x7610, R25 ;  /* 0x00007610ff197816 */ /* 0x000fc80000000019 */
[----:B------:R-:W-:Y:S02]  /*17b70*/  IADD3 R22, P5, PT, R27, R7, RZ ;  /* 0x000000071b167210 */ /* 0x000fe40007fbe0ff */
[----:B------:R-:W-:Y:S02]  /*17b80*/  ISETP.GT.U32.AND P3, PT, R8, R30, PT ;  /* 0x0000001e0800720c */ /* 0x000fe40003f64070 */
[----:B------:R-:W-:Y:S02]  /*17b90*/  SEL R29, R11, R29, !P4 ;  /* 0x0000001d0b1d7207 */ /* 0x000fe40006000000 */
[----:B--2---:R-:W-:Y:S02]  /*17ba0*/  ISETP.GE.AND P6, PT, R23, RZ, PT ;  /* 0x000000ff1700720c */ /* 0x004fe40003fc6270 */
[----:B------:R-:W-:-:S05]  /*17bb0*/  LEA.HI.X.SX32 R23, R27, R6, 0x1, P5 ;  /* 0x000000061b177211 */ /* 0x000fca00028f0eff */
[----:B------:R0:W2:Y:S02]  /*17bc0*/  @P0 LDG.E.U8 R25, desc[UR18][R22.64] ;  /* 0x0000001216190981 */ /* 0x0000a4000c1e1100 */
[----:B------:R-:W-:Y:S02]  /*17bd0*/  @!P3 IMAD.IADD R30, R30, 0x1, -R8 ;  /* 0x000000011e1eb824 */ /* 0x000fe400078e0a08 */
[----:B------:R-:W-:Y:S01]  /*17be0*/  IMAD R29, R29, UR4, RZ ;  /* 0x000000041d1d7c24 */ /* 0x000fe2000f8e02ff */
[----:B------:R0:W-:Y:S01]  /*17bf0*/  STL [R1+0x2f0], R22 ;  /* 0x0002f01601007387 */ /* 0x0001e20000100800 */
[C---:B------:R-:W-:Y:S01]  /*17c00*/  ISETP.GT.U32.AND P1, PT, R8.reuse, R31, PT ;  /* 0x0000001f0800720c */ /* 0x040fe20003f24070 */
[----:B------:R-:W-:Y:S01]  /*17c10*/  @!P6 IMAD.MOV R30, RZ, RZ, -R30 ;  /* 0x000000ffff1ee224 */ /* 0x000fe200078e0a1e */
[----:B------:R-:W-:Y:S01]  /*17c20*/  ISETP.GT.U32.AND P3, PT, R8, R32, PT ;  /* 0x000000200800720c */ /* 0x000fe20003f64070 */
[----:B------:R1:W-:Y:S01]  /*17c30*/  STL [R1+0x2ec], R23 ;  /* 0x0002ec1701007387 */ /* 0x0003e20000100800 */
[----:B------:R-:W-:Y:S01]  /*17c40*/  PRMT R15, RZ, 0x7610, R15 ;  /* 0x00007610ff0f7816 */ /* 0x000fe2000000000f */
[----:B------:R-:W2:Y:S01]  /*17c50*/  LDCU UR4, c[0x0][0x3b0] ;  /* 0x00007600ff0477ac */ /* 0x000ea20008000800 */
[----:B0-----:R-:W-:-:S04]  /*17c60*/  IADD3 R22, P6, PT, R29, R7, RZ ;  /* 0x000000071d167210 */ /* 0x001fc80007fde0ff */
[----:B-1----:R-:W-:-:S05]  /*17c70*/  LEA.HI.X.SX32 R23, R29, R6, 0x1, P6 ;  /* 0x000000061d177211 */ /* 0x002fca00030f0eff */
[----:B------:R-:W3:Y:S04]  /*17c80*/  @P0 LDG.E.U8 R10, desc[UR18][R22.64] ;  /* 0x00000012160a0981 */ /* 0x000ee8000c1e1100 */
[----:B------:R-:W-:Y:S04]  /*17c90*/  STL [R1+0x2f8], R22 ;  /* 0x0002f81601007387 */ /* 0x000fe80000100800 */
[----:B------:R0:W-:Y:S04]  /*17ca0*/  STL [R1+0x2f4], R23 ;  /* 0x0002f41701007387 */ /* 0x0001e80000100800 */
[----:B--2---:R1:W-:Y:S04]  /*17cb0*/  STL [R1+0xea8], R25 ;  /* 0x000ea81901007387 */ /* 0x0043e80000100800 */
[----:B0-----:R-:W2:Y:S01]  /*17cc0*/  LDL R23, [R1+0xf94] ;  /* 0x000f940001177983 */ /* 0x001ea20000100800 */
[----:B------:R-:W-:Y:S01]  /*17cd0*/  @!P1 IMAD.IADD R31, R31, 0x1, -R8 ;  /* 0x000000011f1f9824 */ /* 0x000fe200078e0a08 */
[----:B------:R-:W-:-:S04]  /*17ce0*/  SEL R30, R11, R30, !P4 ;  /* 0x0000001e0b1e7207 */ /* 0x000fc80006000000 */
[----:B------:R-:W-:Y:S01]  /*17cf0*/  ISETP.GT.U32.AND P1, PT, R8, R31, PT ;  /* 0x0000001f0800720c */ /* 0x000fe20003f24070 */
[----:B------:R-:W-:Y:S01]  /*17d00*/  IMAD R30, R30, UR5, RZ ;  /* 0x000000051e1e7c24 */ /* 0x000fe2000f8e02ff */
[----:B-1----:R-:W4:Y:S01]  /*17d10*/  LDL R25, [R1+0xf98] ;  /* 0x000f980001197983 */ /* 0x002f220000100800 */
[--C-:B------:R-:W-:Y:S01]  /*17d20*/  @!P3 IMAD.IADD R32, R32, 0x1, -R8.reuse ;  /* 0x000000012020b824 */ /* 0x100fe200078e0a08 */
[----:B------:R-:W-:Y:S01]  /*17d30*/  ISETP.GE.AND P3, PT, R24, RZ, PT ;  /* 0x000000ff1800720c */ /* 0x000fe20003f66270 */
[----:B------:R-:W0:Y:S08]  /*17d40*/  LDCU UR5, c[0x0][0x3b0] ;  /* 0x00007600ff0577ac */ /* 0x000e300008000800 */
[----:B------:R-:W-:Y:S01]  /*17d50*/  @!P1 IMAD.IADD R31, R31, 0x1, -R8 ;  /* 0x000000011f1f9824 */ /* 0x000fe200078e0a08 */
[----:B---3--:R1:W-:Y:S02]  /*17d60*/  STL [R1+0xea4], R10 ;  /* 0x000ea40a01007387 */ /* 0x0083e40000100800 */
[----:B-1----:R-:W-:-:S04]  /*17d70*/  IADD3 R10, P1, PT, R30, R7, RZ ;  /* 0x000000071e0a7210 */ /* 0x002fc80007f3e0ff */
[----:B------:R-:W-:Y:S01]  /*17d80*/  LEA.HI.X.SX32 R24, R30, R6, 0x1, P1 ;  /* 0x000000061e187211 */ /* 0x000fe200008f0eff */
[----:B------:R-:W-:Y:S01]  /*17d90*/  @P0 IMAD.MOV.U32 R22, RZ, RZ, R10 ;  /* 0x000000ffff160224 */ /* 0x000fe200078e000a */
[----:B--2---:R-:W-:-:S03]  /*17da0*/  ISETP.GE.AND P1, PT, R23, RZ, PT ;  /* 0x000000ff1700720c */ /* 0x004fc60003f26270 */
[----:B------:R-:W-:-:S05]  /*17db0*/  @P0 IMAD.MOV.U32 R23, RZ, RZ, R24 ;  /* 0x000000ffff170224 */ /* 0x000fca00078e0018 */
[----:B------:R1:W2:Y:S01]  /*17dc0*/  @P0 LDG.E.U8 R15, desc[UR18][R22.64] ;  /* 0x00000012160f0981 */ /* 0x0002a2000c1e1100 */
[----:B------:R-:W-:Y:S01]  /*17dd0*/  ISETP.GT.U32.AND P5, PT, R8, R33, PT ;  /* 0x000000210800720c */ /* 0x000fe20003fa4070 */
[----:B------:R-:W-:-:S12]  /*17de0*/  @!P3 IMAD.MOV R31, RZ, RZ, -R31 ;  /* 0x000000ffff1fb224 */ /* 0x000fd800078e0a1f */
[----:B------:R-:W-:Y:S01]  /*17df0*/  @!P5 IMAD.IADD R33, R33, 0x1, -R8 ;  /* 0x000000012121d824 */ /* 0x000fe200078e0a08 */
[----:B------:R-:W-:-:S04]  /*17e00*/  SEL R31, R11, R31, !P4 ;  /* 0x0000001f0b1f7207 */ /* 0x000fc80006000000 */
[----:B------:R-:W-:Y:S01]  /*17e10*/  ISETP.GT.U32.AND P6, PT, R8, R33, PT ;  /* 0x000000210800720c */ /* 0x000fe20003fc4070 */
[----:B------:R-:W-:Y:S01]  /*17e20*/  IMAD R31, R31, UR4, RZ ;  /* 0x000000041f1f7c24 */ /* 0x000fe2000f8e02ff */
[----:B------:R3:W-:Y:S01]  /*17e30*/  STL [R1+0x300], R10 ;  /* 0x0003000a01007387 */ /* 0x0007e20000100800 */
[----:B------:R-:W-:Y:S01]  /*17e40*/  PRMT R16, RZ, 0x7610, R16 ;  /* 0x00007610ff107816 */ /* 0x000fe20000000010 */
[----:B------:R-:W0:Y:S02]  /*17e50*/  LDCU UR4, c[0x0][0x3b0] ;  /* 0x00007600ff0477ac */ /* 0x000e240008000800 */
[----:B------:R1:W-:Y:S04]  /*17e60*/  STL [R1+0x2fc], R24 ;  /* 0x0002fc1801007387 */ /* 0x0003e80000100800 */
[----:B---3--:R-:W3:Y:S03]  /*17e70*/  LDL R10, [R1+0xfa0] ;  /* 0x000fa000010a7983 */ /* 0x008ee60000100800 */
[----:B------:R-:W-:Y:S01]  /*17e80*/  @!P6 IMAD.IADD R33, R33, 0x1, -R8 ;  /* 0x000000012121e824 */ /* 0x000fe200078e0a08 */
[----:B-1----:R-:W-:-:S04]  /*17e90*/  IADD3 R24, P6, PT, R31, R7, RZ ;  /* 0x000000071f187210 */ /* 0x002fc80007fde0ff */
[----:B------:R-:W-:-:S05]  /*17ea0*/  LEA.HI.X.SX32 R22, R31, R6, 0x1, P6 ;  /* 0x000000061f167211 */ /* 0x000fca00030f0eff */
[----:B------:R-:W-:Y:S01]  /*17eb0*/  @P0 IMAD.MOV.U32 R23, RZ, RZ, R22 ;  /* 0x000000ffff170224 */ /* 0x000fe200078e0016 */
[----:B--2---:R1:W-:Y:S04]  /*17ec0*/  STL [R1+0xea0], R15 ;  /* 0x000ea00f01007387 */ /* 0x0043e80000100800 */
[----:B-1----:R-:W2:Y:S04]  /*17ed0*/  LDL R15, [R1+0xf9c] ;  /* 0x000f9c00010f7983 */ /* 0x002ea80000100800 */
[----:B------:R-:W-:Y:S04]  /*17ee0*/  STL [R1+0x340], R24 ;  /* 0x0003401801007387 */ /* 0x000fe80000100800 */
[----:B------:R1:W-:Y:S02]  /*17ef0*/  STL [R1+0x33c], R22 ;  /* 0x00033c1601007387 */ /* 0x0003e40000100800 */
[----:B-1----:R-:W-:Y:S01]  /*17f00*/  @P0 IMAD.MOV.U32 R22, RZ, RZ, R24 ;  /* 0x000000ffff160224 */ /* 0x002fe200078e0018 */
[C---:B------:R-:W-:Y:S01]  /*17f10*/  ISETP.GT.U32.AND P5, PT, R8.reuse, R32, PT ;  /* 0x000000200800720c */ /* 0x040fe20003fa4070 */
[----:B------:R-:W2:Y:S04]  /*17f20*/  LDL.LU R24, [R1] ;  /* 0x0000000001187983 */ /* 0x000ea80000300800 */
[----:B------:R-:W2:Y:S01]  /*17f30*/  @P0 LDG.E.U8 R16, desc[UR18][R22.64] ;  /* 0x0000001216100981 */ /* 0x000ea2000c1e1100 */
[----:B----4-:R-:W-:-:S02]  /*17f40*/  ISETP.GT.U32.AND P3, PT, R8, R34, PT ;  /* 0x000000220800720c */ /* 0x010fc40003f64070 */
[----:B------:R-:W-:-:S05]  /*17f50*/  ISETP.GT.U32.AND P6, PT, R8, R35, PT ;  /* 0x000000230800720c */ /* 0x000fca0003fc4070 */
[----:B------:R-:W-:-:S06]  /*17f60*/  @!P5 IMAD.IADD R32, R32, 0x1, -R8 ;  /* 0x000000012020d824 */ /* 0x000fcc00078e0a08 */
[----:B------:R-:W-:Y:S01]  /*17f70*/  @!P3 IMAD.IADD R34, R34, 0x1, -R8 ;  /* 0x000000012222b824 */ /* 0x000fe200078e0a08 */
[----:B------:R-:W-:Y:S01]  /*17f80*/  ISETP.GE.AND P3, PT, R25, RZ, PT ;  /* 0x000000ff1900720c */ /* 0x000fe20003f66270 */
[----:B------:R-:W-:-:S05]  /*17f90*/  @!P1 IMAD.MOV R32, RZ, RZ, -R32 ;  /* 0x000000ffff209224 */ /* 0x000fca00078e0a20 */
[----:B------:R-:W-:Y:S01]  /*17fa0*/  SEL R32, R11, R32, !P4 ;  /* 0x000000200b207207 */ /* 0x000fe20006000000 */
[----:B------:R-:W-:-:S04]  /*17fb0*/  @!P6 IMAD.IADD R35, R35, 0x1, -R8 ;  /* 0x000000012323e824 */ /* 0x000fc800078e0a08 */
[----:B0-----:R-:W-:Y:S02]  /*17fc0*/  IMAD R32, R32, UR5, RZ ;  /* 0x0000000520207c24 */ /* 0x001fe4000f8e02ff */
[----:B------:R-:W-:Y:S01]  /*17fd0*/  @!P3 IMAD.MOV R33, RZ, RZ, -R33 ;  /* 0x000000ffff21b224 */ /* 0x000fe200078e0a21 */
[----:B---3--:R-:W-:Y:S01]  /*17fe0*/  ISETP.GE.AND P3, PT, R10, RZ, PT ;  /* 0x000000ff0a00720c */ /* 0x008fe20003f66270 */
[----:B------:R-:W0:Y:S01]  /*17ff0*/  LDCU UR5, c[0x0][0x3b0] ;  /* 0x00007600ff0577ac */ /* 0x000e220008000800 */
[----:B------:R-:W3:Y:S01]  /*18000*/  LDL R10, [R1+0xfac] ;  /* 0x000fac00010a7983 */ /* 0x000ee20000100800 */
[----:B------:R-:W-:-:S03]  /*18010*/  PRMT R13, RZ, 0x7610, R13 ;  /* 0x00007610ff0d7816 */ /* 0x000fc6000000000d */
[----:B--2---:R1:W-:Y:S02]  /*18020*/  STL [R1+0xe9c], R16 ;  /* 0x000e9c1001007387 */ /* 0x0043e40000100800 */
[----:B-1----:R-:W-:-:S04]  /*18030*/  IADD3 R16, P6, PT, R32, R7, RZ ;  /* 0x0000000720107210 */ /* 0x002fc80007fde0ff */
[----:B------:R-:W-:Y:S01]  /*18040*/  LEA.HI.X.SX32 R22, R32, R6, 0x1, P6 ;  /* 0x0000000620167211 */ /* 0x000fe200030f0eff */
[----:B------:R-:W-:Y:S04]  /*18050*/  STL [R1+0x348], R16 ;  /* 0x0003481001007387 */ /* 0x000fe80000100800 */
[----:B------:R1:W-:Y:S01]  /*18060*/  STL [R1+0x344], R22 ;  /* 0x0003441601007387 */ /* 0x0003e20000100800 */
[----:B------:R-:W-:Y:S02]  /*18070*/  @P0 IMAD.MOV.U32 R23, RZ, RZ, R22 ;  /* 0x000000ffff170224 */ /* 0x000fe400078e0016 */
[----:B-1----:R-:W-:-:S05]  /*18080*/  @P0 IMAD.MOV.U32 R22, RZ, RZ, R16 ;  /* 0x000000ffff160224 */ /* 0x002fca00078e0010 */
[----:B------:R1:W2:Y:S01]  /*18090*/  @P0 LDG.E.U8 R13, desc[UR18][R22.64] ;  /* 0x00000012160d0981 */ /* 0x0002a2000c1e1100 */
[----:B------:R-:W-:Y:S02]  /*180a0*/  ISETP.GT.U32.AND P1, PT, R8, R34, PT ;  /* 0x000000220800720c */ /* 0x000fe40003f24070 */
[----:B------:R-:W-:-:S05]  /*180b0*/  SEL R33, R11, R33, !P4 ;  /* 0x000000210b217207 */ /* 0x000fca0006000000 */
[----:B------:R-:W-:Y:S01]  /*180c0*/  IMAD R33, R33, UR4, RZ ;  /* 0x0000000421217c24 */ /* 0x000fe2000f8e02ff */
[----:B------:R-:W-:Y:S01]  /*180d0*/  PRMT R14, RZ, 0x7610, R14 ;  /* 0x00007610ff0e7816 */ /* 0x000fe2000000000e */
[----:B------:R-:W4:Y:S04]  /*180e0*/  LDCU UR4, c[0x0][0x3b0] ;  /* 0x00007600ff0477ac */ /* 0x000f280008000800 */
[----:B------:R-:W-:Y:S01]  /*180f0*/  @!P1 IMAD.IADD R34, R34, 0x1, -R8 ;  /* 0x0000000122229824 */ /* 0x000fe200078e0a08 */
[----:B------:R-:W-:Y:S02]  /*18100*/  ISETP.GE.AND P1, PT, R15, RZ, PT ;  /* 0x000000ff0f00720c */ /* 0x000fe40003f26270 */
[----:B------:R-:W-:-:S04]  /*18110*/  IADD3 R15, P6, PT, R33, R7, RZ ;  /* 0x00000007210f7210 */ /* 0x000fc80007fde0ff */
[----:B------:R-:W-:Y:S01]  /*18120*/  LEA.HI.X.SX32 R16, R33, R6, 0x1, P6 ;  /* 0x0000000621107211 */ /* 0x000fe200030f0eff */
[----:B-1----:R-:W-:-:S04]  /*18130*/  @P0 IMAD.MOV.U32 R22, RZ, RZ, R15 ;  /* 0x000000ffff160224 */ /* 0x002fc800078e000f */
[----:B------:R-:W-:-:S05]  /*18140*/  @P0 IMAD.MOV.U32 R23, RZ, RZ, R16 ;  /* 0x000000ffff170224 */ /* 0x000fca00078e0010 */
[----:B------:R1:W3:Y:S01]  /*18150*/  @P0 LDG.E.U8 R14, desc[UR18][R22.64] ;  /* 0x00000012160e0981 */ /* 0x0002e2000c1e1100 */
[----:B------:R-:W-:-:S13]  /*18160*/  ISETP.GT.U32.AND P5, PT, R8, R36, PT ;  /* 0x000000240800720c */ /* 0x000fda0003fa4070 */
[----:B------:R-:W-:Y:S01]  /*18170*/  @!P5 IMAD.IADD R36, R36, 0x1, -R8 ;  /* 0x000000012424d824 */ /* 0x000fe200078e0a08 */
[----:B--2---:R2:W-:Y:S04]  /*18180*/  STL [R1+0xe98], R13 ;  /* 0x000e980d01007387 */ /* 0x0045e80000100800 */
[----:B--2---:R-:W2:Y:S04]  /*18190*/  LDL.LU R13, [R1+0x4] ;  /* 0x00000400010d7983 */ /* 0x004ea80000300800 */
[----:B------:R0:W-:Y:S04]  /*181a0*/  STL [R1+0x350], R15 ;  /* 0x0003500f01007387 */ /* 0x0001e80000100800 */
[----:B------:R-:W-:Y:S04]  /*181b0*/  STL [R1+0x34c], R16 ;  /* 0x00034c1001007387 */ /* 0x000fe80000100800 */
[----:B------:R-:W2:Y:S01]  /*181c0*/  LDL R25, [R1+0xfb8] ;  /* 0x000fb80001197983 */ /* 0x000ea20000100800 */
[C---:B------:R-:W-:Y:S01]  /*181d0*/  ISETP.GT.U32.AND P5, PT, R8.reuse, R36, PT ;  /* 0x000000240800720c */ /* 0x040fe20003fa4070 */
[----:B------:R-:W-:Y:S01]  /*181e0*/  @!P3 IMAD.MOV R34, RZ, RZ, -R34 ;  /* 0x000000ffff22b224 */ /* 0x000fe200078e0a22 */
[----:B------:R-:W-:Y:S01]  /*181f0*/  ISETP.GT.U32.AND P6, PT, R8, R24, PT ;  /* 0x000000180800720c */ /* 0x000fe20003fc4070 */
[----:B0-----:R-:W2:Y:S10]  /*18200*/  LDL R15, [R1+0xfb4] ;  /* 0x000fb400010f7983 */ /* 0x001eb40000100800 */
[----:B------:R-:W-:Y:S01]  /*18210*/  @!P5 IMAD.IADD R36, R36, 0x1, -R8 ;  /* 0x000000012424d824 */ /* 0x000fe200078e0a08 */
[----:B------:R-:W-:-:S02]  /*18220*/  ISETP.GT.U32.AND P5, PT, R8, R93, PT ;  /* 0x0000005d0800720c */ /* 0x000fc40003fa4070 */
[----:B------:R-:W-:Y:S01]  /*18230*/  ISETP.GT.U32.AND P3, PT, R8, R35, PT ;  /* 0x000000230800720c */ /* 0x000fe20003f64070 */
[----:B------:R-:W-:Y:S01]  /*18240*/  @!P1 IMAD.MOV R36, RZ, RZ, -R36 ;  /* 0x000000ffff249224 */ /* 0x000fe200078e0a24 */
[----:B---3--:R-:W-:Y:S02]  /*18250*/  ISETP.GE.AND P1, PT, R10, RZ, PT ;  /* 0x000000ff0a00720c */ /* 0x008fe40003f26270 */
[----:B------:R-:W-:-:S07]  /*18260*/  SEL R34, R11, R34, !P4 ;  /* 0x000000220b227207 */ /* 0x000fce0006000000 */
[----:B------:R-:W-:Y:S01]  /*18270*/  @!P5 IMAD.IADD R93, R93, 0x1, -R8 ;  /* 0x000000015d5dd824 */ /* 0x000fe200078e0a08 */
[----:B------:R-:W-:-:S04]  /*18280*/  SEL R36, R11, R36, !P4 ;  /* 0x000000240b247207 */ /* 0x000fc80006000000 */
[----:B------:R-:W-:Y:S01]  /*18290*/  ISETP.GT.U32.AND P5, PT, R8, R93, PT ;  /* 0x0000005d0800720c */ /* 0x000fe20003fa4070 */
[----:B------:R-:W-:Y:S02]  /*182a0*/  IMAD R34, R34, UR12, RZ ;  /* 0x0000000c22227c24 */ /* 0x000fe4000f8e02ff */
[----:B------:R-:W-:Y:S01]  /*182b0*/  @!P6 IMAD.IADD R24, R24, 0x1, -R8 ;  /* 0x000000011818e824 */ /* 0x000fe200078e0a08 */
[----:B------:R-:W-:Y:S01]  /*182c0*/  PRMT R12, RZ, 0x7610, R12 ;  /* 0x00007610ff0c7816 */ /* 0x000fe2000000000c */
[--C-:B------:R-:W-:Y:S02]  /*182d0*/  @!P3 IMAD.IADD R35, R35, 0x1, -R8.reuse ;  /* 0x000000012323b824 */ /* 0x100fe400078e0a08 */
[----:B----4-:R-:W-:Y:S01]  /*182e0*/  IMAD R36, R36, UR4, RZ ;  /* 0x0000000424247c24 */ /* 0x010fe2000f8e02ff */
[-C--:B-1----:R-:W-:Y:S01]  /*182f0*/  IADD3 R22, P6, PT, R34, R7.reuse, RZ ;  /* 0x0000000722167210 */ /* 0x082fe20007fde0ff */
[----:B------:R-:W-:Y:S01]  /*18300*/  @!P1 IMAD.MOV R35, RZ, RZ, -R35 ;  /* 0x000000ffff239224 */ /* 0x000fe200078e0a23 */
[----:B------:R0:W-:Y:S03]  /*18310*/  STL [R1+0xe94], R14 ;  /* 0x000e940e01007387 */ /* 0x0001e60000100800 */
[----:B------:R-:W-:Y:S01]  /*18320*/  @!P5 IMAD.IADD R93, R93, 0x1, -R8 ;  /* 0x000000015d5dd824 */ /* 0x000fe200078e0a08 */
[----:B------:R-:W-:Y:S01]  /*18330*/  IADD3 R10, P1, PT, R36, R7, RZ ;  /* 0x00000007240a7210 */ /* 0x000fe20007f3e0ff */
[----:B------:R-:W1:Y:S01]  /*18340*/  LDCU UR4, c[0x0][0x3b0] ;  /* 0x00007600ff0477ac */ /* 0x000e620008000800 */
[----:B------:R-:W-:-:S02]  /*18350*/  LEA.HI.X.SX32 R23, R34, R6, 0x1, P6 ;  /* 0x0000000622177211 */ /* 0x000fc400030f0eff */
[----:B------:R-:W-:Y:S01]  /*18360*/  PRMT R20, RZ, 0x7610, R20 ;  /* 0x00007610ff147816 */ /* 0x000fe20000000014 */
[----:B------:R-:W3:Y:S01]  /*18370*/  LDCU UR12, c[0x0][0x3b0] ;  /* 0x00007600ff0c77ac */ /* 0x000ee20008000800 */
[----:B0-----:R-:W4:Y:S04]  /*18380*/  LDL.LU R14, [R1+0x8] ;  /* 0x00000800010e7983 */ /* 0x001f280000300800 */
[----:B------:R-:W3:Y:S04]  /*18390*/  LDL.LU R16, [R1+0xc] ;  /* 0x00000c0001107983 */ /* 0x000ee80000300800 */
[----:B------:R0:W-:Y:S04]  /*183a0*/  STL [R1+0x358], R22 ;  /* 0x0003581601007387 */ /* 0x0001e80000100800 */
[----:B------:R-:W-:Y:S04]  /*183b0*/  STL [R1+0x360], R10 ;  /* 0x0003600a01007387 */ /* 0x000fe80000100800 */
[----:B------:R0:W-:Y:S04]  /*183c0*/  STL [R1+0x354], R23 ;  /* 0x0003541701007387 */ /* 0x0001e80000100800 */
[----:B------:R0:W3:Y:S02]  /*183d0*/  @P0 LDG.E.U8 R12, desc[UR18][R22.64] ;  /* 0x00000012160c0981 */ /* 0x0000e4000c1e1100 */
[----:B0-----:R-:W-:Y:S01]  /*183e0*/  @P0 IMAD.MOV.U32 R22, RZ, RZ, R10 ;  /* 0x000000ffff160224 */ /* 0x001fe200078e000a */
[----:B--2---:R-:W-:-:S02]  /*183f0*/  ISETP.GE.AND P5, PT, R25, RZ, PT ;  /* 0x000000ff1900720c */ /* 0x004fc40003fa6270 */
[----:B------:R-:W-:-:S05]  /*18400*/  LEA.HI.X.SX32 R25, R36, R6, 0x1, P1 ;  /* 0x0000000624197211 */ /* 0x000fca00008f0eff */
[----:B------:R-:W-:-:S05]  /*18410*/  @P0 IMAD.MOV.U32 R23, RZ, RZ, R25 ;  /* 0x000000ffff170224 */ /* 0x000fca00078e0019 */
[----:B------:R0:W2:Y:S01]  /*18420*/  @P0 LDG.E.U8 R20, desc[UR18][R22.64] ;  /* 0x0000001216140981 */ /* 0x0000a2000c1e1100 */
[----:B------:R-:W-:Y:S02]  /*18430*/  SEL R35, R11, R35, !P4 ;  /* 0x000000230b237207 */ /* 0x000fe40006000000 */
[----:B------:R-:W-:Y:S01]  /*18440*/  ISETP.GT.U32.AND P3, PT, R8, R24, PT ;  /* 0x000000180800720c */ /* 0x000fe20003f64070 */
[----:B------:R-:W-:Y:S02]  /*18450*/  STL [R1+0x35c], R25 ;  /* 0x00035c1901007387 */ /* 0x000fe40000100800 */
[----:B------:R-:W-:Y:S01]  /*18460*/  IMAD R35, R35, UR5, RZ ;  /* 0x0000000523237c24 */ /* 0x000fe2000f8e02ff */
[----:B------:R-:W-:Y:S01]  /*18470*/  ISETP.GE.AND P6, PT, R15, RZ, PT ;  /* 0x000000ff0f00720c */ /* 0x000fe20003fc6270 */
[----:B------:R-:W-:Y:S01]  /*18480*/  @!P5 IMAD.MOV R93, RZ, RZ, -R93 ;  /* 0x000000ffff5dd224 */ /* 0x000fe200078e0a5d */
[----:B------:R-:W-:Y:S01]  /*18490*/  PRMT R17, RZ, 0x7610, R17 ;  /* 0x00007610ff117816 */ /* 0x000fe20000000011 */
[----:B------:R-:W1:Y:S06]  /*184a0*/  LDCU UR5, c[0x0][0x3b0] ;  /* 0x00007600ff0577ac */ /* 0x000e6c0008000800 */
[----:B------:R-:W-:-:S04]  /*184b0*/  @!P3 IMAD.IADD R24, R24, 0x1, -R8 ;  /* 0x000000011818b824 */ /* 0x000fc800078e0a08 */
[----:B0-----:R-:W-:Y:S01]  /*184c0*/  IMAD.MOV.U32 R22, RZ, RZ, R24 ;  /* 0x000000ffff167224 */ /* 0x001fe200078e0018 */
[----:B---3--:R0:W-:Y:S04]  /*184d0*/  STL [R1+0xe90], R12 ;  /* 0x000e900c01007387 */ /* 0x0081e80000100800 */
[----:B0-----:R-:W3:Y:S04]  /*184e0*/  LDL.LU R12, [R1+0x141c] ;  /* 0x00141c00010c7983 */ /* 0x001ee80000300800 */
[----:B------:R-:W3:Y:S04]  /*184f0*/  LDL R10, [R1+0xfc0] ;  /* 0x000fc000010a7983 */ /* 0x000ee80000100800 */
[----:B------:R-:W3:Y:S04]  /*18500*/  LDL.LU R15, [R1+0x10] ;  /* 0x00001000010f7983 */ /* 0x000ee80000300800 */
[----:B--2---:R0:W-:Y:S02]  /*18510*/  STL [R1+0xe8c], R20 ;  /* 0x000e8c1401007387 */ /* 0x0041e40000100800 */
[----:B0-----:R-:W-:-:S04]  /*18520*/  IADD3 R20, P5, PT, R35, R7, RZ ;  /* 0x0000000723147210 */ /* 0x001fc80007fbe0ff */
[----:B------:R-:W-:Y:S01]  /*18530*/  LEA.HI.X.SX32 R23, R35, R6, 0x1, P5 ;  /* 0x0000000623177211 */ /* 0x000fe200028f0eff */
[----:B------:R-:W-:-:S04]  /*18540*/  @P0 IMAD.MOV.U32 R24, RZ, RZ, R20 ;  /* 0x000000ffff180224 */ /* 0x000fc800078e0014 */
[----:B------:R-:W-:-:S05]  /*18550*/  @P0 IMAD.MOV.U32 R25, RZ, RZ, R23 ;  /* 0x000000ffff190224 */ /* 0x000fca00078e0017 */
[----:B------:R1:W2:Y:S01]  /*18560*/  @P0 LDG.E.U8 R17, desc[UR18][R24.64] ;  /* 0x0000001218110981 */ /* 0x0002a2000c1e1100 */
[----:B------:R-:W-:Y:S02]  /*18570*/  SEL R93, R11, R93, !P4 ;  /* 0x0000005d0b5d7207 */ /* 0x000fe40006000000 */
[----:B----4-:R-:W-:Y:S01]  /*18580*/  ISETP.GT.U32.AND P3, PT, R8, R14, PT ;  /* 0x0000000e0800720c */ /* 0x010fe20003f64070 */
[----:B------:R-:W-:Y:S02]  /*18590*/  @!P6 IMAD.MOV R22, RZ, RZ, -R22 ;  /* 0x000000ffff16e224 */ /* 0x000fe400078e0a16 */
[----:B------:R-:W-:Y:S01]  /*185a0*/  IMAD R93, R93, UR13, RZ ;  /* 0x0000000d5d5d7c24 */ /* 0x000fe2000f8e02ff */
[----:B------:R0:W-:Y:S01]  /*185b0*/  STL [R1+0x380], R20 ;  /* 0x0003801401007387 */ /* 0x0001e20000100800 */
[----:B------:R-:W-:Y:S01]  /*185c0*/  PRMT R19, RZ, 0x7610, R19 ;  /* 0x00007610ff137816 */ /* 0x000fe20000000013 */
[----:B------:R-:W4:Y:S02]  /*185d0*/  LDCU UR13, c[0x0][0x3b0] ;  /* 0x00007600ff0d77ac */ /* 0x000f240008000800 */
[----:B------:R1:W-:Y:S01]  /*185e0*/  STL [R1+0x37c], R23 ;  /* 0x00037c1701007387 */ /* 0x0003e20000100800 */
[----:B------:R-:W-:-:S04]  /*185f0*/  SEL R22, R11, R22, !P4 ;  /* 0x000000160b167207 */ /* 0x000fc80006000000 */
[----:B------:R-:W-:Y:S01]  /*18600*/  @!P3 IMAD.IADD R14, R14, 0x1, -R8 ;  /* 0x000000010e0eb824 */ /* 0x000fe200078e0a08 */
[----:B0-----:R-:W4:Y:S01]  /*18610*/  LDL R20, [R1+0xfbc] ;  /* 0x000fbc0001147983 */ /* 0x001f220000100800 */
[C---:B-1----:R-:W-:Y:S01]  /*18620*/  IADD3 R23, P6, PT, R93.reuse, R7, RZ ;  /* 0x000000075d177210 */ /* 0x042fe20007fde0ff */
[----:B------:R-:W-:Y:S01]  /*18630*/  IMAD R24, R22, UR4, RZ ;  /* 0x0000000416187c24 */ /* 0x000fe2000f8e02ff */
[----:B------:R-:W-:Y:S01]  /*18640*/  ISETP.GT.U32.AND P1, PT, R8, R13, PT ;  /* 0x0000000d0800720c */ /* 0x000fe20003f24070 */
[----:B------:R-:W0:Y:S01]  /*18650*/  LDCU UR4, c[0x0][0x3b0] ;  /* 0x00007600ff0477ac */ /* 0x000e220008000800 */
[----:B------:R-:W-:Y:S01]  /*18660*/  LEA.HI.X.SX32 R25, R93, R6, 0x1, P6 ;  /* 0x000000065d197211 */ /* 0x000fe200030f0eff */
[----:B------:R-:W-:Y:S01]  /*18670*/  @P0 IMAD.MOV.U32 R22, RZ, RZ, R23 ;  /* 0x000000ffff160224 */ /* 0x000fe200078e0017 */
[----:B---3--:R-:W-:Y:S01]  /*18680*/  ISETP.GE.AND P3, PT, R10, RZ, PT ;  /* 0x000000ff0a00720c */ /* 0x008fe20003f66270 */
[----:B--2---:R1:W-:Y:S04]  /*18690*/  STL [R1+0xe88], R17 ;  /* 0x000e881101007387 */ /* 0x0043e80000100800 */
[----:B-1----:R-:W2:Y:S04]  /*186a0*/  LDL.LU R17, [R1+0x18] ;  /* 0x0000180001117983 */ /* 0x002ea80000300800 */
[----:B------:R-:W3:Y:S04]  /*186b0*/  LDL.LU R10, [R1+0x14] ;  /* 0x00001400010a7983 */ /* 0x000ee80000300800 */
[----:B------:R1:W-:Y:S02]  /*186c0*/  STL [R1+0x388], R23 ;  /* 0x0003881701007387 */ /* 0x0003e40000100800 */
[----:B-1----:R-:W-:-:S05]  /*186d0*/  @P0 IMAD.MOV.U32 R23, RZ, RZ, R25 ;  /* 0x000000ffff170224 */ /* 0x002fca00078e0019 */
[----:B------:R1:W2:Y:S01]  /*186e0*/  @P0 LDG.E.U8 R19, desc[UR18][R22.64] ;  /* 0x0000001216130981 */ /* 0x0002a2000c1e1100 */
[----:B------:R-:W-:-:S05]  /*186f0*/  @!P1 IMAD.IADD R13, R13, 0x1, -R8 ;  /* 0x000000010d0d9824 */ /* 0x000fca00078e0a08 */
[----:B------:R-:W-:Y:S01]  /*18700*/  ISETP.GT.U32.AND P1, PT, R8, R13, PT ;  /* 0x0000000d0800720c */ /* 0x000fe20003f24070 */
[----:B------:R0:W-:Y:S01]  /*18710*/  STL [R1+0x384], R25 ;  /* 0x0003841901007387 */ /* 0x0001e20000100800 */
[----:B------:R-:W-:-:S03]  /*18720*/  PRMT R12, RZ, 0x7610, R12 ;  /* 0x00007610ff0c7816 */ /* 0x000fc6000000000c */
[----:B0-----:R-:W3:Y:S08]  /*18730*/  LDL R25, [R1+0xffc] ;  /* 0x000ffc0001197983 */ /* 0x001ef00000100800 */
[----:B------:R-:W-:-:S04]  /*18740*/  @!P1 IMAD.IADD R13, R13, 0x1, -R8 ;  /* 0x000000010d0d9824 */ /* 0x000fc800078e0a08 */
[----:B-1----:R-:W-:Y:S01]  /*18750*/  IMAD.MOV.U32 R22, RZ, RZ, R13 ;  /* 0x000000ffff167224 */ /* 0x002fe200078e000d */
[----:B------:R-:W-:-:S03]  /*18760*/  IADD3 R13, P1, PT, R24, R7, RZ ;  /* 0x00000007180d7210 */ /* 0x000fc60007f3e0ff */
[----:B------:R-:W-:Y:S02]  /*18770*/  @!P3 IMAD.MOV R22, RZ, RZ, -R22 ;  /* 0x000000ffff16b224 */ /* 0x000fe400078e0a16 */
[----:B------:R-:W-:Y:S04]  /*18780*/  STL [R1+0x390], R13 ;  /* 0x0003900d01007387 */ /* 0x000fe80000100800 */
[----:B--2---:R0:W-:Y:S02]  /*18790*/  STL [R1+0xe84], R19 ;  /* 0x000e841301007387 */ /* 0x0041e40000100800 */
[----:B0-----:R-:W-:Y:S02]  /*187a0*/  LEA.HI.X.SX32 R19, R24, R6, 0x1, P1 ;  /* 0x0000000618137211 */ /* 0x001fe400008f0eff */
[----:B------:R-:W-:Y:S01]  /*187b0*/  SEL R24, R11, R22, !P4 ;  /* 0x000000160b187207 */ /* 0x000fe20006000000 */
[----:B------:R-:W-:-:S02]  /*187c0*/  @P0 IMAD.MOV.U32 R22, RZ, RZ, R13 ;  /* 0x000000ffff160224 */ /* 0x000fc400078e000d */
[----:B------:R-:W-:-:S05]  /*187d0*/  @P0 IMAD.MOV.U32 R23, RZ, RZ, R19 ;  /* 0x000000ffff170224 */ /* 0x000fca00078e0013 */
[----:B------:R0:W2:Y:S01]  /*187e0*/  @P0 LDG.E.U8 R12, desc[UR18][R22.64] ;  /* 0x00000012160c0981 */ /* 0x0000a2000c1e1100 */
[----:B------:R-:W-:-:S13]  /*187f0*/  ISETP.GT.U32.AND P5, PT, R8, R16, PT ;  /* 0x000000100800720c */ /* 0x000fda0003fa4070 */
[----:B------:R-:W-:Y:S01]  /*18800*/  @!P5 IMAD.IADD R16, R16, 0x1, -R8 ;  /* 0x000000011010d824 */ /* 0x000fe200078e0a08 */
[----:B------:R-:W-:-:S04]  /*18810*/  ISETP.GT.U32.AND P5, PT, R8, R14, PT ;  /* 0x0000000e0800720c */ /* 0x000fc80003fa4070 */
[----:B------:R-:W-:Y:S01]  /*18820*/  ISETP.GT.U32.AND P6, PT, R8, R16, PT ;  /* 0x000000100800720c */ /* 0x000fe20003fc4070 */
[----:B------:R-:W-:Y:S01]  /*18830*/  IMAD R24, R24, UR5, RZ ;  /* 0x0000000518187c24 */ /* 0x000fe2000f8e02ff */
[----:B------:R-:W-:Y:S01]  /*18840*/  ISETP.GT.U32.AND P3, PT, R8, R15, PT ;  /* 0x0000000f0800720c */ /* 0x000fe20003f64070 */
[----:B------:R1:W-:Y:S01]  /*18850*/  STL [R1+0x38c], R19 ;  /* 0x00038c1301007387 */ /* 0x0003e20000100800 */
[----:B----4-:R-:W-:Y:S01]  /*18860*/  ISETP.GE.AND P1, PT, R20, RZ, PT ;  /* 0x000000ff1400720c */ /* 0x010fe20003f26270 */
[----:B------:R-:W4:Y:S02]  /*18870*/  LDCU UR5, c[0x0][0x3b0] ;  /* 0x00007600ff0577ac */ /* 0x000f240008000800 */
[----:B------:R-:W4:Y:S02]  /*18880*/  LDL R13, [R1+0x1064] ;  /* 0x00106400010d7983 */ /* 0x000f240000100800 */
[--C-:B------:R-:W-:Y:S02]  /*18890*/  @!P5 IMAD.IADD R14, R14, 0x1, -R8.reuse ;  /* 0x000000010e0ed824 */ /* 0x100fe400078e0a08 */
[----:B-1----:R-:W4:Y:S02]  /*188a0*/  LDL R19, [R1+0x105c] ;  /* 0x00105c0001137983 */ /* 0x002f240000100800 */
[----:B------:R-:W-:-:S02]  /*188b0*/  @!P6 IMAD.IADD R16, R16, 0x1, -R8 ;  /* 0x000000011010e824 */ /* 0x000fc400078e0a08 */
[----:B------:R-:W4:Y:S01]  /*188c0*/  LDL.LU R20, [R1+0x1c] ;  /* 0x00001c0001147983 */ /* 0x000f220000300800 */
[----:B0-----:R-:W-:Y:S02]  /*188d0*/  IMAD.MOV.U32 R23, RZ, RZ, R14 ;  /* 0x000000ffff177224 */ /* 0x001fe400078e000e */
[----:B------:R-:W-:Y:S01]  /*188e0*/  @!P3 IMAD.IADD R15, R15, 0x1, -R8 ;  /* 0x000000010f0fb824 */ /* 0x000fe200078e0a08 */
[----:B---3--:R-:W-:Y:S02]  /*188f0*/  ISETP.GE.AND P3, PT, R25, RZ, PT ;  /* 0x000000ff1900720c */ /* 0x008fe40003f66270 */
[----:B------:R-:W-:Y:S01]  /*18900*/  PRMT R22, RZ, 0x7610, R22 ;  /* 0x00007610ff167816 */ /* 0x000fe20000000016 */
[----:B--2---:R0:W-:Y:S04]  /*18910*/  STL [R1+0xe80], R12 ;  /* 0x000e800c01007387 */ /* 0x0041e80000100800 */
[----:B------:R-:W2:Y:S01]  /*18920*/  LDL.LU R14, [R1+0x1418] ;  /* 0x00141800010e7983 */ /* 0x000ea20000300800 */
[----:B0-----:R-:W-:-:S04]  /*18930*/  IADD3 R12, P6, PT, R24, R7, RZ ;  /* 0x00000007180c7210 */ /* 0x001fc80007fde0ff */
[----:B------:R-:W-:Y:S01]  /*18940*/  LEA.HI.X.SX32 R24, R24, R6, 0x1, P6 ;  /* 0x0000000618187211 */ /* 0x000fe200030f0eff */
[----:B------:R-:W-:Y:S04]  /*18950*/  STL [R1+0x398], R12 ;  /* 0x0003980c01007387 */ /* 0x000fe80000100800 */
[----:B------:R0:W-:Y:S01]  /*18960*/  STL [R1+0x394], R24 ;  /* 0x0003941801007387 */ /* 0x0001e20000100800 */
[----:B------:R-:W-:Y:S02]  /*18970*/  @P0 IMAD.MOV.U32 R25, RZ, RZ, R24 ;  /* 0x000000ffff190224 */ /* 0x000fe400078e0018 */
[----:B0-----:R-:W-:Y:S01]  /*18980*/  @P0 IMAD.MOV.U32 R24, RZ, RZ, R12 ;  /* 0x000000ffff180224 */ /* 0x001fe200078e000c */
[C---:B------:R-:W-:Y:S01]  /*18990*/  ISETP.GT.U32.AND P6, PT, R8.reuse, R10, PT ;  /* 0x0000000a0800720c */ /* 0x040fe20003fc4070 */
[----:B------:R-:W-:Y:S01]  /*189a0*/  @!P1 IMAD.MOV R23, RZ, RZ, -R23 ;  /* 0x000000ffff179224 */ /* 0x000fe200078e0a17 */
[----:B------:R-:W3:Y:S04]  /*189b0*/  LDL.LU R12, [R1+0x20] ;  /* 0x00002000010c7983 */ /* 0x000ee80000300800 */
[----:B------:R0:W3:Y:S01]  /*189c0*/  @P0 LDG.E.U8 R22, desc[UR18][R24.64] ;  /* 0x0000001218160981 */ /* 0x0000e2000c1e1100 */
[----:B------:R-:W-:-:S02]  /*189d0*/  ISETP.GT.U32.AND P1, PT, R8, R15, PT ;  /* 0x0000000f0800720c */ /* 0x000fc40003f24070 */
[----:B------:R-:W-:-:S05]  /*189e0*/  SEL R23, R11, R23, !P4 ;  /* 0x000000170b177207 */ /* 0x000fca0006000000 */
[----:B0-----:R-:W-:Y:S01]  /*189f0*/  IMAD R24, R23, UR4, RZ ;  /* 0x0000000417187c24 */ /* 0x001fe2000f8e02ff */
[----:B------:R-:W-:Y:S01]  /*18a00*/  ISETP.GT.U32.AND P5, PT, R8, R17, PT ;  /* 0x000000110800720c */ /* 0x000fe20003fa4070 */
[----:B------:R-:W-:Y:S01]  /*18a10*/  @!P6 IMAD.IADD R10, R10, 0x1, -R8 ;  /* 0x000000010a0ae824 */ /* 0x000fe200078e0a08 */
[----:B------:R-:W-:-:S03]  /*18a20*/  PRMT R0, RZ, 0x7610, R0 ;  /* 0x00007610ff007816 */ /* 0x000fc60000000000 */
[----:B------:R-:W-:Y:S01]  /*18a30*/  @!P1 IMAD.IADD R15, R15, 0x1, -R8 ;  /* 0x000000010f0f9824 */ /* 0x000fe200078e0a08 */
[----:B----4-:R-:W-:Y:S01]  /*18a40*/  ISETP.GE.AND P1, PT, R19, RZ, PT ;  /* 0x000000ff1300720c */ /* 0x010fe20003f26270 */
[----:B------:R-:W0:Y:S01]  /*18a50*/  LDCU UR4, c[0x0][0x3b0] ;  /* 0x00007600ff0477ac */ /* 0x000e220008000800 */
[----:B--2---:R-:W-:Y:S01]  /*18a60*/  PRMT R14, RZ, 0x7610, R14 ;  /* 0x00007610ff0e7816 */ /* 0x004fe2000000000e */
[----:B---3--:R1:W-:Y:S02]  /*18a70*/  STL [R1+0xe7c], R22 ;  /* 0x000e7c1601007387 */ /* 0x0083e40000100800 */
[----:B-1----:R-:W-:Y:S01]  /*18a80*/  IMAD.MOV.U32 R22, RZ, RZ, R16 ;  /* 0x000000ffff167224 */ /* 0x002fe200078e0010 */
[----:B------:R-:W-:-:S04]  /*18a90*/  IADD3 R16, P6, PT, R24, R7, RZ ;  /* 0x0000000718107210 */ /* 0x000fc80007fde0ff */
[----:B------:R-:W-:Y:S01]  /*18aa0*/  LEA.HI.X.SX32 R19, R24, R6, 0x1, P6 ;  /* 0x0000000618137211 */ /* 0x000fe200030f0eff */
[----:B------:R-:W-:-:S04]  /*18ab0*/  @P0 IMAD.MOV.U32 R24, RZ, RZ, R16 ;  /* 0x000000ffff180224 */ /* 0x000fc800078e0010 */
[----:B------:R-:W-:-:S05]  /*18ac0*/  @P0 IMAD.MOV.U32 R25, RZ, RZ, R19 ;  /* 0x000000ffff190224 */ /* 0x000fca00078e0013 */
[----:B------:R1:W2:Y:S01]  /*18ad0*/  @P0 LDG.E.U8 R14, desc[UR18][R24.64] ;  /* 0x00000012180e0981 */ /* 0x0002a2000c1e1100 */
[----:B------:R-:W-:-:S05]  /*18ae0*/  @!P3 IMAD.MOV R22, RZ, RZ, -R22 ;  /* 0x000000ffff16b224 */ /* 0x000fca00078e0a16 */
[----:B------:R-:W-:Y:S01]  /*18af0*/  SEL R22, R11, R22, !P4 ;  /* 0x000000160b167207 */ /* 0x000fe20006000000 */
[----:B------:R-:W-:-:S04]  /*18b00*/  @!P5 IMAD.IADD R17, R17, 0x1, -R8 ;  /* 0x000000011111d824 */ /* 0x000fc800078e0a08 */
[----:B------:R-:W-:Y:S01]  /*18b10*/  IMAD R22, R22, UR5, RZ ;  /* 0x0000000516167c24 */ /* 0x000fe2000f8e02ff */
[----:B------:R-:W-:Y:S01]  /*18b20*/  ISETP.GT.U32.AND P5, PT, R8, R17, PT ;  /* 0x000000110800720c */ /* 0x000fe20003fa4070 */
[----:B------:R-:W-:Y:S01]  /*18b30*/  IMAD.MOV.U32 R23, RZ, RZ, R15 ;  /* 0x000000ffff177224 */ /* 0x000fe200078e000f */
[----:B------:R-:W-:Y:S01]  /*18b40*/  ISETP.GE.AND P3, PT, R13, RZ, PT ;  /* 0x000000ff0d00720c */ /* 0x000fe20003f66270 */
[----:B------:R-:W3:Y:S01]  /*18b50*/  LDCU UR5, c[0x0][0x3b0] ;  /* 0x00007600ff0577ac */ /* 0x000ee20008000800 */
[C---:B------:R-:W-:Y:S01]  /*18b60*/  IADD3 R15, P6, PT, R22.reuse, R7, RZ ;  /* 0x00000007160f7210 */ /* 0x040fe20007fde0ff */
[----:B------:R-:W4:Y:S04]  /*18b70*/  LDL R13, [R1+0x10a4] ;  /* 0x0010a400010d7983 */ /* 0x000f280000100800 */
[----:B------:R0:W-:Y:S01]  /*18b80*/  STL [R1+0x3a0], R16 ;  /* 0x0003a01001007387 */ /* 0x0001e20000100800 */
[----:B-1----:R-:W-:Y:S01]  /*18b90*/  @P0 IMAD.MOV.U32 R24, RZ, RZ, R15 ;  /* 0x000000ffff180224 */ /* 0x002fe200078e000f */
[----:B0-----:R-:W-:-:S02]  /*18ba0*/  LEA.HI.X.SX32 R16, R22, R6, 0x1, P6 ;  /* 0x0000000616107211 */ /* 0x001fc400030f0eff */
[----:B------:R-:W-:-:S03]  /*18bb0*/  @!P5 IMAD.IADD R17, R17, 0x1, -R8 ;  /* 0x000000011111d824 */ /* 0x000fc600078e0a08 */
[----:B------:R-:W-:Y:S01]  /*18bc0*/  @P0 IMAD.MOV.U32 R25, RZ, RZ, R16 ;  /* 0x000000ffff190224 */ /* 0x000fe200078e0010 */
[----:B------:R-:W-:Y:S01]  /*18bd0*/  STL [R1+0x39c], R19 ;  /* 0x00039c1301007387 */ /* 0x000fe20000100800 */
[----:B------:R-:W-:-:S03]  /*18be0*/  IMAD.MOV.U32 R22, RZ, RZ, R17 ;  /* 0x000000ffff167224 */ /* 0x000fc600078e0011 */
[----:B------:R0:W3:Y:S04]  /*18bf0*/  @P0 LDG.E.U8 R0, desc[UR18][R24.64] ;  /* 0x0000001218000981 */ /* 0x0000e8000c1e1100 */
[----:B--2---:R1:W-:Y:S04]  /*18c00*/  STL [R1+0xe78], R14 ;  /* 0x000e780e01007387 */ /* 0x0043e80000100800 */
[----:B-1----:R-:W2:Y:S04]  /*18c10*/  LDL.LU R14, [R1+0x24] ;  /* 0x00002400010e7983 */ /* 0x002ea80000300800 */
[----:B------:R1:W-:Y:S04]  /*18c20*/  STL [R1+0x3c0], R15 ;  /* 0x0003c00f01007387 */ /* 0x0003e80000100800 */
[----:B------:R0:W-:Y:S04]  /*18c30*/  STL [R1+0x3bc], R16 ;  /* 0x0003bc1001007387 */ /* 0x0001e80000100800 */
[----:B------:R-:W2:Y:S01]  /*18c40*/  LDL R17, [R1+0x10a0] ;  /* 0x0010a00001117983 */ /* 0x000ea20000100800 */
[C---:B------:R-:W-:Y:S01]  /*18c50*/  ISETP.GT.U32.AND P5, PT, R8.reuse, R20, PT ;  /* 0x000000140800720c */ /* 0x040fe20003fa4070 */
[----:B------:R-:W-:Y:S01]  /*18c60*/  @!P3 IMAD.MOV R23, RZ, RZ, -R23 ;  /* 0x000000ffff17b224 */ /* 0x000fe200078e0a17 */
[----:B------:R-:W-:-:S02]  /*18c70*/  ISETP.GT.U32.AND P3, PT, R8, R10, PT ;  /* 0x0000000a0800720c */ /* 0x000fc40003f64070 */
[----:B------:R-:W-:Y:S01]  /*18c80*/  ISETP.GT.U32.AND P6, PT, R8, R12, PT ;  /* 0x0000000c0800720c */ /* 0x000fe20003fc4070 */
[----:B------:R-:W-:Y:S01]  /*18c90*/  @!P1 IMAD.MOV R22, RZ, RZ, -R22 ;  /* 0x000000ffff169224 */ /* 0x000fe200078e0a16 */
[----:B0-----:R-:W-:Y:S01]  /*18ca0*/  SEL R24, R11, R23, !P4 ;  /* 0x000000170b187207 */ /* 0x001fe20006000000 */
[----:B-1----:R-:W2:Y:S01]  /*18cb0*/  LDL R15, [R1+0x1114] ;  /* 0x00111400010f7983 */ /* 0x002ea20000100800 */
[----:B----4-:R-:W-:-:S05]  /*18cc0*/  ISETP.GE.AND P1, PT, R13, RZ, PT ;  /* 0x000000ff0d00720c */ /* 0x010fca0003f26270 */
[--C-:B------:R-:W-:Y:S01]  /*18cd0*/  @!P5 IMAD.IADD R20, R20, 0x1, -R8.reuse ;  /* 0x000000011414d824 */ /* 0x100fe200078e0a08 */
[----:B------:R-:W-:Y:S01]  /*18ce0*/  SEL R23, R11, R22, !P4 ;  /* 0x000000160b177207 */ /* 0x000fe20006000000 */
[----:B------:R-:W-:Y:S01]  /*18cf0*/  IMAD R24, R24, UR12, RZ ;  /* 0x0000000c18187c24 */ /* 0x000fe2000f8e02ff */
[----:B------:R-:W4:Y:S01]  /*18d00*/  LDL.LU R13, [R1+0x28] ;  /* 0x00002800010d7983 */ /* 0x000f220000300800 */
[--C-:B------:R-:W-:Y:S01]  /*18d10*/  @!P3 IMAD.IADD R10, R10, 0x1, -R8.reuse ;  /* 0x000000010a0ab824 */ /* 0x100fe200078e0a08 */
[----:B------:R-:W-:Y:S01]  /*18d20*/  ISETP.GT.U32.AND P5, PT, R8, R20, PT ;  /* 0x000000140800720c */ /* 0x000fe20003fa4070 */
[----:B------:R-:W-:Y:S01]  /*18d30*/  @!P6 IMAD.IADD R12, R12, 0x1, -R8 ;  /* 0x000000010c0ce824 */ /* 0x000fe200078e0a08 */
[-C--:B------:R-:W-:Y:S01]  /*18d40*/  IADD3 R19, P6, PT, R24, R7.reuse, RZ ;  /* 0x0000000718137210 */ /* 0x080fe20007fde0ff */
[----:B------:R-:W-:Y:S01]  /*18d50*/  IMAD.MOV.U32 R22, RZ, RZ, R10 ;  /* 0x000000ffff167224 */ /* 0x000fe200078e000a */
[----:B------:R-:W4:Y:S01]  /*18d60*/  LDL.LU R16, [R1+0x2c] ;  /* 0x00002c0001107983 */ /* 0x000f220000300800 */
[----:B------:R-:W-:Y:S01]  /*18d70*/  IMAD R23, R23, UR4, RZ ;  /* 0x0000000417177c24 */ /* 0x000fe2000f8e02ff */
[----:B------:R-:W-:Y:S01]  /*18d80*/  PRMT R18, RZ, 0x7610, R18 ;  /* 0x00007610ff127816 */ /* 0x000fe20000000012 */
[----:B------:R-:W-:Y:S01]  /*18d90*/  @!P1 IMAD.MOV R22, RZ, RZ, -R22 ;  /* 0x000000ffff169224 */ /* 0x000fe200078e0a16 */
[----:B------:R-:W-:Y:S01]  /*18da0*/  STL [R1+0x3c8], R19 ;  /* 0x0003c81301007387 */ /* 0x000fe20000100800 */
[----:B------:R-:W-:Y:S01]  /*18db0*/  PRMT R25, RZ, 0x7610, R25 ;  /* 0x00007610ff197816 */ /* 0x000fe20000000019 */
[----:B------:R-:W0:Y:S01]  /*18dc0*/  LDCU UR4, c[0x0][0x3b0] ;  /* 0x00007600ff0477ac */ /* 0x000e220008000800 */
[----:B------:R-:W-:Y:S01]  /*18dd0*/  IADD3 R10, P1, PT, R23, R7, RZ ;  /* 0x00000007170a7210 */ /* 0x000fe20007f3e0ff */
[----:B---3--:R1:W-:Y:S01]  /*18de0*/  STL [R1+0xe74], R0 ;  /* 0x000e740001007387 */ /* 0x0083e20000100800 */
[----:B------:R-:W-:Y:S01]  /*18df0*/  @!P5 IMAD.IADD R20, R20, 0x1, -R8 ;  /* 0x000000011414d824 */ /* 0x000fe200078e0a08 */
[----:B------:R-:W3:Y:S01]  /*18e00*/  LDCU UR12, c[0x0][0x3b0] ;  /* 0x00007600ff0c77ac */ /* 0x000ee20008000800 */
[----:B-1----:R-:W-:-:S02]  /*18e10*/  LEA.HI.X.SX32 R0, R24, R6, 0x1, P6 ;  /* 0x0000000618007211 */ /* 0x002fc400030f0eff */
[----:B------:R-:W-:Y:S01]  /*18e20*/  SEL R24, R11, R22, !P4 ;  /* 0x000000160b187207 */ /* 0x000fe20006000000 */
[----:B------:R-:W-:Y:S01]  /*18e30*/  @P0 IMAD.MOV.U32 R22, RZ, RZ, R19 ;  /* 0x000000ffff160224 */ /* 0x000fe200078e0013 */
[----:B--2---:R-:W-:Y:S02]  /*18e40*/  ISETP.GE.AND P5, PT, R17, RZ, PT ;  /* 0x000000ff1100720c */ /* 0x004fe40003fa6270 */
[----:B------:R-:W-:Y:S01]  /*18e50*/  LEA.HI.X.SX32 R17, R23, R6, 0x1, P1 ;  /* 0x0000000617117211 */ /* 0x000fe200008f0eff */
[----:B------:R-:W-:-:S05]  /*18e60*/  @P0 IMAD.MOV.U32 R23, RZ, RZ, R0 ;  /* 0x000000ffff170224 */ /* 0x000fca00078e0000 */
[----:B------:R1:W2:Y:S04]  /*18e70*/  @P0 LDG.E.U8 R18, desc[UR18][R22.64] ;  /* 0x0000001216120981 */ /* 0x0002a8000c1e1100 */
[----:B------:R-:W-:Y:S04]  /*18e80*/  STL [R1+0x3d0], R10 ;  /* 0x0003d00a01007387 */ /* 0x000fe80000100800 */
[----:B------:R0:W-:Y:S01]  /*18e90*/  STL [R1+0x3c4], R0 ;  /* 0x0003c40001007387 */ /* 0x0001e20000100800 */
[----:B-1----:R-:W-:Y:S02]  /*18ea0*/  @P0 IMAD.MOV.U32 R22, RZ, RZ, R10 ;  /* 0x000000ffff160224 */ /* 0x002fe400078e000a */
[----:B------:R-:W-:-:S05]  /*18eb0*/  @P0 IMAD.MOV.U32 R23, RZ, RZ, R17 ;  /* 0x000000ffff170224 */ /* 0x000fca00078e0011 */
[----:B------:R1:W3:Y:S04]  /*18ec0*/  @P0 LDG.E.U8 R25, desc[UR18][R22.64] ;  /* 0x0000001216190981 */ /* 0x0002e8000c1e1100 */
[----:B0-----:R-:W3:Y:S04]  /*18ed0*/  LDL.LU R0, [R1+0x1414] ;  /* 0x0014140001007983 */ /* 0x001ee80000300800 */
[----:B------:R-:W3:Y:S04]  /*18ee0*/  LDL.LU R19, [R1+0x1410] ;  /* 0x0014100001137983 */ /* 0x000ee80000300800 */
[----:B------:R-:W-:Y:S04]  /*18ef0*/  STL [R1+0x3cc], R17 ;  /* 0x0003cc1101007387 */ /* 0x000fe80000100800 */
[----:B--2---:R0:W-:Y:S04]  /*18f00*/  STL [R1+0xe70], R18 ;  /* 0x000e701201007387 */ /* 0x0041e80000100800 */
[----:B0-----:R-:W2:Y:S04]  /*18f10*/  LDL.LU R18, [R1+0x140c] ;  /* 0x00140c0001127983 */ /* 0x001ea80000300800 */
[----:B------:R-:W2:Y:S01]  /*18f20*/  LDL.LU R17, [R1+0x1408] ;  /* 0x0014080001117983 */ /* 0x000ea20000300800 */
[----:B------:R-:W-:Y:S01]  /*18f30*/  ISETP.GT.U32.AND P3, PT, R8, R12, PT ;  /* 0x0000000c0800720c */ /* 0x000fe20003f64070 */
[----:B-1----:R-:W-:Y:S01]  /*18f40*/  IMAD.MOV.U32 R22, RZ, RZ, R20 ;  /* 0x000000ffff167224 */ /* 0x002fe200078e0014 */
[----:B------:R-:W-:Y:S01]  /*18f50*/  ISETP.GE.AND P6, PT, R15, RZ, PT ;  /* 0x000000ff0f00720c */ /* 0x000fe20003fc6270 */
[----:B------:R-:W-:Y:S01]  /*18f60*/  IMAD R24, R24, UR5, RZ ;  /* 0x0000000518187c24 */ /* 0x000fe2000f8e02ff */
[----:B------:R-:W4:Y:S01]  /*18f70*/  LDL R10, [R1+0x1120] ;  /* 0x00112000010a7983 */ /* 0x000f220000100800 */
[----:B------:R-:W-:Y:S01]  /*18f80*/  @!P5 IMAD.MOV R22, RZ, RZ, -R22 ;  /* 0x000000ffff16d224 */ /* 0x000fe200078e0a16 */
[----:B------:R-:W-:Y:S01]  /*18f90*/  ISETP.GT.U32.AND P1, PT, R8, R14, PT ;  /* 0x0000000e0800720c */ /* 0x000fe20003f24070 */
[----:B------:R-:W0:Y:S01]  /*18fa0*/  LDCU UR5, c[0x0][0x3b0] ;  /* 0x00007600ff0577ac */ /* 0x000e220008000800 */
[----:B------:R-:W-:Y:S01]  /*18fb0*/  IADD3 R20, P5, PT, R24, R7, RZ ;  /* 0x0000000718147210 */ /* 0x000fe20007fbe0ff */
[----:B------:R-:W4:Y:S01]  /*18fc0*/  LDL.LU R15, [R1+0x30] ;  /* 0x00003000010f7983 */ /* 0x000f220000300800 */
[----:B------:R-:W-:-:S03]  /*18fd0*/  SEL R23, R11, R22, !P4 ;  /* 0x000000160b177207 */ /* 0x000fc60006000000 */
[----:B------:R-:W-:Y:S01]  /*18fe0*/  @!P3 IMAD.IADD R12, R12, 0x1, -R8 ;  /* 0x000000010c0cb824 */ /* 0x000fe200078e0a08 */
[----:B------:R-:W-:Y:S03]  /*18ff0*/  STL [R1+0x3d8], R20 ;  /* 0x0003d81401007387 */ /* 0x000fe60000100800 */
[----:B------:R-:W-:Y:S01]  /*19000*/  IMAD.MOV.U32 R22, RZ, RZ, R12 ;  /* 0x000000ffff167224 */ /* 0x000fe200078e000c */
[----:B---3--:R1:W-:Y:S01]  /*19010*/  STL [R1+0xe6c], R25 ;  /* 0x000e6c1901007387 */ /* 0x0083e20000100800 */
[----:B------:R-:W-:Y:S01]  /*19020*/  IMAD R23, R23, UR13, RZ ;  /* 0x0000000d17177c24 */ /* 0x000fe2000f8e02ff */
[----:B------:R-:W-:Y:S01]  /*19030*/  PRMT R19, RZ, 0x7610, R19 ;  /* 0x00007610ff137816 */ /* 0x000fe20000000013 */
[----:B------:R-:W-:Y:S01]  /*19040*/  @!P6 IMAD.MOV R22, RZ, RZ, -R22 ;  /* 0x000000ffff16e224 */ /* 0x000fe200078e0a16 */
[----:B------:R-:W3:Y:S01]  /*19050*/  LDL.LU R12, [R1+0x1404] ;  /* 0x00140400010c7983 */ /* 0x000ee20000300800 */
[----:B--2---:R-:W-:Y:S01]  /*19060*/  PRMT R17, RZ, 0x7610, R17 ;  /* 0x00007610ff117816 */ /* 0x004fe20000000011 */
[----:B------:R-:W-:Y:S01]  /*19070*/  @!P1 IMAD.IADD R14, R14, 0x1, -R8 ;  /* 0x000000010e0e9824 */ /* 0x000fe200078e0a08 */
[----:B-1----:R-:W-:Y:S01]  /*19080*/  LEA.HI.X.SX32 R25, R24, R6, 0x1, P5 ;  /* 0x0000000618197211 */ /* 0x002fe200028f0eff */
[----:B------:R-:W-:Y:S01]  /*19090*/  @P0 IMAD.MOV.U32 R24, RZ, RZ, R20 ;  /* 0x000000ffff180224 */ /* 0x000fe200078e0014 */
[----:B------:R-:W-:Y:S01]  /*190a0*/  SEL R22, R11, R22, !P4 ;  /* 0x000000160b167207 */ /* 0x000fe20006000000 */
[----:B------:R-:W1:Y:S02]  /*190b0*/  LDCU UR13, c[0x0][0x3b0] ;  /* 0x00007600ff0d77ac */ /* 0x000e640008000800 */
[----:B------:R2:W-:Y:S04]  /*190c0*/  STL [R1+0x3d4], R25 ;  /* 0x0003d41901007387 */ /* 0x0005e80000100800 */
[----:B------:R2:W3:Y:S01]  /*190d0*/  @P0 LDG.E.U8 R17, desc[UR18][R24.64] ;  /* 0x0000001218110981 */ /* 0x0004e2000c1e1100 */
[----:B----4-:R-:W-:-:S02]  /*190e0*/  ISETP.GT.U32.AND P3, PT, R8, R13, PT ;  /* 0x0000000d0800720c */ /* 0x010fc40003f64070 */
[----:B------:R-:W-:Y:S01]  /*190f0*/  ISETP.GT.U32.AND P1, PT, R8, R14, PT ;  /* 0x0000000e0800720c */ /* 0x000fe20003f24070 */
[----:B------:R-:W4:Y:S01]  /*19100*/  LDL R20, [R1+0x10e8] ;  /* 0x0010e80001147983 */ /* 0x000f220000100800 */
[C---:B--2---:R-:W-:Y:S01]  /*19110*/  IADD3 R25, P6, PT, R23.reuse, R7, RZ ;  /* 0x0000000717197210 */ /* 0x044fe20007fde0ff */
[----:B------:R-:W-:Y:S01]  /*19120*/  IMAD R24, R22, UR4, RZ ;  /* 0x0000000416187c24 */ /* 0x000fe2000f8e02ff */
[----:B---3--:R-:W-:Y:S01]  /*19130*/  PRMT R12, RZ, 0x7610, R12 ;  /* 0x00007610ff0c7816 */ /* 0x008fe2000000000c */
[----:B------:R-:W2:Y:S01]  /*19140*/  LDCU UR4, c[0x0][0x3b0] ;  /* 0x00007600ff0477ac */ /* 0x000ea20008000800 */
[----:B------:R-:W-:Y:S01]  /*19150*/  LEA.HI.X.SX32 R23, R23, R6, 0x1, P6 ;  /* 0x0000000617177211 */ /* 0x000fe200030f0eff */
[----:B------:R-:W-:-:S05]  /*19160*/  @P0 IMAD.MOV.U32 R22, RZ, RZ, R25 ;  /* 0x000000ffff160224 */ /* 0x000fca00078e0019 */
[----:B------:R3:W2:Y:S01]  /*19170*/  @P0 LDG.E.U8 R19, desc[UR18][R22.64] ;  /* 0x0000001216130981 */ /* 0x0006a2000c1e1100 */
[--C-:B------:R-:W-:Y:S01]  /*19180*/  @!P3 IMAD.IADD R13, R13, 0x1, -R8.reuse ;  /* 0x000000010d0db824 */ /* 0x100fe200078e0a08 */
[----:B------:R-:W-:Y:S01]  /*19190*/  ISETP.GE.AND P3, PT, R10, RZ, PT ;  /* 0x000000ff0a00720c */ /* 0x000fe20003f66270 */
[----:B------:R-:W-:-:S04]  /*191a0*/  @!P1 IMAD.IADD R14, R14, 0x1, -R8 ;  /* 0x000000010e0e9824 */ /* 0x000fc800078e0a08 */
[----:B---3--:R-:W-:Y:S01]  /*191b0*/  IMAD.MOV.U32 R22, RZ, RZ, R14 ;  /* 0x000000ffff167224 */ /* 0x008fe200078e000e */
[----:B------:R-:W-:-:S07]  /*191c0*/  IADD3 R14, P1, PT, R24, R7, RZ ;  /* 0x00000007180e7210 */ /* 0x000fce0007f3e0ff */
[----:B------:R-:W-:Y:S01]  /*191d0*/  @!P3 IMAD.MOV R22, RZ, RZ, -R22 ;  /* 0x000000ffff16b224 */ /* 0x000fe200078e0a16 */
[----:B------:R3:W-:Y:S04]  /*191e0*/  STL [R1+0xe68], R17 ;  /* 0x000e681101007387 */ /* 0x0007e80000100800 */
[----:B---3--:R-:W3:Y:S04]  /*191f0*/  LDL.LU R17, [R1+0x44] ;  /* 0x0000440001117983 */ /* 0x008ee80000300800 */
[----:B------:R-:W3:Y:S04]  /*19200*/  LDL.LU R10, [R1+0x40] ;  /* 0x00004000010a7983 */ /* 0x000ee80000300800 */
[----:B------:R0:W-:Y:S04]  /*19210*/  STL [R1+0x3e0], R25 ;  /* 0x0003e01901007387 */ /* 0x0001e80000100800 */
[----:B------:R-:W-:Y:S04]  /*19220*/  STL [R1+0x3dc], R23 ;  /* 0x0003dc1701007387 */ /* 0x000fe80000100800 */
[----:B0-----:R-:W3:Y:S04]  /*19230*/  LDL R25, [R1+0x10f8] ;  /* 0x0010f80001197983 */ /* 0x001ee80000100800 */
[----:B------:R-:W-:Y:S04]  /*19240*/  STL [R1+0x400], R14 ;  /* 0x0004000e01007387 */ /* 0x000fe80000100800 */
[----:B--2---:R0:W-:Y:S02]  /*19250*/  STL [R1+0xe64], R19 ;  /* 0x000e641301007387 */ /* 0x0041e40000100800 */
[----:B0-----:R-:W-:-:S02]  /*19260*/  LEA.HI.X.SX32 R19, R24, R6, 0x1, P1 ;  /* 0x0000000618137211 */ /* 0x001fc400008f0eff */
[----:B------:R-:W-:Y:S01]  /*19270*/  SEL R24, R11, R22, !P4 ;  /* 0x000000160b187207 */ /* 0x000fe20006000000 */
[----:B------:R-:W-:Y:S02]  /*19280*/  @P0 IMAD.MOV.U32 R22, RZ, RZ, R14 ;  /* 0x000000ffff160224 */ /* 0x000fe400078e000e */
        /* <DEDUP_REMOVED lines=13> */
[----:B0-----:R-:W4:Y:S02]  /*19360*/  LDL R19, [R1+0x1090] ;  /* 0x0010900001137983 */ /* 0x001f240000100800 */
[----:B------:R-:W-:-:S02]  /*19370*/  @!P6 IMAD.IADD R16, R16, 0x1, -R8 ;  /* 0x000000011010e824 */ /* 0x000fc400078e0a08 */
[----:B------:R-:W4:Y:S01]  /*19380*/  LDL.LU R20, [R1+0x54] ;  /* 0x0000540001147983 */ /* 0x000f220000300800 */
[----:B------:R-:W-:Y:S02]  /*19390*/  IMAD.MOV.U32 R23, RZ, RZ, R13 ;  /* 0x000000ffff177224 */ /* 0x000fe400078e000d */
[----:B------:R-:W-:Y:S01]  /*193a0*/  @!P3 IMAD.IADD R15, R15, 0x1, -R8 ;  /* 0x000000010f0fb824 */ /* 0x000fe200078e0a08 */
[----:B------:R-:W-:Y:S02]  /*193b0*/  PRMT R22, RZ, 0x7610, R22 ;  /* 0x00007610ff167816 */ /* 0x000fe40000000016 */
[----:B---3--:R-:W-:Y:S01]  /*193c0*/  ISETP.GE.AND P3, PT, R25, RZ, PT ;  /* 0x000000ff1900720c */ /* 0x008fe20003f66270 */
        /* <DEDUP_REMOVED lines=23> */
[----:B--2---:R-:W-:Y:S01]  /*19540*/  IMAD.MOV.U32 R22, RZ, RZ, R16 ;  /* 0x000000ffff167224 */ /* 0x004fe200078e0010 */
[----:B------:R-:W-:-:S04]  /*19550*/  IADD3 R16, P6, PT, R24, R7, RZ ;  /* 0x0000000718107210 */ /* 0x000fc80007fde0ff */
[----:B------:R-:W-:Y:S01]  /*19560*/  LEA.HI.X.SX32 R19, R24, R6, 0x1, P6 ;  /* 0x0000000618137211 */ /* 0x000fe200030f0eff */
[----:B------:R-:W-:-:S04]  /*19570*/  @P0 IMAD.MOV.U32 R24, RZ, RZ, R16 ;  /* 0x000000ffff180224 */ /* 0x000fc800078e0010 */
[----:B------:R-:W-:-:S05]  /*19580*/  @P0 IMAD.MOV.U32 R25, RZ, RZ, R19 ;  /* 0x000000ffff190224 */ /* 0x000fca00078e0013 */
[----:B------:R2:W3:Y:S01]  /*19590*/  @P0 LDG.E.U8 R13, desc[UR18][R24.64] ;  /* 0x00000012180d0981 */ /* 0x0004e2000c1e1100 */
[----:B------:R-:W-:-:S05]  /*195a0*/  @!P3 IMAD.MOV R22, RZ, RZ, -R22 ;  /* 0x000000ffff16b224 */ /* 0x000fca00078e0a16 */
[----:B------:R-:W-:Y:S01]  /*195b0*/  SEL R22, R11, R22, !P4 ;  /* 0x000000160b167207 */ /* 0x000fe20006000000 */
[----:B------:R-:W-:-:S04]  /*195c0*/  @!P5 IMAD.IADD R17, R17, 0x1, -R8 ;  /* 0x000000011111d824 */ /* 0x000fc800078e0a08 */
[----:B------:R-:W-:Y:S01]  /*195d0*/  IMAD R22, R22, UR5, RZ ;  /* 0x0000000516167c24 */ /* 0x000fe2000f8e02ff */
[----:B------:R-:W-:Y:S01]  /*195e0*/  ISETP.GT.U32.AND P5, PT, R8, R17, PT ;  /* 0x000000110800720c */ /* 0x000fe20003fa4070 */
[----:B------:R-:W-:Y:S01]  /*195f0*/  IMAD.MOV.U32 R23, RZ, RZ, R15 ;  /* 0x000000ffff177224 */ /* 0x000fe200078e000f */
[----:B------:R-:W-:Y:S01]  /*19600*/  ISETP.GE.AND P3, PT, R14, RZ, PT ;  /* 0x000000ff0e00720c */ /* 0x000fe20003f66270 */
[----:B------:R-:W4:Y:S01]  /*19610*/  LDCU UR5, c[0x0][0x3b0] ;  /* 0x00007600ff0577ac */ /* 0x000f220008000800 */
[C---:B------:R-:W-:Y:S01]  /*19620*/  IADD3 R15, P6, PT, R22.reuse, R7, RZ ;  /* 0x00000007160f7210 */ /* 0x040fe20007fde0ff */
[----:B------:R-:W4:Y:S04]  /*19630*/  LDL R14, [R1+0x10ac] ;  /* 0x0010ac00010e7983 */ /* 0x000f280000100800 */
[----:B------:R0:W-:Y:S01]  /*19640*/  STL [R1+0x410], R16 ;  /* 0x0004101001007387 */ /* 0x0001e20000100800 */
[----:B--2---:R-:W-:Y:S01]  /*19650*/  @P0 IMAD.MOV.U32 R24, RZ, RZ, R15 ;  /* 0x000000ffff180224 */ /* 0x004fe200078e000f */
[----:B0-----:R-:W-:-:S02]  /*19660*/  LEA.HI.X.SX32 R16, R22, R6, 0x1, P6 ;  /* 0x0000000616107211 */ /* 0x001fc400030f0eff */
[----:B------:R-:W-:-:S03]  /*19670*/  @!P5 IMAD.IADD R17, R17, 0x1, -R8 ;  /* 0x000000011111d824 */ /* 0x000fc600078e0a08 */
[----:B------:R-:W-:Y:S01]  /*19680*/  @P0 IMAD.MOV.U32 R25, RZ, RZ, R16 ;  /* 0x000000ffff190224 */ /* 0x000fe200078e0010 */
[----:B------:R-:W-:Y:S01]  /*19690*/  STL [R1+0x40c], R19 ;  /* 0x00040c1301007387 */ /* 0x000fe20000100800 */
[----:B------:R-:W-:-:S03]  /*196a0*/  IMAD.MOV.U32 R22, RZ, RZ, R17 ;  /* 0x000000ffff167224 */ /* 0x000fc600078e0011 */
[----:B------:R0:W2:Y:S04]  /*196b0*/  @P0 LDG.E.U8 R0, desc[UR18][R24.64] ;  /* 0x0000001218000981 */ /* 0x0000a8000c1e1100 */
[----:B---3--:R3:W-:Y:S04]  /*196c0*/  STL [R1+0xe58], R13 ;  /* 0x000e580d01007387 */ /* 0x0087e80000100800 */
[----:B---3--:R-:W3:Y:S04]  /*196d0*/  LDL.LU R13, [R1+0x80] ;  /* 0x00008000010d7983 */ /* 0x008ee80000300800 */
[----:B------:R0:W-:Y:S04]  /*196e0*/  STL [R1+0x418], R15 ;  /* 0x0004180f01007387 */ /* 0x0001e80000100800 */
[----:B------:R0:W-:Y:S04]  /*196f0*/  STL [R1+0x414], R16 ;  /* 0x0004141001007387 */ /* 0x0001e80000100800 */
[----:B------:R-:W3:Y:S01]  /*19700*/  LDL R17, [R1+0x1074] ;  /* 0x0010740001117983 */ /* 0x000ee20000100800 */
[C---:B------:R-:W-:Y:S01]  /*19710*/  ISETP.GT.U32.AND P5, PT, R8.reuse, R20, PT ;  /* 0x000000140800720c */ /* 0x040fe20003fa4070 */
[----:B------:R-:W-:Y:S01]  /*19720*/  @!P3 IMAD.MOV R23, RZ, RZ, -R23 ;  /* 0x000000ffff17b224 */ /* 0x000fe200078e0a17 */
[----:B------:R-:W-:-:S02]  /*19730*/  ISETP.GT.U32.AND P3, PT, R8, R10, PT ;  /* 0x0000000a0800720c */ /* 0x000fc40003f64070 */
[----:B------:R-:W-:Y:S01]  /*19740*/  ISETP.GT.U32.AND P6, PT, R8, R12, PT ;  /* 0x0000000c0800720c */ /* 0x000fe20003fc4070 */
[----:B------:R-:W-:Y:S01]  /*19750*/  @!P1 IMAD.MOV R22, RZ, RZ, -R22 ;  /* 0x000000ffff169224 */ /* 0x000fe200078e0a16 */
[----:B0-----:R-:W-:Y:S01]  /*19760*/  SEL R24, R11, R23, !P4 ;  /* 0x000000170b187207 */ /* 0x001fe20006000000 */
[----:B------:R-:W3:Y:S01]  /*19770*/  LDL R15, [R1+0x107c] ;  /* 0x00107c00010f7983 */ /* 0x000ee20000100800 */
        /* <DEDUP_REMOVED lines=18> */
[----:B--2---:R2:W-:Y:S01]  /*198a0*/  STL [R1+0xe54], R0 ;  /* 0x000e540001007387 */ /* 0x0045e20000100800 */
[----:B------:R-:W-:Y:S01]  /*198b0*/  @!P5 IMAD.IADD R20, R20, 0x1, -R8 ;  /* 0x000000011414d824 */ /* 0x000fe200078e0a08 */
[----:B------:R-:W0:Y:S01]  /*198c0*/  LDCU UR12, c[0x0][0x3b0] ;  /* 0x00007600ff0c77ac */ /* 0x000e220008000800 */
[----:B--2---:R-:W-:-:S02]  /*198d0*/  LEA.HI.X.SX32 R0, R24, R6, 0x1, P6 ;  /* 0x0000000618007211 */ /* 0x004fc400030f0eff */
[----:B------:R-:W-:Y:S01]  /*198e0*/  SEL R24, R11, R22, !P4 ;  /* 0x000000160b187207 */ /* 0x000fe20006000000 */
[----:B------:R-:W-:Y:S01]  /*198f0*/  @P0 IMAD.MOV.U32 R22, RZ, RZ, R19 ;  /* 0x000000ffff160224 */ /* 0x000fe200078e0013 */
[----:B---3--:R-:W-:Y:S02]  /*19900*/  ISETP.GE.AND P5, PT, R17, RZ, PT ;  /* 0x000000ff1100720c */ /* 0x008fe40003fa6270 */
[----:B------:R-:W-:Y:S01]  /*19910*/  LEA.HI.X.SX32 R17, R23, R6, 0x1, P1 ;  /* 0x0000000617117211 */ /* 0x000fe200008f0eff */
[----:B------:R-:W-:-:S05]  /*19920*/  @P0 IMAD.MOV.U32 R23, RZ, RZ, R0 ;  /* 0x000000ffff170224 */ /* 0x000fca00078e0000 */
[----:B------:R2:W3:Y:S04]  /*19930*/  @P0 LDG.E.U8 R18, desc[UR18][R22.64] ;  /* 0x0000001216120981 */ /* 0x0004e8000c1e1100 */
[----:B------:R-:W-:Y:S04]  /*19940*/  STL [R1+0x440], R10 ;  /* 0x0004400a01007387 */ /* 0x000fe80000100800 */
[----:B------:R0:W-:Y:S01]  /*19950*/  STL [R1+0x41c], R0 ;  /* 0x00041c0001007387 */ /* 0x0001e20000100800 */
[----:B--2---:R-:W-:Y:S02]  /*19960*/  @P0 IMAD.MOV.U32 R22, RZ, RZ, R10 ;  /* 0x000000ffff160224 */ /* 0x004fe400078e000a */
[----:B------:R-:W-:-:S05]  /*19970*/  @P0 IMAD.MOV.U32 R23, RZ, RZ, R17 ;  /* 0x000000ffff170224 */ /* 0x000fca00078e0011 */
[----:B------:R2:W4:Y:S04]  /*19980*/  @P0 LDG.E.U8 R25, desc[UR18][R22.64] ;  /* 0x0000001216190981 */ /* 0x000528000c1e1100 */
[----:B0-----:R-:W4:Y:S04]  /*19990*/  LDL.LU R0, [R1+0x13fc] ;  /* 0x0013fc0001007983 */ /* 0x001f280000300800 */
[----:B------:R-:W4:Y:S04]  /*199a0*/  LDL.LU R19, [R1+0x13f8] ;  /* 0x0013f80001137983 */ /* 0x000f280000300800 */
[----:B------:R-:W-:Y:S04]  /*199b0*/  STL [R1+0x43c], R17 ;  /* 0x00043c1101007387 */ /* 0x000fe80000100800 */
[----:B---3--:R0:W-:Y:S04]  /*199c0*/  STL [R1+0xe50], R18 ;  /* 0x000e501201007387 */ /* 0x0081e80000100800 */
[----:B0-----:R-:W3:Y:S04]  /*199d0*/  LDL.LU R18, [R1+0x13f4] ;  /* 0x0013f40001127983 */ /* 0x001ee80000300800 */
[----:B------:R-:W3:Y:S01]  /*199e0*/  LDL.LU R17, [R1+0x13f0] ;  /* 0x0013f00001117983 */ /* 0x000ee20000300800 */
[----:B------:R-:W-:Y:S01]  /*199f0*/  ISETP.GT.U32.AND P3, PT, R8, R12, PT ;  /* 0x0000000c0800720c */ /* 0x000fe20003f64070 */
[----:B--2---:R-:W-:Y:S01]  /*19a00*/  IMAD.MOV.U32 R22, RZ, RZ, R20 ;  /* 0x000000ffff167224 */ /* 0x004fe200078e0014 */
[----:B------:R-:W-:Y:S01]  /*19a10*/  ISETP.GE.AND P6, PT, R15, RZ, PT ;  /* 0x000000ff0f00720c */ /* 0x000fe20003fc6270 */
[----:B------:R-:W-:Y:S01]  /*19a20*/  IMAD R24, R24, UR5, RZ ;  /* 0x0000000518187c24 */ /* 0x000fe2000f8e02ff */
[----:B------:R-:W2:Y:S01]  /*19a30*/  LDL R10, [R1+0x104c] ;  /* 0x00104c00010a7983 */ /* 0x000ea20000100800 */
[----:B------:R-:W-:Y:S01]  /*19a40*/  @!P5 IMAD.MOV R22, RZ, RZ, -R22 ;  /* 0x000000ffff16d224 */ /* 0x000fe200078e0a16 */
[----:B------:R-:W-:Y:S01]  /*19a50*/  ISETP.GT.U32.AND P1, PT, R8, R13, PT ;  /* 0x0000000d0800720c */ /* 0x000fe20003f24070 */
[----:B------:R-:W0:Y:S01]  /*19a60*/  LDCU UR5, c[0x0][0x3b0] ;  /* 0x00007600ff0577ac */ /* 0x000e220008000800 */
[----:B------:R-:W-:Y:S01]  /*19a70*/  IADD3 R20, P5, PT, R24, R7, RZ ;  /* 0x0000000718147210 */ /* 0x000fe20007fbe0ff */
[----:B------:R-:W2:Y:S01]  /*19a80*/  LDL.LU R15, [R1+0xb0] ;  /* 0x0000b000010f7983 */ /* 0x000ea20000300800 */
[----:B------:R-:W-:-:S03]  /*19a90*/  SEL R23, R11, R22, !P4 ;  /* 0x000000160b177207 */ /* 0x000fc60006000000 */
[----:B------:R-:W-:Y:S01]  /*19aa0*/  @!P3 IMAD.IADD R12, R12, 0x1, -R8 ;  /* 0x000000010c0cb824 */ /* 0x000fe200078e0a08 */
[----:B------:R-:W-:Y:S03]  /*19ab0*/  STL [R1+0x448], R20 ;  /* 0x0004481401007387 */ /* 0x000fe60000100800 */
[----:B------:R-:W-:Y:S01]  /*19ac0*/  IMAD.MOV.U32 R22, RZ, RZ, R12 ;  /* 0x000000ffff167224 */ /* 0x000fe200078e000c */
[----:B----4-:R4:W-:Y:S01]  /*19ad0*/  STL [R1+0xe4c], R25 ;  /* 0x000e4c1901007387 */ /* 0x0109e20000100800 */
[----:B-1----:R-:W-:Y:S01]  /*19ae0*/  IMAD R23, R23, UR13, RZ ;  /* 0x0000000d17177c24 */ /* 0x002fe2000f8e02ff */
[----:B------:R-:W-:Y:S01]  /*19af0*/  PRMT R19, RZ, 0x7610, R19 ;  /* 0x00007610ff137816 */ /* 0x000fe20000000013 */
[----:B------:R-:W-:Y:S01]  /*19b00*/  @!P6 IMAD.MOV R22, RZ, RZ, -R22 ;  /* 0x000000ffff16e224 */ /* 0x000fe200078e0a16 */
[----:B------:R-:W2:Y:S01]  /*19b10*/  LDL.LU R12, [R1+0x13ec] ;  /* 0x0013ec00010c7983 */ /* 0x000ea20000300800 */
[----:B---3--:R-:W-:Y:S01]  /*19b20*/  PRMT R17, RZ, 0x7610, R17 ;  /* 0x00007610ff117816 */ /* 0x008fe20000000011 */
[----:B------:R-:W-:Y:S01]  /*19b30*/  @!P1 IMAD.IADD R13, R13, 0x1, -R8 ;  /* 0x000000010d0d9824 */ /* 0x000fe200078e0a08 */
[----:B----4-:R-:W-:Y:S01]  /*19b40*/  LEA.HI.X.SX32 R25, R24, R6, 0x1, P5 ;  /* 0x0000000618197211 */ /* 0x010fe200028f0eff */
[----:B------:R-:W-:Y:S01]  /*19b50*/  @P0 IMAD.MOV.U32 R24, RZ, RZ, R20 ;  /* 0x000000ffff180224 */ /* 0x000fe200078e0014 */
[----:B------:R-:W-:Y:S01]  /*19b60*/  SEL R22, R11, R22, !P4 ;  /* 0x000000160b167207 */ /* 0x000fe20006000000 */
[----:B------:R-:W1:Y:S02]  /*19b70*/  LDCU UR13, c[0x0][0x3b0] ;  /* 0x00007600ff0d77ac */ /* 0x000e640008000800 */
[----:B------:R3:W-:Y:S04]  /*19b80*/  STL [R1+0x444], R25 ;  /* 0x0004441901007387 */ /* 0x0007e80000100800 */
[----:B------:R3:W4:Y:S01]  /*19b90*/  @P0 LDG.E.U8 R17, desc[UR18][R24.64] ;  /* 0x0000001218110981 */ /* 0x000722000c1e1100 */
[----:B------:R-:W-:-:S02]  /*19ba0*/  ISETP.GT.U32.AND P3, PT, R8, R14, PT ;  /* 0x0000000e0800720c */ /* 0x000fc40003f64070 */
[----:B------:R-:W-:Y:S01]  /*19bb0*/  ISETP.GT.U32.AND P1, PT, R8, R13, PT ;  /* 0x0000000d0800720c */ /* 0x000fe20003f24070 */
[----:B------:R-:W4:Y:S01]  /*19bc0*/  LDL R20, [R1+0x1030] ;  /* 0x0010300001147983 */ /* 0x000f220000100800 */
[C---:B---3--:R-:W-:Y:S01]  /*19bd0*/  IADD3 R25, P6, PT, R23.reuse, R7, RZ ;  /* 0x0000000717197210 */ /* 0x048fe20007fde0ff */
[----:B------:R-:W-:Y:S01]  /*19be0*/  IMAD R24, R22, UR4, RZ ;  /* 0x0000000416187c24 */ /* 0x000fe2000f8e02ff */
[----:B--2---:R-:W-:Y:S01]  /*19bf0*/  PRMT R12, RZ, 0x7610, R12 ;  /* 0x00007610ff0c7816 */ /* 0x004fe2000000000c */
        /* <DEDUP_REMOVED lines=10> */
[----:B----4-:R3:W-:Y:S04]  /*19ca0*/  STL [R1+0xe48], R17 ;  /* 0x000e481101007387 */ /* 0x0107e80000100800 */
[----:B---3--:R-:W3:Y:S04]  /*19cb0*/  LDL.LU R17, [R1+0xdc] ;  /* 0x0000dc0001117983 */ /* 0x008ee80000300800 */
[----:B------:R-:W4:Y:S04]  /*19cc0*/  LDL.LU R10, [R1+0xe0] ;  /* 0x0000e000010a7983 */ /* 0x000f280000300800 */
        /* <DEDUP_REMOVED lines=17> */
[----:B------:R-:W-:Y:S01]  /*19de0*/  ISETP.GE.AND P1, PT, R20, RZ, PT ;  /* 0x000000ff1400720c */ /* 0x000fe20003f26270 */
[----:B------:R-:W1:Y:S02]  /*19df0*/  LDCU UR5, c[0x0][0x3b0] ;  /* 0x00007600ff0577ac */ /* 0x000e640008000800 */
        /* <DEDUP_REMOVED lines=17> */
[C---:B----4-:R-:W-:Y:S01]  /*19f10*/  ISETP.GT.U32.AND P6, PT, R8.reuse, R10, PT ;  /* 0x0000000a0800720c */ /* 0x050fe20003fc4070 */
[----:B------:R-:W-:Y:S01]  /*19f20*/  @!P1 IMAD.MOV R23, RZ, RZ, -R23 ;  /* 0x000000ffff179224 */ /* 0x000fe200078e0a17 */
[----:B------:R-:W3:Y:S04]  /*19f30*/  LDL.LU R12, [R1+0x10c] ;  /* 0x00010c00010c7983 */ /* 0x000ee80000300800 */
[----:B------:R0:W4:Y:S01]  /*19f40*/  @P0 LDG.E.U8 R22, desc[UR18][R24.64] ;  /* 0x0000001218160981 */ /* 0x000122000c1e1100 */
[----:B------:R-:W-:-:S02]  /*19f50*/  ISETP.GT.U32.AND P1, PT, R8, R15, PT ;  /* 0x0000000f0800720c */ /* 0x000fc40003f24070 */
[----:B------:R-:W-:-:S05]  /*19f60*/  SEL R23, R11, R23, !P4 ;  /* 0x000000170b177207 */ /* 0x000fca0006000000 */
[----:B0-----:R-:W-:Y:S01]  /*19f70*/  IMAD R24, R23, UR4, RZ ;  /* 0x0000000417187c24 */ /* 0x001fe2000f8e02ff */
[----:B------:R-:W-:Y:S01]  /*19f80*/  ISETP.GT.U32.AND P5, PT, R8, R17, PT ;  /* 0x000000110800720c */ /* 0x000fe20003fa4070 */
[----:B------:R-:W-:Y:S01]  /*19f90*/  @!P6 IMAD.IADD R10, R10, 0x1, -R8 ;  /* 0x000000010a0ae824 */ /* 0x000fe200078e0a08 */
[----:B------:R-:W-:-:S03]  /*19fa0*/  PRMT R0, RZ, 0x7610, R0 ;  /* 0x00007610ff007816 */ /* 0x000fc60000000000 */
[----:B------:R-:W-:Y:S01]  /*19fb0*/  @!P1 IMAD.IADD R15, R15, 0x1, -R8 ;  /* 0x000000010f0f9824 */ /* 0x000fe200078e0a08 */
[----:B------:R-:W-:Y:S01]  /*19fc0*/  ISETP.GE.AND P1, PT, R19, RZ, PT ;  /* 0x000000ff1300720c */ /* 0x000fe20003f26270 */
[----:B------:R-:W0:Y:S01]  /*19fd0*/  LDCU UR4, c[0x0][0x3b0] ;  /* 0x00007600ff0477ac */ /* 0x000e220008000800 */
[----:B--2---:R-:W-:Y:S01]  /*19fe0*/  PRMT R14, RZ, 0x7610, R14 ;  /* 0x00007610ff0e7816 */ /* 0x004fe2000000000e */
[----:B----4-:R2:W-:Y:S02]  /*19ff0*/  STL [R1+0xe3c], R22 ;  /* 0x000e3c1601007387 */ /* 0x0105e40000100800 */
[----:B--2---:R-:W-:Y:S01]  /*1a000*/  IMAD.MOV.U32 R22, RZ, RZ, R16 ;  /* 0x000000ffff167224 */ /* 0x004fe200078e0010 */
[----:B------:R-:W-:-:S04]  /*1a010*/  IADD3 R16, P6, PT, R24, R7, RZ ;  /* 0x0000000718107210 */ /* 0x000fc80007fde0ff */
[----:B------:R-:W-:Y:S01]  /*1a020*/  LEA.HI.X.SX32 R19, R24, R6, 0x1, P6 ;  /* 0x0000000618137211 */ /* 0x000fe200030f0eff */
[----:B------:R-:W-:-:S04]  /*1a030*/  @P0 IMAD.MOV.U32 R24, RZ, RZ, R16 ;  /* 0x000000ffff180224 */ /* 0x000fc800078e0010 */
[----:B------:R-:W-:-:S05]  /*1a040*/  @P0 IMAD.MOV.U32 R25, RZ, RZ, R19 ;  /* 0x000000ffff190224 */ /* 0x000fca00078e0013 */
[----:B------:R2:W4:Y:S01]  /*1a050*/  @P0 LDG.E.U8 R14, desc[UR18][R24.64] ;  /* 0x00000012180e0981 */ /* 0x000522000c1e1100 */
[----:B------:R-:W-:-:S05]  /*1a060*/  @!P3 IMAD.MOV R22, RZ, RZ, -R22 ;  /* 0x000000ffff16b224 */ /* 0x000fca00078e0a16 */
[----:B------:R-:W-:Y:S01]  /*1a070*/  SEL R22, R11, R22, !P4 ;  /* 0x000000160b167207 */ /* 0x000fe20006000000 */
[----:B------:R-:W-:-:S04]  /*1a080*/  @!P5 IMAD.IADD R17, R17, 0x1, -R8 ;  /* 0x000000011111d824 */ /* 0x000fc800078e0a08 */
[----:B-1----:R-:W-:Y:S01]  /*1a090*/  IMAD R22, R22, UR5, RZ ;  /* 0x0000000516167c24 */ /* 0x002fe2000f8e02ff */
[----:B------:R-:W-:Y:S01]  /*1a0a0*/  ISETP.GT.U32.AND P5, PT, R8, R17, PT ;  /* 0x000000110800720c */ /* 0x000fe20003fa4070 */
[----:B------:R-:W-:Y:S01]  /*1a0b0*/  IMAD.MOV.U32 R23, RZ, RZ, R15 ;  /* 0x000000ffff177224 */ /* 0x000fe200078e000f */
[----:B------:R-:W-:Y:S01]  /*1a0c0*/  ISETP.GE.AND P3, PT, R13, RZ, PT ;  /* 0x000000ff0d00720c */ /* 0x000fe20003f66270 */
[----:B------:R-:W1:Y:S01]  /*1a0d0*/  LDCU UR5, c[0x0][0x3b0] ;  /* 0x00007600ff0577ac */ /* 0x000e620008000800 */
[C---:B------:R-:W-:Y:S01]  /*1a0e0*/  IADD3 R15, P6, PT, R22.reuse, R7, RZ ;  /* 0x00000007160f7210 */ /* 0x040fe20007fde0ff */
[----:B------:R-:W3:Y:S04]  /*1a0f0*/  LDL R13, [R1+0x1018] ;  /* 0x00101800010d7983 */ /* 0x000ee80000100800 */
        /* <DEDUP_REMOVED lines=8> */
[----:B----4-:R4:W-:Y:S04]  /*1a180*/  STL [R1+0xe38], R14 ;  /* 0x000e380e01007387 */ /* 0x0109e80000100800 */
[----:B----4-:R-:W4:Y:S04]  /*1a190*/  LDL.LU R14, [R1+0x130] ;  /* 0x00013000010e7983 */ /* 0x010f280000300800 */
[----:B------:R0:W-:Y:S04]  /*1a1a0*/  STL [R1+0x480], R15 ;  /* 0x0004800f01007387 */ /* 0x0001e80000100800 */
[----:B------:R0:W-:Y:S04]  /*1a1b0*/  STL [R1+0x47c], R16 ;  /* 0x00047c1001007387 */ /* 0x0001e80000100800 */
[----:B------:R-:W4:Y:S01]  /*1a1c0*/  LDL R17, [R1+0xfdc] ;  /* 0x000fdc0001117983 */ /* 0x000f220000100800 */
[C---:B------:R-:W-:Y:S01]  /*1a1d0*/  ISETP.GT.U32.AND P5, PT, R8.reuse, R20, PT ;  /* 0x000000140800720c */ /* 0x040fe20003fa4070 */
[----:B------:R-:W-:Y:S01]  /*1a1e0*/  @!P3 IMAD.MOV R23, RZ, RZ, -R23 ;  /* 0x000000ffff17b224 */ /* 0x000fe200078e0a17 */
[----:B------:R-:W-:-:S02]  /*1a1f0*/  ISETP.GT.U32.AND P3, PT, R8, R10, PT ;  /* 0x0000000a0800720c */ /* 0x000fc40003f64070 */
[----:B---3--:R-:W-:Y:S01]  /*1a200*/  ISETP.GT.U32.AND P6, PT, R8, R12, PT ;  /* 0x0000000c0800720c */ /* 0x008fe20003fc4070 */
[----:B------:R-:W-:Y:S01]  /*1a210*/  @!P1 IMAD.MOV R22, RZ, RZ, -R22 ;  /* 0x000000ffff169224 */ /* 0x000fe200078e0a16 */
[----:B0-----:R-:W-:Y:S01]  /*1a220*/  SEL R24, R11, R23, !P4 ;  /* 0x000000170b187207 */ /* 0x001fe20006000000 */
[----:B------:R-:W3:Y:S01]  /*1a230*/  LDL R15, [R1+0xfc8] ;  /* 0x000fc800010f7983 */ /* 0x000ee20000100800 */
[----:B------:R-:W-:-:S05]  /*1a240*/  ISETP.GE.AND P1, PT, R13, RZ, PT ;  /* 0x000000ff0d00720c */ /* 0x000fca0003f26270 */
[--C-:B------:R-:W-:Y:S01]  /*1a250*/  @!P5 IMAD.IADD R20, R20, 0x1, -R8.reuse ;  /* 0x000000011414d824 */ /* 0x100fe200078e0a08 */
[----:B------:R-:W-:Y:S01]  /*1a260*/  SEL R23, R11, R22, !P4 ;  /* 0x000000160b177207 */ /* 0x000fe20006000000 */
[----:B------:R-:W-:Y:S01]  /*1a270*/  IMAD R24, R24, UR12, RZ ;  /* 0x0000000c18187c24 */ /* 0x000fe2000f8e02ff */
[----:B------:R-:W3:Y:S01]  /*1a280*/  LDL.LU R13, [R1+0x138] ;  /* 0x00013800010d7983 */ /* 0x000ee20000300800 */
[--C-:B------:R-:W-:Y:S01]  /*1a290*/  @!P3 IMAD.IADD R10, R10, 0x1, -R8.reuse ;  /* 0x000000010a0ab824 */ /* 0x100fe200078e0a08 */
[----:B------:R-:W-:Y:S01]  /*1a2a0*/  ISETP.GT.U32.AND P5, PT, R8, R20, PT ;  /* 0x000000140800720c */ /* 0x000fe20003fa4070 */
[----:B------:R-:W-:Y:S01]  /*1a2b0*/  @!P6 IMAD.IADD R12, R12, 0x1, -R8 ;  /* 0x000000010c0ce824 */ /* 0x000fe200078e0a08 */
[-C--:B------:R-:W-:Y:S01]  /*1a2c0*/  IADD3 R19, P6, PT, R24, R7.reuse, RZ ;  /* 0x0000000718137210 */ /* 0x080fe20007fde0ff */
[----:B------:R-:W-:Y:S01]  /*1a2d0*/  IMAD.MOV.U32 R22, RZ, RZ, R10 ;  /* 0x000000ffff167224 */ /* 0x000fe200078e000a */
[----:B------:R-:W3:Y:S01]  /*1a2e0*/  LDL.LU R16, [R1+0x15c] ;  /* 0x00015c0001107983 */ /* 0x000ee20000300800 */
        /* <DEDUP_REMOVED lines=13> */
[----:B----4-:R-:W-:Y:S02]  /*1a3c0*/  ISETP.GE.AND P5, PT, R17, RZ, PT ;  /* 0x000000ff1100720c */ /* 0x010fe40003fa6270 */
[----:B------:R-:W-:Y:S01]  /*1a3d0*/  LEA.HI.X.SX32 R17, R23, R6, 0x1, P1 ;  /* 0x0000000617117211 */ /* 0x000fe200008f0eff */
[----:B------:R-:W-:-:S05]  /*1a3e0*/  @P0 IMAD.MOV.U32 R23, RZ, RZ, R0 ;  /* 0x000000ffff170224 */ /* 0x000fca00078e0000 */
[----:B------:R2:W4:Y:S04]  /*1a3f0*/  @P0 LDG.E.U8 R18, desc[UR18][R22.64] ;  /* 0x0000001216120981 */ /* 0x000528000c1e1100 */
[----:B------:R-:W-:Y:S04]  /*1a400*/  STL [R1+0x490], R10 ;  /* 0x0004900a01007387 */ /* 0x000fe80000100800 */
[----:B------:R0:W-:Y:S01]  /*1a410*/  STL [R1+0x484], R0 ;  /* 0x0004840001007387 */ /* 0x0001e20000100800 */
[----:B--2---:R-:W-:Y:S02]  /*1a420*/  @P0 IMAD.MOV.U32 R22, RZ, RZ, R10 ;  /* 0x000000ffff160224 */ /* 0x004fe400078e000a */
[----:B------:R-:W-:-:S05]  /*1a430*/  @P0 IMAD.MOV.U32 R23, RZ, RZ, R17 ;  /* 0x000000ffff170224 */ /* 0x000fca00078e0011 */
[----:B------:R2:W3:Y:S04]  /*1a440*/  @P0 LDG.E.U8 R25, desc[UR18][R22.64] ;  /* 0x0000001216190981 */ /* 0x0004e8000c1e1100 */
[----:B0-----:R-:W3:Y:S04]  /*1a450*/  LDL.LU R0, [R1+0x13e4] ;  /* 0x0013e40001007983 */ /* 0x001ee80000300800 */
[----:B------:R-:W3:Y:S04]  /*1a460*/  LDL.LU R19, [R1+0x13e0] ;  /* 0x0013e00001137983 */ /* 0x000ee80000300800 */
[----:B------:R-:W-:Y:S04]  /*1a470*/  STL [R1+0x48c], R17 ;  /* 0x00048c1101007387 */ /* 0x000fe80000100800 */
[----:B----4-:R0:W-:Y:S04]  /*1a480*/  STL [R1+0xe30], R18 ;  /* 0x000e301201007387 */ /* 0x0101e80000100800 */
[----:B0-----:R-:W4:Y:S04]  /*1a490*/  LDL.LU R18, [R1+0x13dc] ;  /* 0x0013dc0001127983 */ /* 0x001f280000300800 */
[----:B------:R-:W4:Y:S01]  /*1a4a0*/  LDL.LU R17, [R1+0x13d8] ;  /* 0x0013d80001117983 */ /* 0x000f220000300800 */
[----:B------:R-:W-:Y:S01]  /*1a4b0*/  ISETP.GT.U32.AND P3, PT, R8, R12, PT ;  /* 0x0000000c0800720c */ /* 0x000fe20003f64070 */
[----:B--2---:R-:W-:Y:S01]  /*1a4c0*/  IMAD.MOV.U32 R22, RZ, RZ, R20 ;  /* 0x000000ffff167224 */ /* 0x004fe200078e0014 */
[----:B---3--:R-:W-:Y:S01]  /*1a4d0*/  ISETP.GE.AND P6, PT, R15, RZ, PT ;  /* 0x000000ff0f00720c */ /* 0x008fe20003fc6270 */
[----:B-1----:R-:W-:Y:S01]  /*1a4e0*/  IMAD R24, R24, UR5, RZ ;  /* 0x0000000518187c24 */ /* 0x002fe2000f8e02ff */
[----:B------:R-:W2:Y:S01]  /*1a4f0*/  LDL R10, [R1+0xfd0] ;  /* 0x000fd000010a7983 */ /* 0x000ea20000100800 */
[----:B------:R-:W-:Y:S01]  /*1a500*/  @!P5 IMAD.MOV R22, RZ, RZ, -R22 ;  /* 0x000000ffff16d224 */ /* 0x000fe200078e0a16 */
[----:B------:R-:W-:Y:S01]  /*1a510*/  ISETP.GT.U32.AND P1, PT, R8, R14, PT ;  /* 0x0000000e0800720c */ /* 0x000fe20003f24070 */
[----:B------:R-:W0:Y:S01]  /*1a520*/  LDCU UR5, c[0x0][0x3b0] ;  /* 0x00007600ff0577ac */ /* 0x000e220008000800 */
[----:B------:R-:W-:Y:S01]  /*1a530*/  IADD3 R20, P5, PT, R24, R7, RZ ;  /* 0x0000000718147210 */ /* 0x000fe20007fbe0ff */
[----:B------:R-:W3:Y:S01]  /*1a540*/  LDL.LU R15, [R1+0x168] ;  /* 0x00016800010f7983 */ /* 0x000ee20000300800 */
[----:B------:R-:W-:-:S03]  /*1a550*/  SEL R23, R11, R22, !P4 ;  /* 0x000000160b177207 */ /* 0x000fc60006000000 */
[----:B------:R-:W-:Y:S01]  /*1a560*/  @!P3 IMAD.IADD R12, R12, 0x1, -R8 ;  /* 0x000000010c0cb824 */ /* 0x000fe200078e0a08 */
[----:B------:R-:W-:Y:S03]  /*1a570*/  STL [R1+0x498], R20 ;  /* 0x0004981401007387 */ /* 0x000fe60000100800 */
[----:B------:R-:W-:Y:S01]  /*1a580*/  IMAD.MOV.U32 R22, RZ, RZ, R12 ;  /* 0x000000ffff167224 */ /* 0x000fe200078e000c */
[----:B------:R1:W-:Y:S01]  /*1a590*/  STL [R1+0xe2c], R25 ;  /* 0x000e2c1901007387 */ /* 0x0003e20000100800 */
[----:B------:R-:W-:Y:S01]  /*1a5a0*/  IMAD R23, R23, UR13, RZ ;  /* 0x0000000d17177c24 */ /* 0x000fe2000f8e02ff */
[----:B------:R-:W-:Y:S01]  /*1a5b0*/  PRMT R19, RZ, 0x7610, R19 ;  /* 0x00007610ff137816 */ /* 0x000fe20000000013 */
[----:B------:R-:W-:Y:S01]  /*1a5c0*/  @!P6 IMAD.MOV R22, RZ, RZ, -R22 ;  /* 0x000000ffff16e224 */ /* 0x000fe200078e0a16 */
[----:B------:R-:W2:Y:S01]  /*1a5d0*/  LDL.LU R12, [R1+0x13d4] ;  /* 0x0013d400010c7983 */ /* 0x000ea20000300800 */
[----:B----4-:R-:W-:Y:S01]  /*1a5e0*/  PRMT R17, RZ, 0x7610, R17 ;  /* 0x00007610ff117816 */ /* 0x010fe20000000011 */
[----:B------:R-:W-:Y:S01]  /*1a5f0*/  @!P1 IMAD.IADD R14, R14, 0x1, -R8 ;  /* 0x000000010e0e9824 */ /* 0x000fe200078e0a08 */
[----:B-1----:R-:W-:Y:S01]  /*1a600*/  LEA.HI.X.SX32 R25, R24, R6, 0x1, P5 ;  /* 0x0000000618197211 */ /* 0x002fe200028f0eff */
[----:B------:R-:W-:Y:S01]  /*1a610*/  @P0 IMAD.MOV.U32 R24, RZ, RZ, R20 ;  /* 0x000000ffff180224 */ /* 0x000fe200078e0014 */
[----:B------:R-:W-:Y:S01]  /*1a620*/  SEL R22, R11, R22, !P4 ;  /* 0x000000160b167207 */ /* 0x000fe20006000000 */
[----:B------:R-:W1:Y:S02]  /*1a630*/  LDCU UR13, c[0x0][0x3b0] ;  /* 0x00007600ff0d77ac */ /* 0x000e640008000800 */
[----:B------:R4:W-:Y:S04]  /*1a640*/  STL [R1+0x494], R25 ;  /* 0x0004941901007387 */ /* 0x0009e80000100800 */
[----:B------:R4:W3:Y:S01]  /*1a650*/  @P0 LDG.E.U8 R17, desc[UR18][R24.64] ;  /* 0x0000001218110981 */ /* 0x0008e2000c1e1100 */
[----:B------:R-:W-:-:S02]  /*1a660*/  ISETP.GT.U32.AND P3, PT, R8, R13, PT ;  /* 0x0000000d0800720c */ /* 0x000fc40003f64070 */
[----:B------:R-:W-:Y:S01]  /*1a670*/  ISETP.GT.U32.AND P1, PT, R8, R14, PT ;  /* 0x0000000e0800720c */ /* 0x000fe20003f24070 */
[----:B------:R-:W3:Y:S01]  /*1a680*/  LDL R20, [R1+0x1010] ;  /* 0x0010100001147983 */ /* 0x000ee20000100800 */
[C---:B----4-:R-:W-:Y:S01]  /*1a690*/  IADD3 R25, P6, PT, R23.reuse, R7, RZ ;  /* 0x0000000717197210 */ /* 0x050fe20007fde0ff */
        /* <DEDUP_REMOVED lines=9> */
[----:B----4-:R-:W-:Y:S01]  /*1a730*/  IMAD.MOV.U32 R22, RZ, RZ, R14 ;  /* 0x000000ffff167224 */ /* 0x010fe200078e000e */
[----:B------:R-:W-:-:S07]  /*1a740*/  IADD3 R14, P1, PT, R24, R7, RZ ;  /* 0x00000007180e7210 */ /* 0x000fce0007f3e0ff */
[----:B------:R-:W-:Y:S01]  /*1a750*/  @!P3 IMAD.MOV R22, RZ, RZ, -R22 ;  /* 0x000000ffff16b224 */ /* 0x000fe200078e0a16 */
[----:B---3--:R3:W-:Y:S04]  /*1a760*/  STL [R1+0xe28], R17 ;  /* 0x000e281101007387 */ /* 0x0087e80000100800 */
        /* <DEDUP_REMOVED lines=733> */
[----:B------:R-:W-:Y:S01]  /*1d540*/  PRMT R0, RZ, 0x7610, R0 ;  /* 0x00007610ff007816 */ /* 0x000fe20000000000 */
[----:B------:R-:W-:Y:S01]  /*1d550*/  @!P6 IMAD.IADD R10, R10, 0x1, -R8 ;  /* 0x000000010a0ae824 */ /* 0x000fe200078e0a08 */
[----:B------:R-:W-:-:S03]  /*1d560*/  ISETP.GT.U32.AND P5, PT, R8, R17, PT ;  /* 0x000000110800720c */ /* 0x000fc60003fa4070 */
        /* <DEDUP_REMOVED lines=13> */
[----:B------:R-:W-:-:S04]  /*1d640*/  IMAD.MOV.U32 R23, RZ, RZ, R15 ;  /* 0x000000ffff177224 */ /* 0x000fc800078e000f */
[----:B-1----:R-:W-:Y:S01]  /*1d650*/  IMAD R22, R22, UR5, RZ ;  /* 0x0000000516167c24 */ /* 0x002fe2000f8e02ff */
[----:B------:R-:W-:Y:S01]  /*1d660*/  ISETP.GE.AND P3, PT, R14, RZ, PT ;  /* 0x000000ff0e00720c */ /* 0x000fe20003f66270 */
[----:B------:R-:W-:Y:S01]  /*1d670*/  @!P5 IMAD.IADD R17, R17, 0x1, -R8 ;  /* 0x000000011111d824 */ /* 0x000fe200078e0a08 */
[----:B------:R-:W3:Y:S01]  /*1d680*/  LDL R14, [R1+0x1134] ;  /* 0x00113400010e7983 */ /* 0x000ee20000100800 */
[----:B------:R-:W-:Y:S01]  /*1d690*/  PRMT R18, RZ, 0x7610, R18 ;  /* 0x00007610ff127816 */ /* 0x000fe20000000012 */
[----:B------:R-:W1:Y:S01]  /*1d6a0*/  LDCU UR5, c[0x0][0x3b0] ;  /* 0x00007600ff0577ac */ /* 0x000e620008000800 */
[C---:B------:R-:W-:Y:S01]  /*1d6b0*/  IADD3 R15, P6, PT, R22.reuse, R7, RZ ;  /* 0x00000007160f7210 */ /* 0x040fe20007fde0ff */
[----:B------:R0:W-:Y:S04]  /*1d6c0*/  STL [R1+0x618], R16 ;  /* 0x0006181001007387 */ /* 0x0001e80000100800 */
[----:B--2---:R-:W-:Y:S01]  /*1d6d0*/  @P0 IMAD.MOV.U32 R24, RZ, RZ, R15 ;  /* 0x000000ffff180224 */ /* 0x004fe200078e000f */
[----:B0-----:R-:W-:Y:S01]  /*1d6e0*/  LEA.HI.X.SX32 R16, R22, R6, 0x1, P6 ;  /* 0x0000000616107211 */ /* 0x001fe200030f0eff */
[----:B------:R-:W-:Y:S04]  /*1d6f0*/  STL [R1+0x614], R19 ;  /* 0x0006141301007387 */ /* 0x000fe80000100800 */
[----:B------:R-:W-:-:S05]  /*1d700*/  @P0 IMAD.MOV.U32 R25, RZ, RZ, R16 ;  /* 0x000000ffff190224 */ /* 0x000fca00078e0010 */
[----:B------:R0:W2:Y:S04]  /*1d710*/  @P0 LDG.E.U8 R0, desc[UR18][R24.64] ;  /* 0x0000001218000981 */ /* 0x0000a8000c1e1100 */
[----:B----4-:R4:W-:Y:S04]  /*1d720*/  STL [R1+0x80], R13 ;  /* 0x0000800d01007387 */ /* 0x0109e80000100800 */
[----:B----4-:R-:W4:Y:S04]  /*1d730*/  LDL.LU R13, [R1+0x324] ;  /* 0x00032400010d7983 */ /* 0x010f280000300800 */
[----:B------:R0:W-:Y:S04]  /*1d740*/  STL [R1+0x620], R15 ;  /* 0x0006200f01007387 */ /* 0x0001e80000100800 */
[----:B------:R1:W-:Y:S01]  /*1d750*/  STL [R1+0x61c], R16 ;  /* 0x00061c1001007387 */ /* 0x0003e20000100800 */
[C---:B------:R-:W-:Y:S01]  /*1d760*/  ISETP.GT.U32.AND P5, PT, R8.reuse, R17, PT ;  /* 0x000000110800720c */ /* 0x040fe20003fa4070 */
[----:B------:R-:W-:Y:S01]  /*1d770*/  @!P3 IMAD.MOV R23, RZ, RZ, -R23 ;  /* 0x000000ffff17b224 */ /* 0x000fe200078e0a17 */
[C---:B---3--:R-:W-:Y:S01]  /*1d780*/  ISETP.GT.U32.AND P6, PT, R8.reuse, R12, PT ;  /* 0x0000000c0800720c */ /* 0x048fe20003fc4070 */
[----:B0-----:R-:W3:Y:S04]  /*1d790*/  LDL R15, [R1+0x1110] ;  /* 0x00111000010f7983 */ /* 0x001ee80000100800 */
[----:B-1----:R-:W3:Y:S01]  /*1d7a0*/  LDL R16, [R1+0x1130] ;  /* 0x0011300001107983 */ /* 0x002ee20000100800 */
[----:B------:R-:W-:-:S05]  /*1d7b0*/  ISETP.GT.U32.AND P3, PT, R8, R10, PT ;  /* 0x0000000a0800720c */ /* 0x000fca0003f64070 */
[----:B------:R-:W-:Y:S01]  /*1d7c0*/  @!P5 IMAD.IADD R17, R17, 0x1, -R8 ;  /* 0x000000011111d824 */ /* 0x000fe200078e0a08 */
[----:B------:R-:W-:-:S03]  /*1d7d0*/  SEL R24, R11, R23, !P4 ;  /* 0x000000170b187207 */ /* 0x000fc60006000000 */
[----:B------:R-:W-:-:S04]  /*1d7e0*/  IMAD.MOV.U32 R22, RZ, RZ, R17 ;  /* 0x000000ffff167224 */ /* 0x000fc800078e0011 */
[----:B------:R-:W-:Y:S01]  /*1d7f0*/  @!P1 IMAD.MOV R22, RZ, RZ, -R22 ;  /* 0x000000ffff169224 */ /* 0x000fe200078e0a16 */
[----:B------:R-:W-:Y:S01]  /*1d800*/  ISETP.GE.AND P1, PT, R14, RZ, PT ;  /* 0x000000ff0e00720c */ /* 0x000fe20003f26270 */
[----:B------:R-:W-:Y:S01]  /*1d810*/  IMAD R24, R24, UR12, RZ ;  /* 0x0000000c18187c24 */ /* 0x000fe2000f8e02ff */
[----:B------:R-:W4:Y:S01]  /*1d820*/  LDL.LU R14, [R1+0x31c] ;  /* 0x00031c00010e7983 */ /* 0x000f220000300800 */
[--C-:B------:R-:W-:Y:S01]  /*1d830*/  @!P3 IMAD.IADD R10, R10, 0x1, -R8.reuse ;  /* 0x000000010a0ab824 */ /* 0x100fe200078e0a08 */
[----:B------:R-:W-:Y:S01]  /*1d840*/  SEL R23, R11, R22, !P4 ;  /* 0x000000160b177207 */ /* 0x000fe20006000000 */
[----:B------:R-:W-:Y:S01]  /*1d850*/  @!P6 IMAD.IADD R12, R12, 0x1, -R8 ;  /* 0x000000010c0ce824 */ /* 0x000fe200078e0a08 */
[CC--:B------:R-:W-:Y:S01]  /*1d860*/  IADD3 R19, P6, PT, R24.reuse, R7.reuse, RZ ;  /* 0x0000000718137210 */ /* 0x0c0fe20007fde0ff */
[----:B------:R-:W-:Y:S01]  /*1d870*/  IMAD.MOV.U32 R22, RZ, RZ, R10 ;  /* 0x000000ffff167224 */ /* 0x000fe200078e000a */
[----:B------:R-:W4:Y:S01]  /*1d880*/  LDL.LU R17, [R1+0x318] ;  /* 0x0003180001117983 */ /* 0x000f220000300800 */
[----:B------:R-:W-:Y:S01]  /*1d890*/  IMAD R23, R23, UR4, RZ ;  /* 0x0000000417177c24 */ /* 0x000fe2000f8e02ff */
[----:B------:R-:W-:Y:S01]  /*1d8a0*/  PRMT R25, RZ, 0x7610, R25 ;  /* 0x00007610ff197816 */ /* 0x000fe20000000019 */
[----:B------:R-:W0:Y:S01]  /*1d8b0*/  LDCU UR4, c[0x0][0x3b0] ;  /* 0x00007600ff0477ac */ /* 0x000e220008000800 */
[----:B------:R-:W-:Y:S01]  /*1d8c0*/  STL [R1+0x638], R19 ;  /* 0x0006381301007387 */ /* 0x000fe20000100800 */
[----:B------:R-:W-:Y:S01]  /*1d8d0*/  @!P1 IMAD.MOV R22, RZ, RZ, -R22 ;  /* 0x000000ffff169224 */ /* 0x000fe200078e0a16 */
[----:B------:R-:W-:Y:S01]  /*1d8e0*/  IADD3 R10, P1, PT, R23, R7, RZ ;  /* 0x00000007170a7210 */ /* 0x000fe20007f3e0ff */
[----:B------:R-:W1:Y:S01]  /*1d8f0*/  LDCU UR12, c[0x0][0x3b0] ;  /* 0x00007600ff0c77ac */ /* 0x000e620008000800 */
[----:B--2---:R2:W-:Y:S02]  /*1d900*/  STL [R1+0x7c], R0 ;  /* 0x00007c0001007387 */ /* 0x0045e40000100800 */
[----:B--2---:R-:W-:-:S02]  /*1d910*/  LEA.HI.X.SX32 R0, R24, R6, 0x1, P6 ;  /* 0x0000000618007211 */ /* 0x004fc400030f0eff */
[----:B------:R-:W-:Y:S01]  /*1d920*/  SEL R24, R11, R22, !P4 ;  /* 0x000000160b187207 */ /* 0x000fe20006000000 */
[----:B------:R-:W-:Y:S01]  /*1d930*/  @P0 IMAD.MOV.U32 R22, RZ, RZ, R19 ;  /* 0x000000ffff160224 */ /* 0x000fe200078e0013 */
[----:B---3--:R-:W-:Y:S02]  /*1d940*/  ISETP.GE.AND P6, PT, R16, RZ, PT ;  /* 0x000000ff1000720c */ /* 0x008fe40003fc6270 */
[----:B------:R-:W-:Y:S01]  /*1d950*/  LEA.HI.X.SX32 R16, R23, R6, 0x1, P1 ;  /* 0x0000000617107211 */ /* 0x000fe200008f0eff */
[----:B------:R-:W-:-:S05]  /*1d960*/  @P0 IMAD.MOV.U32 R23, RZ, RZ, R0 ;  /* 0x000000ffff170224 */ /* 0x000fca00078e0000 */
[----:B------:R2:W3:Y:S02]  /*1d970*/  @P0 LDG.E.U8 R18, desc[UR18][R22.64] ;  /* 0x0000001216120981 */ /* 0x0004e4000c1e1100 */
[----:B--2---:R-:W-:Y:S02]  /*1d980*/  @P0 IMAD.MOV.U32 R22, RZ, RZ, R10 ;  /* 0x000000ffff160224 */ /* 0x004fe400078e000a */
[----:B------:R-:W-:-:S05]  /*1d990*/  @P0 IMAD.MOV.U32 R23, RZ, RZ, R16 ;  /* 0x000000ffff170224 */ /* 0x000fca00078e0010 */
[----:B------:R2:W3:Y:S01]  /*1d9a0*/  @P0 LDG.E.U8 R25, desc[UR18][R22.64] ;  /* 0x0000001216190981 */ /* 0x0004e2000c1e1100 */
[----:B------:R-:W-:-:S13]  /*1d9b0*/  ISETP.GT.U32.AND P5, PT, R8, R20, PT ;  /* 0x000000140800720c */ /* 0x000fda0003fa4070 */
[----:B------:R-:W-:-:S05]  /*1d9c0*/  @!P5 IMAD.IADD R20, R20, 0x1, -R8 ;  /* 0x000000011414d824 */ /* 0x000fca00078e0a08 */
[C---:B------:R-:W-:Y:S02]  /*1d9d0*/  ISETP.GT.U32.AND P5, PT, R8.reuse, R20, PT ;  /* 0x000000140800720c */ /* 0x040fe40003fa4070 */
[----:B------:R-:W-:Y:S01]  /*1d9e0*/  ISETP.GT.U32.AND P3, PT, R8, R12, PT ;  /* 0x0000000c0800720c */ /* 0x000fe20003f64070 */
[----:B------:R-:W-:Y:S01]  /*1d9f0*/  STL [R1+0x640], R10 ;  /* 0x0006400a01007387 */ /* 0x000fe20000100800 */
[----:B------:R-:W-:Y:S01]  /*1da00*/  IMAD R24, R24, UR5, RZ ;  /* 0x0000000518187c24 */ /* 0x000fe2000f8e02ff */
[----:B----4-:R-:W-:Y:S01]  /*1da10*/  ISETP.GT.U32.AND P1, PT, R8, R13, PT ;  /* 0x0000000d0800720c */ /* 0x010fe20003f24070 */
[----:B------:R-:W4:Y:S01]  /*1da20*/  LDCU UR5, c[0x0][0x3b0] ;  /* 0x00007600ff0577ac */ /* 0x000f220008000800 */
[----:B------:R0:W-:Y:S06]  /*1da30*/  STL [R1+0x634], R0 ;  /* 0x0006340001007387 */ /* 0x0001ec0000100800 */
[----:B------:R-:W-:Y:S01]  /*1da40*/  @!P5 IMAD.IADD R20, R20, 0x1, -R8 ;  /* 0x000000011414d824 */ /* 0x000fe200078e0a08 */
[----:B0-----:R-:W4:Y:S03]  /*1da50*/  LDL.LU R0, [R1+0x136c] ;  /* 0x00136c0001007983 */ /* 0x001f260000300800 */
[----:B--2---:R-:W-:Y:S01]  /*1da60*/  IMAD.MOV.U32 R22, RZ, RZ, R20 ;  /* 0x000000ffff167224 */ /* 0x004fe200078e0014 */
[----:B------:R-:W2:Y:S01]  /*1da70*/  LDL.LU R19, [R1+0x1368] ;  /* 0x0013680001137983 */ /* 0x000ea20000300800 */
[----:B------:R-:W-:Y:S01]  /*1da80*/  @!P3 IMAD.IADD R12, R12, 0x1, -R8 ;  /* 0x000000010c0cb824 */ /* 0x000fe200078e0a08 */
[----:B------:R-:W-:Y:S01]  /*1da90*/  IADD3 R20, P3, PT, R24, R7, RZ ;  /* 0x0000000718147210 */ /* 0x000fe20007f7e0ff */
[----:B------:R-:W-:Y:S01]  /*1daa0*/  @!P6 IMAD.MOV R22, RZ, RZ, -R22 ;  /* 0x000000ffff16e224 */ /* 0x000fe200078e0a16 */
[----:B------:R-:W-:Y:S01]  /*1dab0*/  STL [R1+0x63c], R16 ;  /* 0x00063c1001007387 */ /* 0x000fe20000100800 */
[----:B------:R-:W-:-:S03]  /*1dac0*/  ISETP.GE.AND P5, PT, R15, RZ, PT ;  /* 0x000000ff0f00720c */ /* 0x000fc60003fa6270 */
[----:B------:R-:W-:Y:S01]  /*1dad0*/  SEL R23, R11, R22, !P4 ;  /* 0x000000160b177207 */ /* 0x000fe20006000000 */
[----:B------:R-:W-:Y:S01]  /*1dae0*/  IMAD.MOV.U32 R22, RZ, RZ, R12 ;  /* 0x000000ffff167224 */ /* 0x000fe200078e000c */
[----:B---3--:R0:W-:Y:S04]  /*1daf0*/  STL [R1+0x78], R18 ;  /* 0x0000781201007387 */ /* 0x0081e80000100800 */
[----:B0-----:R-:W3:Y:S04]  /*1db00*/  LDL.LU R18, [R1+0x1364] ;  /* 0x0013640001127983 */ /* 0x001ee80000300800 */
[----:B------:R-:W3:Y:S04]  /*1db10*/  LDL.LU R16, [R1+0x1360] ;  /* 0x0013600001107983 */ /* 0x000ee80000300800 */
[----:B------:R-:W3:Y:S04]  /*1db20*/  LDL R10, [R1+0x111c] ;  /* 0x00111c00010a7983 */ /* 0x000ee80000100800 */
[----:B------:R-:W3:Y:S04]  /*1db30*/  LDL.LU R15, [R1+0x310] ;  /* 0x00031000010f7983 */ /* 0x000ee80000300800 */
[----:B------:R-:W-:Y:S04]  /*1db40*/  STL [R1+0x648], R20 ;  /* 0x0006481401007387 */ /* 0x000fe80000100800 */
[----:B------:R0:W-:Y:S04]  /*1db50*/  STL [R1+0x74], R25 ;  /* 0x0000741901007387 */ /* 0x0001e80000100800 */
[----:B------:R-:W3:Y:S01]  /*1db60*/  LDL.LU R12, [R1+0x135c] ;  /* 0x00135c00010c7983 */ /* 0x000ee20000300800 */
[----:B------:R-:W-:-:S02]  /*1db70*/  @!P5 IMAD.MOV R22, RZ, RZ, -R22 ;  /* 0x000000ffff16d224 */ /* 0x000fc400078e0a16 */
[----:B------:R-:W-:Y:S01]  /*1db80*/  IMAD R23, R23, UR13, RZ ;  /* 0x0000000d17177c24 */ /* 0x000fe2000f8e02ff */
[----:B--2---:R-:W-:Y:S01]  /*1db90*/  PRMT R19, RZ, 0x7610, R19 ;  /* 0x00007610ff137816 */ /* 0x004fe20000000013 */
[----:B------:R-:W-:Y:S01]  /*1dba0*/  @!P1 IMAD.IADD R13, R13, 0x1, -R8 ;  /* 0x000000010d0d9824 */ /* 0x000fe200078e0a08 */
[----:B0-----:R-:W-:Y:S01]  /*1dbb0*/  LEA.HI.X.SX32 R25, R24, R6, 0x1, P3 ;  /* 0x0000000618197211 */ /* 0x001fe200018f0eff */
[----:B------:R-:W-:Y:S01]  /*1dbc0*/  @P0 IMAD.MOV.U32 R24, RZ, RZ, R20 ;  /* 0x000000ffff180224 */ /* 0x000fe200078e0014 */
[----:B------:R-:W-:Y:S01]  /*1dbd0*/  SEL R22, R11, R22, !P4 ;  /* 0x000000160b167207 */ /* 0x000fe20006000000 */
[----:B------:R-:W0:Y:S02]  /*1dbe0*/  LDCU UR13, c[0x0][0x3b0] ;  /* 0x00007600ff0d77ac */ /* 0x000e240008000800 */
[----:B------:R2:W-:Y:S04]  /*1dbf0*/  STL [R1+0x644], R25 ;  /* 0x0006441901007387 */ /* 0x0005e80000100800 */
[----:B------:R2:W4:Y:S01]  /*1dc00*/  @P0 LDG.E.U8 R19, desc[UR18][R24.64] ;  /* 0x0000001218130981 */ /* 0x000522000c1e1100 */
[----:B---3--:R-:W-:-:S03]  /*1dc10*/  PRMT R12, RZ, 0x7610, R12 ;  /* 0x00007610ff0c7816 */ /* 0x008fc6000000000c */
[----:B------:R-:W3:Y:S01]  /*1dc20*/  LDL R20, [R1+0x112c] ;  /* 0x00112c0001147983 */ /* 0x000ee20000100800 */
[C---:B--2---:R-:W-:Y:S01]  /*1dc30*/  IADD3 R25, P5, PT, R23.reuse, R7, RZ ;  /* 0x0000000717197210 */ /* 0x044fe20007fbe0ff */
[----:B------:R-:W-:Y:S01]  /*1dc40*/  IMAD R24, R22, UR4, RZ ;  /* 0x0000000416187c24 */ /* 0x000fe2000f8e02ff */
[----:B------:R-:W-:Y:S01]  /*1dc50*/  ISETP.GT.U32.AND P6, PT, R8, R14, PT ;  /* 0x0000000e0800720c */ /* 0x000fe20003fc4070 */
[----:B------:R-:W2:Y:S01]  /*1dc60*/  LDCU UR4, c[0x0][0x3b0] ;  /* 0x00007600ff0477ac */ /* 0x000ea20008000800 */
[----:B------:R-:W-:Y:S01]  /*1dc70*/  LEA.HI.X.SX32 R23, R23, R6, 0x1, P5 ;  /* 0x0000000617177211 */ /* 0x000fe200028f0eff */
[----:B------:R-:W-:-:S05]  /*1dc80*/  @P0 IMAD.MOV.U32 R22, RZ, RZ, R25 ;  /* 0x000000ffff160224 */ /* 0x000fca00078e0019 */
[----:B------:R0:W2:Y:S01]  /*1dc90*/  @P0 LDG.E.U8 R12, desc[UR18][R22.64] ;  /* 0x00000012160c0981 */ /* 0x0000a2000c1e1100 */
[----:B------:R-:W-:-:S04]  /*1dca0*/  ISETP.GT.U32.AND P1, PT, R8, R13, PT ;  /* 0x0000000d0800720c */ /* 0x000fc80003f24070 */
[----:B------:R-:W-:Y:S01]  /*1dcb0*/  @!P6 IMAD.IADD R14, R14, 0x1, -R8 ;  /* 0x000000010e0ee824 */ /* 0x000fe200078e0a08 */
[----:B------:R-:W-:-:S08]  /*1dcc0*/  ISETP.GE.AND P6, PT, R10, RZ, PT ;  /* 0x000000ff0a00720c */ /* 0x000fd00003fc6270 */
[----:B------:R-:W-:Y:S01]  /*1dcd0*/  @!P1 IMAD.IADD R13, R13, 0x1, -R8 ;  /* 0x000000010d0d9824 */ /* 0x000fe200078e0a08 */
[----:B----4-:R4:W-:Y:S03]  /*1dce0*/  STL [R1+0x70], R19 ;  /* 0x0000701301007387 */ /* 0x0109e60000100800 */
[----:B0-----:R-:W-:Y:S01]  /*1dcf0*/  IMAD.MOV.U32 R22, RZ, RZ, R13 ;  /* 0x000000ffff167224 */ /* 0x001fe200078e000d */
[----:B----4-:R-:W4:Y:S04]  /*1dd00*/  LDL.LU R19, [R1+0x308] ;  /* 0x0003080001137983 */ /* 0x010f280000300800 */
[----:B------:R-:W3:Y:S04]  /*1dd10*/  LDL.LU R10, [R1+0x2bc] ;  /* 0x0002bc00010a7983 */ /* 0x000ee80000300800 */
[----:B------:R0:W-:Y:S04]  /*1dd20*/  STL [R1+0x650], R25 ;  /* 0x0006501901007387 */ /* 0x0001e80000100800 */
[----:B------:R-:W-:Y:S01]  /*1dd30*/  STL [R1+0x64c], R23 ;  /* 0x00064c1701007387 */ /* 0x000fe20000100800 */
[----:B------:R-:W-:-:S03]  /*1dd40*/  @!P6 IMAD.MOV R22, RZ, RZ, -R22 ;  /* 0x000000ffff16e224 */ /* 0x000fc600078e0a16 */
[----:B0-----:R-:W3:Y:S01]  /*1dd50*/  LDL R25, [R1+0x110c] ;  /* 0x00110c0001197983 */ /* 0x001ee20000100800 */
[----:B------:R-:W-:-:S03]  /*1dd60*/  PRMT R9, RZ, 0x7610, R9 ;  /* 0x00007610ff097816 */ /* 0x000fc60000000009 */
[----:B--2---:R0:W-:Y:S02]  /*1dd70*/  STL [R1+0x6c], R12 ;  /* 0x00006c0c01007387 */ /* 0x0041e40000100800 */
[----:B0-----:R-:W-:-:S04]  /*1dd80*/  IADD3 R12, P5, PT, R24, R7, RZ ;  /* 0x00000007180c7210 */ /* 0x001fc80007fbe0ff */
[----:B------:R-:W-:Y:S02]  /*1dd90*/  LEA.HI.X.SX32 R13, R24, R6, 0x1, P5 ;  /* 0x00000006180d7211 */ /* 0x000fe400028f0eff */
        /* <DEDUP_REMOVED lines=11> */
[----:B---3--:R-:W-:Y:S01]  /*1de50*/  ISETP.GE.AND P5, PT, R20, RZ, PT ;  /* 0x000000ff1400720c */ /* 0x008fe20003fa6270 */
[----:B------:R-:W3:Y:S02]  /*1de60*/  LDCU UR5, c[0x0][0x3b0] ;  /* 0x00007600ff0577ac */ /* 0x000ee40008000800 */
[----:B------:R1:W-:Y:S02]  /*1de70*/  STL [R1+0x654], R13 ;  /* 0x0006540d01007387 */ /* 0x0003e40000100800 */
[--C-:B------:R-:W-:Y:S02]  /*1de80*/  @!P3 IMAD.IADD R14, R14, 0x1, -R8.reuse ;  /* 0x000000010e0eb824 */ /* 0x100fe400078e0a08 */
[----:B------:R-:W3:Y:S02]  /*1de90*/  LDL R20, [R1+0x1140] ;  /* 0x0011400001147983 */ /* 0x000ee40000100800 */
[----:B------:R-:W-:-:S02]  /*1dea0*/  @!P1 IMAD.IADD R17, R17, 0x1, -R8 ;  /* 0x0000000111119824 */ /* 0x000fc400078e0a08 */
[----:B0-----:R-:W3:Y:S01]  /*1deb0*/  LDL R12, [R1+0x1158] ;  /* 0x00115800010c7983 */ /* 0x001ee20000100800 */
[----:B-1----:R-:W-:Y:S01]  /*1dec0*/  IMAD.MOV.U32 R13, RZ, RZ, R3 ;  /* 0x000000ffff0d7224 */ /* 0x002fe200078e0003 */
[----:B------:R-:W-:Y:S01]  /*1ded0*/  IADD3 R3, P1, PT, R24, R7, RZ ;  /* 0x0000000718037210 */ /* 0x000fe20007f3e0ff */
[----:B------:R-:W-:-:S03]  /*1dee0*/  IMAD.MOV.U32 R23, RZ, RZ, R14 ;  /* 0x000000ffff177224 */ /* 0x000fc600078e000e */
[----:B------:R-:W-:Y:S01]  /*1def0*/  LEA.HI.X.SX32 R24, R24, R6, 0x1, P1 ;  /* 0x0000000618187211 */ /* 0x000fe200008f0eff */
[----:B------:R-:W-:Y:S01]  /*1df00*/  @!P6 IMAD.IADD R15, R15, 0x1, -R8 ;  /* 0x000000010f0fe824 */ /* 0x000fe200078e0a08 */
[----:B------:R-:W-:Y:S02]  /*1df10*/  ISETP.GE.AND P6, PT, R25, RZ, PT ;  /* 0x000000ff1900720c */ /* 0x000fe40003fc6270 */
[----:B------:R-:W-:Y:S01]  /*1df20*/  PRMT R22, RZ, 0x7610, R22 ;  /* 0x00007610ff167816 */ /* 0x000fe20000000016 */
[----:B------:R-:W-:Y:S01]  /*1df30*/  @P0 IMAD.MOV.U32 R25, RZ, RZ, R24 ;  /* 0x000000ffff190224 */ /* 0x000fe200078e0018 */
[----:B--2---:R0:W-:Y:S04]  /*1df40*/  STL [R1+0x68], R9 ;  /* 0x0000680901007387 */ /* 0x0041e80000100800 */
[----:B0-----:R-:W2:Y:S04]  /*1df50*/  LDL.LU R9, [R1+0x30c] ;  /* 0x00030c0001097983 */ /* 0x001ea80000300800 */
[----:B------:R-:W2:Y:S04]  /*1df60*/  LDL.LU R14, [R1+0x1358] ;  /* 0x00135800010e7983 */ /* 0x000ea80000300800 */
[----:B------:R-:W-:Y:S04]  /*1df70*/  STL [R1+0x660], R3 ;  /* 0x0006600301007387 */ /* 0x000fe80000100800 */
[----:B------:R0:W-:Y:S02]  /*1df80*/  STL [R1+0x65c], R24 ;  /* 0x00065c1801007387 */ /* 0x0001e40000100800 */
[----:B0-----:R-:W-:-:S02]  /*1df90*/  @P0 IMAD.MOV.U32 R24, RZ, RZ, R3 ;  /* 0x000000ffff180224 */ /* 0x001fc400078e0003 */
[----:B------:R-:W-:Y:S01]  /*1dfa0*/  @!P5 IMAD.MOV R23, RZ, RZ, -R23 ;  /* 0x000000ffff17d224 */ /* 0x000fe200078e0a17 */
[C---:B------:R-:W-:Y:S01]  /*1dfb0*/  ISETP.GT.U32.AND P1, PT, R8.reuse, R15, PT ;  /* 0x0000000f0800720c */ /* 0x040fe20003f24070 */
[----:B------:R-:W4:Y:S04]  /*1dfc0*/  LDL.LU R3, [R1+0x1cc] ;  /* 0x0001cc0001037983 */ /* 0x000f280000300800 */
[----:B------:R0:W4:Y:S01]  /*1dfd0*/  @P0 LDG.E.U8 R22, desc[UR18][R24.64] ;  /* 0x0000001218160981 */ /* 0x000122000c1e1100 */
[----:B------:R-:W-:Y:S02]  /*1dfe0*/  ISETP.GT.U32.AND P5, PT, R8, R10, PT ;  /* 0x0000000a0800720c */ /* 0x000fe40003fa4070 */
[----:B------:R-:W-:-:S05]  /*1dff0*/  SEL R23, R11, R23, !P4 ;  /* 0x000000170b177207 */ /* 0x000fca0006000000 */
[----:B0-----:R-:W-:Y:S01]  /*1e000*/  IMAD R24, R23, UR4, RZ ;  /* 0x0000000417187c24 */ /* 0x001fe2000f8e02ff */
[----:B------:R-:W-:Y:S01]  /*1e010*/  PRMT R16, RZ, 0x7610, R16 ;  /* 0x00007610ff107816 */ /* 0x000fe20000000010 */
[----:B------:R-:W-:-:S04]  /*1e020*/  @!P1 IMAD.IADD R15, R15, 0x1, -R8 ;  /* 0x000000010f0f9824 */ /* 0x000fc800078e0a08 */
[----:B------:R-:W-:Y:S01]  /*1e030*/  @!P5 IMAD.IADD R10, R10, 0x1, -R8 ;  /* 0x000000010a0ad824 */ /* 0x000fe200078e0a08 */
[----:B---3--:R-:W-:Y:S02]  /*1e040*/  ISETP.GE.AND P1, PT, R20, RZ, PT ;  /* 0x000000ff1400720c */ /* 0x008fe40003f26270 */
[----:B--2---:R-:W-:Y:S01]  /*1e050*/  PRMT R14, RZ, 0x7610, R14 ;  /* 0x00007610ff0e7816 */ /* 0x004fe2000000000e */
[----:B----4-:R0:W-:Y:S01]  /*1e060*/  STL [R1+0x64], R22 ;  /* 0x0000641601007387 */ /* 0x0101e20000100800 */
[----:B------:R-:W-:Y:S01]  /*1e070*/  ISETP.GT.U32.AND P3, PT, R8, R19, PT ;  /* 0x000000130800720c */ /* 0x000fe20003f64070 */
[----:B------:R-:W1:Y:S01]  /*1e080*/  LDCU UR4, c[0x0][0x3b0] ;  /* 0x00007600ff0477ac */ /* 0x000e620008000800 */
[----:B0-----:R-:W-:Y:S01]  /*1e090*/  IMAD.MOV.U32 R22, RZ, RZ, R17 ;  /* 0x000000ffff167224 */ /* 0x001fe200078e0011 */
[----:B------:R-:W-:-:S04]  /*1e0a0*/  IADD3 R17, P5, PT, R24, R7, RZ ;  /* 0x0000000718117210 */ /* 0x000fc80007fbe0ff */
[----:B------:R-:W-:Y:S01]  /*1e0b0*/  LEA.HI.X.SX32 R20, R24, R6, 0x1, P5 ;  /* 0x0000000618147211 */ /* 0x000fe200028f0eff */
[----:B------:R-:W-:-:S04]  /*1e0c0*/  @P0 IMAD.MOV.U32 R24, RZ, RZ, R17 ;  /* 0x000000ffff180224 */ /* 0x000fc800078e0011 */
[----:B------:R-:W-:-:S05]  /*1e0d0*/  @P0 IMAD.MOV.U32 R25, RZ, RZ, R20 ;  /* 0x000000ffff190224 */ /* 0x000fca00078e0014 */
[----:B------:R0:W2:Y:S01]  /*1e0e0*/  @P0 LDG.E.U8 R14, desc[UR18][R24.64] ;  /* 0x00000012180e0981 */ /* 0x0000a2000c1e1100 */
[----:B------:R-:W-:Y:S01]  /*1e0f0*/  @!P6 IMAD.MOV R22, RZ, RZ, -R22 ;  /* 0x000000ffff16e224 */ /* 0x000fe200078e0a16 */
[----:B------:R-:W-:Y:S02]  /*1e100*/  ISETP.GE.AND P6, PT, R12, RZ, PT ;  /* 0x000000ff0c00720c */ /* 0x000fe40003fc6270 */
[----:B------:R-:W3:Y:S02]  /*1e110*/  LDL R12, [R1+0x1144] ;  /* 0x00114400010c7983 */ /* 0x000ee40000100800 */
[----:B------:R-:W-:Y:S01]  /*1e120*/  SEL R22, R11, R22, !P4 ;  /* 0x000000160b167207 */ /* 0x000fe20006000000 */
[----:B------:R-:W-:-:S04]  /*1e130*/  IMAD.MOV.U32 R23, RZ, RZ, R15 ;  /* 0x000000ffff177224 */ /* 0x000fc800078e000f */
[----:B------:R-:W-:Y:S01]  /*1e140*/  IMAD R22, R22, UR5, RZ ;  /* 0x0000000516167c24 */ /* 0x000fe2000f8e02ff */
[----:B------:R4:W-:Y:S01]  /*1e150*/  STL [R1+0x678], R17 ;  /* 0x0006781101007387 */ /* 0x0009e20000100800 */
[----:B------:R-:W-:Y:S01]  /*1e160*/  @!P3 IMAD.IADD R19, R19, 0x1, -R8 ;  /* 0x000000011313b824 */ /* 0x000fe200078e0a08 */
[----:B------:R-:W-:Y:S01]  /*1e170*/  PRMT R18, RZ, 0x7610, R18 ;  /* 0x00007610ff127816 */ /* 0x000fe20000000012 */
[----:B------:R-:W-:Y:S01]  /*1e180*/  @!P6 IMAD.MOV R23, RZ, RZ, -R23 ;  /* 0x000000ffff17e224 */ /* 0x000fe200078e0a17 */
[C---:B------:R-:W-:Y:S01]  /*1e190*/  IADD3 R15, P5, PT, R22.reuse, R7, RZ ;  /* 0x00000007160f7210 */ /* 0x040fe20007fbe0ff */
[----:B------:R-:W-:Y:S01]  /*1e1a0*/  STL [R1+0x674], R20 ;  /* 0x0006741401007387 */ /* 0x000fe20000100800 */
[----:B------:R-:W1:Y:S02]  /*1e1b0*/  LDCU UR5, c[0x0][0x3b0] ;  /* 0x00007600ff0577ac */ /* 0x000e640008000800 */
[----:B----4-:R-:W-:Y:S01]  /*1e1c0*/  LEA.HI.X.SX32 R17, R22, R6, 0x1, P5 ;  /* 0x0000000616117211 */ /* 0x010fe200028f0eff */
[----:B0-----:R-:W-:-:S04]  /*1e1d0*/  @P0 IMAD.MOV.U32 R24, RZ, RZ, R15 ;  /* 0x000000ffff180224 */ /* 0x001fc800078e000f */
[----:B------:R-:W-:-:S05]  /*1e1e0*/  @P0 IMAD.MOV.U32 R25, RZ, RZ, R17 ;  /* 0x000000ffff190224 */ /* 0x000fca00078e0011 */
[----:B------:R0:W4:Y:S01]  /*1e1f0*/  @P0 LDG.E.U8 R16, desc[UR18][R24.64] ;  /* 0x0000001218100981 */ /* 0x000122000c1e1100 */
[----:B------:R-:W-:-:S03]  /*1e200*/  ISETP.GT.U32.AND P3, PT, R8, R19, PT ;  /* 0x000000130800720c */ /* 0x000fc60003f64070 */
[----:B--2---:R2:W-:Y:S04]  /*1e210*/  STL [R1+0x60], R14 ;  /* 0x0000600e01007387 */ /* 0x0045e80000100800 */
[----:B--2---:R-:W2:Y:S04]  /*1e220*/  LDL.LU R14, [R1+0x1a8] ;  /* 0x0001a800010e7983 */ /* 0x004ea80000300800 */
[----:B------:R1:W-:Y:S04]  /*1e230*/  STL [R1+0x680], R15 ;  /* 0x0006800f01007387 */ /* 0x0003e80000100800 */
[----:B------:R3:W-:Y:S01]  /*1e240*/  STL [R1+0x67c], R17 ;  /* 0x00067c1101007387 */ /* 0x0007e20000100800 */
[----:B------:R-:W-:Y:S01]  /*1e250*/  @!P3 IMAD.IADD R19, R19, 0x1, -R8 ;  /* 0x000000011313b824 */ /* 0x000fe200078e0a08 */
[----:B------:R-:W-:-:S02]  /*1e260*/  ISETP.GT.U32.AND P6, PT, R8, R10, PT ;  /* 0x0000000a0800720c */ /* 0x000fc40003fc4070 */
[----:B0-----:R-:W-:Y:S01]  /*1e270*/  SEL R24, R11, R23, !P4 ;  /* 0x000000170b187207 */ /* 0x001fe20006000000 */
[----:B------:R-:W2:Y:S04]  /*1e280*/  LDL R20, [R1+0x113c] ;  /* 0x00113c0001147983 */ /* 0x000ea80000100800 */
[----:B-1----:R-:W2:Y:S01]  /*1e290*/  LDL R15, [R1+0x1148] ;  /* 0x00114800010f7983 */ /* 0x002ea20000100800 */
[----:B------:R-:W-:Y:S01]  /*1e2a0*/  ISETP.GT.U32.AND P3, PT, R8, R9, PT ;  /* 0x000000090800720c */ /* 0x000fe20003f64070 */
[----:B------:R-:W-:-:S04]  /*1e2b0*/  IMAD.MOV.U32 R22, RZ, RZ, R19 ;  /* 0x000000ffff167224 */ /* 0x000fc800078e0013 */
[----:B------:R-:W-:-:S08]  /*1e2c0*/  @!P1 IMAD.MOV R22, RZ, RZ, -R22 ;  /* 0x000000ffff169224 */ /* 0x000fd000078e0a16 */
[--C-:B------:R-:W-:Y:S01]  /*1e2d0*/  @!P3 IMAD.IADD R9, R9, 0x1, -R8.reuse ;  /* 0x000000010909b824 */ /* 0x100fe200078e0a08 */
[----:B---3--:R-:W-:Y:S01]  /*1e2e0*/  ISETP.GE.AND P3, PT, R12, RZ, PT ;  /* 0x000000ff0c00720c */ /* 0x008fe20003f66270 */
[----:B------:R-:W-:Y:S01]  /*1e2f0*/  @!P6 IMAD.IADD R10, R10, 0x1, -R8 ;  /* 0x000000010a0ae824 */ /* 0x000fe200078e0a08 */
[----:B------:R-:W-:Y:S02]  /*1e300*/  SEL R23, R11, R22, !P4 ;  /* 0x000000160b177207 */ /* 0x000fe40006000000 */
[----:B------:R-:W-:Y:S01]  /*1e310*/  ISETP.GT.U32.AND P1, PT, R8, R9, PT ;  /* 0x000000090800720c */ /* 0x000fe20003f24070 */
[----:B------:R-:W-:Y:S01]  /*1e320*/  IMAD R24, R24, UR12, RZ ;  /* 0x0000000c18187c24 */ /* 0x000fe2000f8e02ff */
[----:B------:R-:W-:Y:S01]  /*1e330*/  PRMT R25, RZ, 0x7610, R25 ;  /* 0x00007610ff197816 */ /* 0x000fe20000000019 */
[----:B------:R-:W-:Y:S01]  /*1e340*/  IMAD.MOV.U32 R22, RZ, RZ, R10 ;  /* 0x000000ffff167224 */ /* 0x000fe200078e000a */
[----:B------:R-:W-:Y:S01]  /*1e350*/  ISETP.GT.U32.AND P5, PT, R8, R3, PT ;  /* 0x000000030800720c */ /* 0x000fe20003fa4070 */
[----:B------:R-:W-:Y:S01]  /*1e360*/  IMAD R23, R23, UR4, RZ ;  /* 0x0000000417177c24 */ /* 0x000fe2000f8e02ff */
[-C--:B------:R-:W-:Y:S01]  /*1e370*/  IADD3 R17, P6, PT, R24, R7.reuse, RZ ;  /* 0x0000000718117210 */ /* 0x080fe20007fde0ff */
[----:B------:R-:W-:Y:S01]  /*1e380*/  IMAD.MOV.U32 R12, RZ, RZ, R13 ;  /* 0x000000ffff0c7224 */ /* 0x000fe200078e000d */
[----:B------:R-:W0:Y:S01]  /*1e390*/  LDCU UR4, c[0x0][0x3b0] ;  /* 0x00007600ff0477ac */ /* 0x000e220008000800 */
[----:B------:R-:W-:Y:S01]  /*1e3a0*/  @!P3 IMAD.MOV R22, RZ, RZ, -R22 ;  /* 0x000000ffff16b224 */ /* 0x000fe200078e0a16 */
[----:B------:R-:W-:-:S02]  /*1e3b0*/  IADD3 R10, P3, PT, R23, R7, RZ ;  /* 0x00000007170a7210 */ /* 0x000fc40007f7e0ff */
[----:B------:R-:W-:Y:S01]  /*1e3c0*/  LEA.HI.X.SX32 R19, R24, R6, 0x1, P6 ;  /* 0x0000000618137211 */ /* 0x000fe200030f0eff */
[----:B------:R-:W-:Y:S01]  /*1e3d0*/  @!P1 IMAD.IADD R9, R9, 0x1, -R8 ;  /* 0x0000000109099824 */ /* 0x000fe200078e0a08 */
[----:B------:R-:W-:Y:S01]  /*1e3e0*/  SEL R24, R11, R22, !P4 ;  /* 0x000000160b187207 */ /* 0x000fe20006000000 */
[----:B------:R-:W-:Y:S01]  /*1e3f0*/  @P0 IMAD.MOV.U32 R22, RZ, RZ, R17 ;  /* 0x000000ffff160224 */ /* 0x000fe200078e0011 */
[----:B------:R-:W-:Y:S01]  /*1e400*/  PRMT R0, RZ, 0x7610, R0 ;  /* 0x00007610ff007816 */ /* 0x000fe20000000000 */
[----:B------:R-:W-:Y:S01]  /*1e410*/  IMAD.MOV.U32 R13, RZ, RZ, R2 ;  /* 0x000000ffff0d7224 */ /* 0x000fe200078e0002 */
[----:B------:R-:W1:Y:S01]  /*1e420*/  LDCU UR12, c[0x0][0x3b0] ;  /* 0x00007600ff0c77ac */ /* 0x000e620008000800 */
[----:B------:R-:W3:Y:S04]  /*1e430*/  LDL.LU R2, [R1+0x1ac] ;  /* 0x0001ac0001027983 */ /* 0x000ee80000300800 */
[----:B----4-:R4:W-:Y:S04]  /*1e440*/  STL [R1+0x5c], R16 ;  /* 0x00005c1001007387 */ /* 0x0109e80000100800 */
[----:B----4-:R-:W4:Y:S04]  /*1e450*/  LDL.LU R16, [R1+0x1a4] ;  /* 0x0001a40001107983 */ /* 0x010f280000300800 */
[----:B------:R-:W-:Y:S04]  /*1e460*/  STL [R1+0x688], R17 ;  /* 0x0006881101007387 */ /* 0x000fe80000100800 */
[----:B------:R-:W-:Y:S04]  /*1e470*/  STL [R1+0x690], R10 ;  /* 0x0006900a01007387 */ /* 0x000fe80000100800 */
[----:B------:R0:W-:Y:S01]  /*1e480*/  STL [R1+0x684], R19 ;  /* 0x0006841301007387 */ /* 0x0001e20000100800 */
[----:B--2---:R-:W-:-:S02]  /*1e490*/  ISETP.GE.AND P1, PT, R15, RZ, PT ;  /* 0x000000ff0f00720c */ /* 0x004fc40003f26270 */
[----:B------:R-:W-:Y:S01]  /*1e4a0*/  LEA.HI.X.SX32 R15, R23, R6, 0x1, P3 ;  /* 0x00000006170f7211 */ /* 0x000fe200018f0eff */
[----:B------:R-:W-:Y:S02]  /*1e4b0*/  @P0 IMAD.MOV.U32 R23, RZ, RZ, R19 ;  /* 0x000000ffff170224 */ /* 0x000fe400078e0013 */
[----:B0-----:R-:W2:Y:S04]  /*1e4c0*/  LDL.LU R19, [R1+0x1354] ;  /* 0x0013540001137983 */ /* 0x001ea80000300800 */
[----:B------:R0:W2:Y:S04]  /*1e4d0*/  @P0 LDG.E.U8 R18, desc[UR18][R22.64] ;  /* 0x0000001216120981 */ /* 0x0000a8000c1e1100 */
[----:B------:R-:W3:Y:S01]  /*1e4e0*/  LDL.LU R17, [R1+0x1350] ;  /* 0x0013500001117983 */ /* 0x000ee20000300800 */
[----:B0-----:R-:W-:-:S02]  /*1e4f0*/  @P0 IMAD.MOV.U32 R22, RZ, RZ, R10 ;  /* 0x000000ffff160224 */ /* 0x001fc400078e000a */
[----:B------:R-:W-:-:S05]  /*1e500*/  @P0 IMAD.MOV.U32 R23, RZ, RZ, R15 ;  /* 0x000000ffff170224 */ /* 0x000fca00078e000f */
[----:B------:R0:W4:Y:S01]  /*1e510*/  @P0 LDG.E.U8 R25, desc[UR18][R22.64] ;  /* 0x0000001216190981 */ /* 0x000122000c1e1100 */
[----:B------:R-:W-:-:S05]  /*1e520*/  @!P5 IMAD.IADD R3, R3, 0x1, -R8 ;  /* 0x000000010303d824 */ /* 0x000fca00078e0a08 */
[----:B------:R-:W-:Y:S01]  /*1e530*/  ISETP.GT.U32.AND P5, PT, R8, R3, PT ;  /* 0x000000030800720c */ /* 0x000fe20003fa4070 */
[----:B------:R-:W-:Y:S01]  /*1e540*/  IMAD R24, R24, UR5, RZ ;  /* 0x0000000518187c24 */ /* 0x000fe2000f8e02ff */
[----:B------:R-:W-:Y:S01]  /*1e550*/  STL [R1+0x68c], R15 ;  /* 0x00068c0f01007387 */ /* 0x000fe20000100800 */
[----:B------:R-:W-:Y:S01]  /*1e560*/  ISETP.GE.AND P3, PT, R20, RZ, PT ;  /* 0x000000ff1400720c */ /* 0x000fe20003f66270 */
[----:B0-----:R-:W-:Y:S01]  /*1e570*/  IMAD.MOV.U32 R22, RZ, RZ, R9 ;  /* 0x000000ffff167224 */ /* 0x001fe200078e0009 */
[----:B------:R-:W-:Y:S01]  /*1e580*/  ISETP.GT.U32.AND P6, PT, R8, R14, PT ;  /* 0x0000000e0800720c */ /* 0x000fe20003fc4070 */
[----:B------:R-:W0:Y:S07]  /*1e590*/  LDCU UR5, c[0x0][0x3b0] ;  /* 0x00007600ff0577ac */ /* 0x000e2e0008000800 */
[----:B------:R-:W-:Y:S01]  /*1e5a0*/  @!P5 IMAD.IADD R3, R3, 0x1, -R8 ;  /* 0x000000010303d824 */ /* 0x000fe200078e0a08 */
[----:B------:R-:W-:Y:S01]  /*1e5b0*/  IADD3 R20, P5, PT, R24, R7, RZ ;  /* 0x0000000718147210 */ /* 0x000fe20007fbe0ff */
[----:B------:R-:W-:-:S05]  /*1e5c0*/  @!P1 IMAD.MOV R22, RZ, RZ, -R22 ;  /* 0x000000ffff169224 */ /* 0x000fca00078e0a16 */
[----:B------:R-:W-:Y:S01]  /*1e5d0*/  SEL R23, R11, R22, !P4 ;  /* 0x000000160b177207 */ /* 0x000fe20006000000 */
[----:B------:R-:W-:Y:S01]  /*1e5e0*/  IMAD.MOV.U32 R22, RZ, RZ, R3 ;  /* 0x000000ffff167224 */ /* 0x000fe200078e0003 */
[----:B--2---:R2:W-:Y:S01]  /*1e5f0*/  STL [R1+0x58], R18 ;  /* 0x0000581201007387 */ /* 0x0045e20000100800 */
[----:B---3--:R-:W-:-:S03]  /*1e600*/  PRMT R17, RZ, 0x7610, R17 ;  /* 0x00007610ff117816 */ /* 0x008fc60000000011 */
[----:B--2---:R-:W2:Y:S04]  /*1e610*/  LDL R18, [R1+0x1138] ;  /* 0x0011380001127983 */ /* 0x004ea80000100800 */
[----:B------:R-:W3:Y:S04]  /*1e620*/  LDL.LU R15, [R1+0x134c] ;  /* 0x00134c00010f7983 */ /* 0x000ee80000300800 */
[----:B------:R-:W2:Y:S04]  /*1e630*/  LDL.LU R10, [R1+0x1348] ;  /* 0x00134800010a7983 */ /* 0x000ea80000300800 */
[----:B------:R-:W2:Y:S04]  /*1e640*/  LDL.LU R9, [R1+0x1a0] ;  /* 0x0001a00001097983 */ /* 0x000ea80000300800 */
[----:B------:R-:W-:Y:S04]  /*1e650*/  STL [R1+0x698], R20 ;  /* 0x0006981401007387 */ /* 0x000fe80000100800 */
[----:B----4-:R4:W-:Y:S04]  /*1e660*/  STL [R1+0x54], R25 ;  /* 0x0000541901007387 */ /* 0x0109e80000100800 */
[----:B------:R-:W2:Y:S01]  /*1e670*/  LDL.LU R3, [R1+0x1344] ;  /* 0x0013440001037983 */ /* 0x000ea20000300800 */
[----:B----4-:R-:W-:Y:S01]  /*1e680*/  LEA.HI.X.SX32 R25, R24, R6, 0x1, P5 ;  /* 0x0000000618197211 */ /* 0x010fe200028f0eff */
[----:B------:R-:W-:-:S05]  /*1e690*/  @P0 IMAD.MOV.U32 R24, RZ, RZ, R20 ;  /* 0x000000ffff180224 */ /* 0x000fca00078e0014 */
[----:B------:R-:W4:Y:S01]  /*1e6a0*/  @P0 LDG.E.U8 R17, desc[UR18][R24.64] ;  /* 0x0000001218110981 */ /* 0x000f22000c1e1100 */
[----:B------:R-:W-:Y:S01]  /*1e6b0*/  ISETP.GT.U32.AND P1, PT, R8, R2, PT ;  /* 0x000000020800720c */ /* 0x000fe20003f24070 */
[----:B------:R-:W-:Y:S02]  /*1e6c0*/  IMAD R23, R23, UR13, RZ ;  /* 0x0000000d17177c24 */ /* 0x000fe4000f8e02ff */
[----:B------:R-:W-:Y:S01]  /*1e6d0*/  @!P3 IMAD.MOV R22, RZ, RZ, -R22 ;  /* 0x000000ffff16b224 */ /* 0x000fe200078e0a16 */
[----:B------:R-:W-:Y:S01]  /*1e6e0*/  STL [R1+0x694], R25 ;  /* 0x0006941901007387 */ /* 0x000fe20000100800 */
[--C-:B------:R-:W-:Y:S01]  /*1e6f0*/  @!P6 IMAD.IADD R14, R14, 0x1, -R8.reuse ;  /* 0x000000010e0ee824 */ /* 0x100fe200078e0a08 */
[----:B--2---:R-:W-:Y:S02]  /*1e700*/  PRMT R3, RZ, 0x7610, R3 ;  /* 0x00007610ff037816 */ /* 0x004fe40000000003 */
[----:B------:R-:W2:Y:S05]  /*1e710*/  LDL.LU R20, [R1+0x19c] ;  /* 0x00019c0001147983 */ /* 0x000eaa0000300800 */
[----:B------:R-:W-:Y:S01]  /*1e720*/  @!P1 IMAD.IADD R2, R2, 0x1, -R8 ;  /* 0x0000000102029824 */ /* 0x000fe200078e0a08 */
[----:B------:R-:W-:Y:S01]  /*1e730*/  ISETP.GE.AND P1, PT, R18, RZ, PT ;  /* 0x000000ff1200720c */ /* 0x000fe20003f26270 */
[----:B------:R-:W0:Y:S01]  /*1e740*/  LDCU UR13, c[0x0][0x3b0] ;  /* 0x00007600ff0d77ac */ /* 0x000e220008000800 */
[----:B------:R-:W-:Y:S01]  /*1e750*/  SEL R22, R11, R22, !P4 ;  /* 0x000000160b167207 */ /* 0x000fe20006000000 */
[----:B----4-:R4:W-:Y:S04]  /*1e760*/  STL [R1+0x50], R17 ;  /* 0x0000501101007387 */ /* 0x0109e80000100800 */
[----:B------:R-:W-:Y:S01]  /*1e770*/  IMAD R24, R22, UR4, RZ ;  /* 0x0000000416187c24 */ /* 0x000fe2000f8e02ff */
[----:B------:R-:W-:Y:S01]  /*1e780*/  ISETP.GT.U32.AND P6, PT, R8, R14, PT ;  /* 0x0000000e0800720c */ /* 0x000fe20003fc4070 */
[----:B------:R-:W0:Y:S01]  /*1e790*/  LDCU UR4, c[0x0][0x3b0] ;  /* 0x00007600ff0477ac */ /* 0x000e220008000800 */
[----:B----4-:R-:W-:-:S04]  /*1e7a0*/  IADD3 R17, P3, PT, R23, R7, RZ ;  /* 0x0000000717117210 */ /* 0x010fc80007f7e0ff */
[----:B------:R-:W-:Y:S01]  /*1e7b0*/  LEA.HI.X.SX32 R18, R23, R6, 0x1, P3 ;  /* 0x0000000617127211 */ /* 0x000fe200018f0eff */
[----:B------:R-:W-:Y:S01]  /*1e7c0*/  @P0 IMAD.MOV.U32 R22, RZ, RZ, R17 ;  /* 0x000000ffff160224 */ /* 0x000fe200078e0011 */
[----:B------:R-:W-:Y:S03]  /*1e7d0*/  STL [R1+0x6a0], R17 ;  /* 0x0006a01101007387 */ /* 0x000fe60000100800 */
[----:B------:R-:W-:Y:S01]  /*1e7e0*/  @P0 IMAD.MOV.U32 R23, RZ, RZ, R18 ;  /* 0x000000ffff170224 */ /* 0x000fe200078e0012 */
[----:B------:R4:W-:Y:S04]  /*1e7f0*/  STL [R1+0x69c], R18 ;  /* 0x00069c1201007387 */ /* 0x0009e80000100800 */
[----:B------:R-:W2:Y:S04]  /*1e800*/  LDL R25, [R1+0x1164] ;  /* 0x0011640001197983 */ /* 0x000ea80000100800 */
[----:B------:R0:W2:Y:S04]  /*1e810*/  @P0 LDG.E.U8 R3, desc[UR18][R22.64] ;  /* 0x0000001216030981 */ /* 0x0000a8000c1e1100 */
[----:B----4-:R-:W4:Y:S04]  /*1e820*/  LDL.LU R18, [R1+0x194] ;  /* 0x0001940001127983 */ /* 0x010f280000300800 */
[----:B------:R-:W2:Y:S01]  /*1e830*/  LDL R23, [R1+0x1188] ;  /* 0x0011880001177983 */ /* 0x000ea20000100800 */
[----:B------:R-:W-:-:S04]  /*1e840*/  @!P6 IMAD.IADD R14, R14, 0x1, -R8 ;  /* 0x000000010e0ee824 */ /* 0x000fc800078e0a08 */
[----:B0-----:R-:W-:Y:S01]  /*1e850*/  IMAD.MOV.U32 R22, RZ, RZ, R14 ;  /* 0x000000ffff167224 */ /* 0x001fe200078e000e */
[----:B------:R-:W-:-:S03]  /*1e860*/  IADD3 R14, P6, PT, R24, R7, RZ ;  /* 0x00000007180e7210 */ /* 0x000fc60007fde0ff */
[----:B------:R-:W-:Y:S01]  /*1e870*/  @!P1 IMAD.MOV R22, RZ, RZ, -R22 ;  /* 0x000000ffff169224 */ /* 0x000fe200078e0a16 */
[----:B------:R-:W-:Y:S02]  /*1e880*/  LEA.HI.X.SX32 R17, R24, R6, 0x1, P6 ;  /* 0x0000000618117211 */ /* 0x000fe400030f0eff */
[----:B------:R-:W-:Y:S02]  /*1e890*/  PRMT R10, RZ, 0x7610, R10 ;  /* 0x00007610ff0a7816 */ /* 0x000fe4000000000a */
[----:B------:R-:W-:Y:S01]  /*1e8a0*/  SEL R24, R11, R22, !P4 ;  /* 0x000000160b187207 */ /* 0x000fe20006000000 */
[----:B------:R-:W-:Y:S01]  /*1e8b0*/  @P0 IMAD.MOV.U32 R22, RZ, RZ, R14 ;  /* 0x000000ffff160224 */ /* 0x000fe200078e000e */
[----:B------:R-:W-:Y:S02]  /*1e8c0*/  ISETP.GT.U32.AND P5, PT, R8, R16, PT ;  /* 0x000000100800720c */ /* 0x000fe40003fa4070 */
[----:B--2---:R-:W-:Y:S01]  /*1e8d0*/  ISETP.GE.AND P6, PT, R23, RZ, PT ;  /* 0x000000ff1700720c */ /* 0x004fe20003fc6270 */
[----:B------:R-:W-:-:S05]  /*1e8e0*/  @P0 IMAD.MOV.U32 R23, RZ, RZ, R17 ;  /* 0x000000ffff170224 */ /* 0x000fca00078e0011 */
[----:B------:R0:W2:Y:S05]  /*1e8f0*/  @P0 LDG.E.U8 R10, desc[UR18][R22.64] ;  /* 0x00000012160a0981 */ /* 0x0000aa000c1e1100 */
[----:B------:R-:W-:Y:S01]  /*1e900*/  @!P5 IMAD.IADD R16, R16, 0x1, -R8 ;  /* 0x000000011010d824 */ /* 0x000fe200078e0a08 */
[----:B------:R-:W-:-:S04]  /*1e910*/  ISETP.GT.U32.AND P5, PT, R8, R2, PT ;  /* 0x000000020800720c */ /* 0x000fc80003fa4070 */
[C---:B------:R-:W-:Y:S01]  /*1e920*/  ISETP.GT.U32.AND P3, PT, R8.reuse, R16, PT ;  /* 0x000000100800720c */ /* 0x040fe20003f64070 */
[----:B------:R-:W-:Y:S01]  /*1e930*/  STL [R1+0x12cc], R3 ;  /* 0x0012cc0301007387 */ /* 0x000fe20000100800 */
[----:B------:R-:W-:Y:S01]  /*1e940*/  ISETP.GT.U32.AND P1, PT, R8, R9, PT ;  /* 0x000000090800720c */ /* 0x000fe20003f24070 */
[----:B------:R-:W-:Y:S01]  /*1e950*/  IMAD R24, R24, UR5, RZ ;  /* 0x0000000518187c24 */ /* 0x000fe2000f8e02ff */
[----:B0-----:R-:W-:Y:S01]  /*1e960*/  PRMT R22, RZ, 0x7610, R22 ;  /* 0x00007610ff167816 */ /* 0x001fe20000000016 */
[----:B------:R0:W-:Y:S01]  /*1e970*/  STL [R1+0x6b8], R14 ;  /* 0x0006b80e01007387 */ /* 0x0001e20000100800 */
[----:B---3--:R-:W-:Y:S01]  /*1e980*/  PRMT R15, RZ, 0x7610, R15 ;  /* 0x00007610ff0f7816 */ /* 0x008fe2000000000f */
[----:B------:R-:W3:Y:S02]  /*1e990*/  LDCU UR5, c[0x0][0x3b0] ;  /* 0x00007600ff0577ac */ /* 0x000ee40008000800 */
[----:B------:R1:W-:Y:S01]  /*1e9a0*/  STL [R1+0x6b4], R17 ;  /* 0x0006b41101007387 */ /* 0x0003e20000100800 */
[----:B------:R-:W-:-:S03]  /*1e9b0*/  @!P5 IMAD.IADD R2, R2, 0x1, -R8 ;  /* 0x000000010202d824 */ /* 0x000fc600078e0a08 */
[----:B0-----:R-:W3:Y:S01]  /*1e9c0*/  LDL R14, [R1+0x1168] ;  /* 0x00116800010e7983 */ /* 0x001ee20000100800 */
[----:B------:R-:W-:Y:S02]  /*1e9d0*/  @!P3 IMAD.IADD R16, R16, 0x1, -R8 ;  /* 0x000000011010b824 */ /* 0x000fe400078e0a08 */
[----:B------:R-:W-:Y:S02]  /*1e9e0*/  IMAD.MOV.U32 R23, RZ, RZ, R2 ;  /* 0x000000ffff177224 */ /* 0x000fe400078e0002 */
[----:B------:R-:W-:Y:S01]  /*1e9f0*/  @!P1 IMAD.IADD R9, R9, 0x1, -R8 ;  /* 0x0000000109099824 */ /* 0x000fe200078e0a08 */
[----:B------:R-:W-:Y:S01]  /*1ea00*/  ISETP.GE.AND P1, PT, R25, RZ, PT ;  /* 0x000000ff1900720c */ /* 0x000fe20003f26270 */
[----:B--2---:R0:W-:Y:S04]  /*1ea10*/  STL [R1+0x48], R10 ;  /* 0x0000480a01007387 */ /* 0x0041e80000100800 */
[----:B-1----:R-:W2:Y:S04]  /*1ea20*/  LDL.LU R17, [R1+0x190] ;  /* 0x0001900001117983 */ /* 0x002ea80000300800 */
[----:B------:R-:W2:Y:S01]  /*1ea30*/  LDL.LU R2, [R1+0x1340] ;  /* 0x0013400001027983 */ /* 0x000ea20000300800 */
[----:B0-----:R-:W-:-:S02]  /*1ea40*/  IMAD.MOV.U32 R10, RZ, RZ, R12 ;  /* 0x000000ffff0a7224 */ /* 0x001fc400078e000c */
[----:B------:R-:W-:Y:S01]  /*1ea50*/  IMAD.MOV.U32 R12, RZ, RZ, R5 ;  /* 0x000000ffff0c7224 */ /* 0x000fe200078e0005 */
[----:B------:R-:W-:-:S04]  /*1ea60*/  IADD3 R5, P3, PT, R24, R7, RZ ;  /* 0x0000000718057210 */ /* 0x000fc80007f7e0ff */
[----:B------:R-:W-:Y:S01]  /*1ea70*/  LEA.HI.X.SX32 R24, R24, R6, 0x1, P3 ;  /* 0x0000000618187211 */ /* 0x000fe200018f0eff */
[----:B------:R-:W-:Y:S04]  /*1ea80*/  STL [R1+0x6c0], R5 ;  /* 0x0006c00501007387 */ /* 0x000fe80000100800 */
[----:B------:R0:W-:Y:S01]  /*1ea90*/  STL [R1+0x6bc], R24 ;  /* 0x0006bc1801007387 */ /* 0x0001e20000100800 */
[----:B------:R-:W-:Y:S02]  /*1eaa0*/  @P0 IMAD.MOV.U32 R25, RZ, RZ, R24 ;  /* 0x000000ffff190224 */ /* 0x000fe400078e0018 */
[----:B0-----:R-:W-:Y:S02]  /*1eab0*/  @P0 IMAD.MOV.U32 R24, RZ, RZ, R5 ;  /* 0x000000ffff180224 */ /* 0x001fe400078e0005 */
[----:B------:R-:W2:Y:S04]  /*1eac0*/  LDL.LU R5, [R1+0x18c] ;  /* 0x00018c0001057983 */ /* 0x000ea80000300800 */
[----:B------:R0:W2:Y:S04]  /*1ead0*/  @P0 LDG.E.U8 R22, desc[UR18][R24.64] ;  /* 0x0000001218160981 */ /* 0x0000a8000c1e1100 */
[----:B------:R-:W3:Y:S01]  /*1eae0*/  LDL R25, [R1+0x1150] ;  /* 0x0011500001197983 */ /* 0x000ee20000100800 */
[----:B------:R-:W-:Y:S01]  /*1eaf0*/  @!P6 IMAD.MOV R23, RZ, RZ, -R23 ;  /* 0x000000ffff17e224 */ /* 0x000fe200078e0a17 */
[----:B----4-:R-:W-:-:S04]  /*1eb00*/  ISETP.GT.U32.AND P6, PT, R8, R18, PT ;  /* 0x000000120800720c */ /* 0x010fc80003fc4070 */
[----:B------:R-:W-:Y:S02]  /*1eb10*/  SEL R23, R11, R23, !P4 ;  /* 0x000000170b177207 */ /* 0x000fe40006000000 */
[----:B------:R-:W-:-:S03]  /*1eb20*/  ISETP.GT.U32.AND P3, PT, R8, R9, PT ;  /* 0x000000090800720c */ /* 0x000fc60003f64070 */
[----:B0-----:R-:W-:Y:S01]  /*1eb30*/  IMAD R24, R23, UR4, RZ ;  /* 0x0000000417187c24 */ /* 0x001fe2000f8e02ff */
[----:B------:R-:W-:Y:S01]  /*1eb40*/  ISETP.GT.U32.AND P5, PT, R8, R20, PT ;  /* 0x000000140800720c */ /* 0x000fe20003fa4070 */
[----:B------:R-:W0:Y:S02]  /*1eb50*/  LDCU UR4, c[0x0][0x3b0] ;  /* 0x00007600ff0477ac */ /* 0x000e240008000800 */
[----:B------:R-:W-:-:S06]  /*1eb60*/  @!P6 IMAD.IADD R18, R18, 0x1, -R8 ;  /* 0x000000011212e824 */ /* 0x000fcc00078e0a08 */
[----:B------:R-:W-:Y:S01]  /*1eb70*/  @!P3 IMAD.IADD R9, R9, 0x1, -R8 ;  /* 0x000000010909b824 */ /* 0x000fe200078e0a08 */
[----:B--2---:R1:W-:Y:S02]  /*1eb80*/  STL [R1+0x44], R22 ;  /* 0x0000441601007387 */ /* 0x0043e40000100800 */
[----:B-1----:R-:W-:Y:S01]  /*1eb90*/  IMAD.MOV.U32 R22, RZ, RZ, R16 ;  /* 0x000000ffff167224 */ /* 0x002fe200078e0010 */
[----:B------:R-:W-:-:S03]  /*1eba0*/  IADD3 R16, P6, PT, R24, R7, RZ ;  /* 0x0000000718107210 */ /* 0x000fc60007fde0ff */
[----:B------:R-:W-:Y:S01]  /*1ebb0*/  @!P1 IMAD.MOV R22, RZ, RZ, -R22 ;  /* 0x000000ffff169224 */ /* 0x000fe200078e0a16 */
[----:B------:R-:W-:Y:S02]  /*1ebc0*/  LEA.HI.X.SX32 R24, R24, R6, 0x1, P6 ;  /* 0x0000000618187211 */ /* 0x000fe400030f0eff */
[----:B---3--:R-:W-:Y:S01]  /*1ebd0*/  ISETP.GE.AND P1, PT, R14, RZ, PT ;  /* 0x000000ff0e00720c */ /* 0x008fe20003f26270 */
[----:B------:R-:W-:Y:S01]  /*1ebe0*/  IMAD.MOV.U32 R14, RZ, RZ, R10 ;  /* 0x000000ffff0e7224 */ /* 0x000fe200078e000a */
[----:B------:R-:W-:Y:S01]  /*1ebf0*/  ISETP.GE.AND P3, PT, R25, RZ, PT ;  /* 0x000000ff1900720c */ /* 0x000fe20003f66270 */
[----:B------:R-:W2:Y:S01]  /*1ec00*/  LDL R10, [R1+0x1160] ;  /* 0x00116000010a7983 */ /* 0x000ea20000100800 */
[----:B------:R-:W-:-:S03]  /*1ec10*/  @P0 IMAD.MOV.U32 R25, RZ, RZ, R24 ;  /* 0x000000ffff190224 */ /* 0x000fc600078e0018 */
[----:B------:R-:W-:Y:S04]  /*1ec20*/  STL [R1+0x6c8], R16 ;  /* 0x0006c81001007387 */ /* 0x000fe80000100800 */
[----:B------:R1:W-:Y:S02]  /*1ec30*/  STL [R1+0x6c4], R24 ;  /* 0x0006c41801007387 */ /* 0x0003e40000100800 */
[----:B-1----:R-:W-:Y:S01]  /*1ec40*/  @P0 IMAD.MOV.U32 R24, RZ, RZ, R16 ;  /* 0x000000ffff180224 */ /* 0x002fe200078e0010 */
[----:B------:R-:W-:Y:S01]  /*1ec50*/  SEL R22, R11, R22, !P4 ;  /* 0x000000160b167207 */ /* 0x000fe20006000000 */
[----:B------:R-:W-:Y:S01]  /*1ec60*/  IMAD.MOV.U32 R23, RZ, RZ, R9 ;  /* 0x000000ffff177224 */ /* 0x000fe200078e0009 */
[----:B------:R-:W3:Y:S04]  /*1ec70*/  LDL.LU R16, [R1+0x184] ;  /* 0x0001840001107983 */ /* 0x000ee80000300800 */
[----:B------:R1:W4:Y:S01]  /*1ec80*/  @P0 LDG.E.U8 R15, desc[UR18][R24.64] ;  /* 0x00000012180f0981 */ /* 0x000322000c1e1100 */
[----:B------:R-:W-:-:S02]  /*1ec90*/  IMAD R22, R22, UR5, RZ ;  /* 0x0000000516167c24 */ /* 0x000fc4000f8e02ff */
[----:B------:R-:W-:Y:S01]  /*1eca0*/  @!P5 IMAD.IADD R20, R20, 0x1, -R8 ;  /* 0x000000011414d824 */ /* 0x000fe200078e0a08 */
[----:B------:R-:W-:Y:S01]  /*1ecb0*/  ISETP.GT.U32.AND P6, PT, R8, R18, PT ;  /* 0x000000120800720c */ /* 0x000fe20003fc4070 */
[----:B------:R-:W-:Y:S01]  /*1ecc0*/  @!P1 IMAD.MOV R23, RZ, RZ, -R23 ;  /* 0x000000ffff179224 */ /* 0x000fe200078e0a17 */
[----:B------:R-:W-:Y:S01]  /*1ecd0*/  IADD3 R9, P1, PT, R22, R7, RZ ;  /* 0x0000000716097210 */ /* 0x000fe20007f3e0ff */
[----:B------:R-:W0:Y:S04]  /*1ece0*/  LDCU UR5, c[0x0][0x3b0] ;  /* 0x00007600ff0577ac */ /* 0x000e280008000800 */
[----:B------:R-:W-:Y:S01]  /*1ecf0*/  STL [R1+0x6d0], R9 ;  /* 0x0006d00901007387 */ /* 0x000fe20000100800 */
[----:B-1----:R-:W-:Y:S01]  /*1ed00*/  @P0 IMAD.MOV.U32 R24, RZ, RZ, R9 ;  /* 0x000000ffff180224 */ /* 0x002fe200078e0009 */
[----:B------:R-:W-:-:S02]  /*1ed10*/  ISETP.GT.U32.AND P5, PT, R8, R20, PT ;  /* 0x000000140800720c */ /* 0x000fc40003fa4070 */
[----:B----4-:R1:W-:Y:S02]  /*1ed20*/  STL [R1+0x40], R15 ;  /* 0x0000400f01007387 */ /* 0x0103e40000100800 */
[----:B-1----:R-:W-:-:S05]  /*1ed30*/  LEA.HI.X.SX32 R15, R22, R6, 0x1, P1 ;  /* 0x00000006160f7211 */ /* 0x002fca00008f0eff */
[----:B------:R-:W-:Y:S01]  /*1ed40*/  @P0 IMAD.MOV.U32 R25, RZ, RZ, R15 ;  /* 0x000000ffff190224 */ /* 0x000fe200078e000f */
[----:B------:R1:W-:Y:S04]  /*1ed50*/  STL [R1+0x6cc], R15 ;  /* 0x0006cc0f01007387 */ /* 0x0003e80000100800 */
[----:B------:R4:W3:Y:S01]  /*1ed60*/  @P0 LDG.E.U8 R0, desc[UR18][R24.64] ;  /* 0x0000001218000981 */ /* 0x0008e2000c1e1100 */
[--C-:B------:R-:W-:Y:S02]  /*1ed70*/  @!P5 IMAD.IADD R20, R20, 0x1, -R8.reuse ;  /* 0x000000011414d824 */ /* 0x100fe400078e0a08 */
[----:B------:R-:W-:Y:S01]  /*1ed80*/  @!P6 IMAD.IADD R18, R18, 0x1, -R8 ;  /* 0x000000011212e824 */ /* 0x000fe200078e0a08 */
[----:B-1----:R-:W3:Y:S04]  /*1ed90*/  LDL R15, [R1+0x1190] ;  /* 0x00119000010f7983 */ /* 0x002ee80000100800 */
[----:B------:R-:W3:Y:S01]  /*1eda0*/  LDL R25, [R1+0x115c] ;  /* 0x00115c0001197983 */ /* 0x000ee20000100800 */
[----:B------:R-:W-:Y:S01]  /*1edb0*/  ISETP.GT.U32.AND P5, PT, R8, R17, PT ;  /* 0x000000110800720c */ /* 0x000fe20003fa4070 */
[----:B------:R-:W-:Y:S01]  /*1edc0*/  IMAD.MOV.U32 R22, RZ, RZ, R20 ;  /* 0x000000ffff167224 */ /* 0x000fe200078e0014 */
[----:B----4-:R-:W-:-:S03]  /*1edd0*/  SEL R24, R11, R23, !P4 ;  /* 0x000000170b187207 */ /* 0x010fc60006000000 */
[----:B------:R-:W-:Y:S02]  /*1ede0*/  @!P3 IMAD.MOV R22, RZ, RZ, -R22 ;  /* 0x000000ffff16b224 */ /* 0x000fe400078e0a16 */
[----:B------:R-:W-:Y:S01]  /*1edf0*/  IMAD R24, R24, UR12, RZ ;  /* 0x0000000c18187c24 */ /* 0x000fe2000f8e02ff */
[----:B------:R-:W-:Y:S01]  /*1ee00*/  PRMT R19, RZ, 0x7610, R19 ;  /* 0x00007610ff137816 */ /* 0x000fe20000000013 */
[----:B------:R-:W1:Y:S04]  /*1ee10*/  LDCU UR12, c[0x0][0x3b0] ;  /* 0x00007600ff0c77ac */ /* 0x000e680008000800 */
[----:B------:R-:W-:Y:S01]  /*1ee20*/  @!P5 IMAD.IADD R17, R17, 0x1, -R8 ;  /* 0x000000011111d824 */ /* 0x000fe200078e0a08 */
[----:B--2---:R-:W-:Y:S02]  /*1ee30*/  ISETP.GE.AND P5, PT, R10, RZ, PT ;  /* 0x000000ff0a00720c */ /* 0x004fe40003fa6270 */
[----:B------:R-:W-:-:S02]  /*1ee40*/  SEL R23, R11, R22, !P4 ;  /* 0x000000160b177207 */ /* 0x000fc40006000000 */
[----:B------:R-:W-:Y:S01]  /*1ee50*/  ISETP.GT.U32.AND P3, PT, R8, R17, PT ;  /* 0x000000110800720c */ /* 0x000fe20003f64070 */
[----:B------:R-:W-:Y:S01]  /*1ee60*/  IMAD.MOV.U32 R10, RZ, RZ, R13 ;  /* 0x000000ffff0a7224 */ /* 0x000fe200078e000d */
[----:B------:R-:W-:Y:S01]  /*1ee70*/  IADD3 R20, P6, PT, R24, R7, RZ ;  /* 0x0000000718147210 */ /* 0x000fe20007fde0ff */
[----:B------:R-:W-:Y:S02]  /*1ee80*/  IMAD.MOV.U32 R13, RZ, RZ, R4 ;  /* 0x000000ffff0d7224 */ /* 0x000fe400078e0004 */
[----:B------:R-:W-:Y:S01]  /*1ee90*/  IMAD.MOV.U32 R22, RZ, RZ, R18 ;  /* 0x000000ffff167224 */ /* 0x000fe200078e0012 */
[----:B------:R-:W2:Y:S01]  /*1eea0*/  LDL.LU R4, [R1+0x188] ;  /* 0x0001880001047983 */ /* 0x000ea20000300800 */
[----:B0-----:R-:W-:Y:S01]  /*1eeb0*/  IMAD R23, R23, UR4, RZ ;  /* 0x0000000417177c24 */ /* 0x001fe2000f8e02ff */
[----:B------:R-:W-:Y:S01]  /*1eec0*/  PRMT R2, RZ, 0x7610, R2 ;  /* 0x00007610ff027816 */ /* 0x000fe20000000002 */
[----:B------:R-:W-:Y:S01]  /*1eed0*/  @!P5 IMAD.MOV R22, RZ, RZ, -R22 ;  /* 0x000000ffff16d224 */ /* 0x000fe200078e0a16 */
[----:B------:R-:W4:Y:S01]  /*1eee0*/  LDL.LU R9, [R1+0x17c] ;  /* 0x00017c0001097983 */ /* 0x000f220000300800 */
[----:B------:R-:W-:Y:S01]  /*1eef0*/  ISETP.GT.U32.AND P1, PT, R8, R5, PT ;  /* 0x000000050800720c */ /* 0x000fe20003f24070 */
[----:B------:R-:W0:Y:S02]  /*1ef00*/  LDCU UR4, c[0x0][0x3b0] ;  /* 0x00007600ff0477ac */ /* 0x000e240008000800 */
[----:B------:R-:W-:Y:S01]  /*1ef10*/  STL [R1+0x6d8], R20 ;  /* 0x0006d81401007387 */ /* 0x000fe20000100800 */
[----:B------:R-:W-:Y:S01]  /*1ef20*/  IADD3 R18, P5, PT, R23, R7, RZ ;  /* 0x0000000717127210 */ /* 0x000fe20007fbe0ff */
[----:B------:R-:W-:-:S02]  /*1ef30*/  @!P3 IMAD.IADD R17, R17, 0x1, -R8 ;  /* 0x000000011111b824 */ /* 0x000fc400078e0a08 */
[----:B---3--:R3:W-:Y:S02]  /*1ef40*/  STL [R1+0x3c], R0 ;  /* 0x00003c0001007387 */ /* 0x0087e40000100800 */
[-C--:B---3--:R-:W-:Y:S02]  /*1ef50*/  LEA.HI.X.SX32 R0, R24, R6.reuse, 0x1, P6 ;  /* 0x0000000618007211 */ /* 0x088fe400030f0eff */
[----:B------:R-:W-:Y:S02]  /*1ef60*/  ISETP.GE.AND P3, PT, R25, RZ, PT ;  /* 0x000000ff1900720c */ /* 0x000fe40003f66270 */
[----:B------:R-:W-:Y:S01]  /*1ef70*/  LEA.HI.X.SX32 R25, R23, R6, 0x1, P5 ;  /* 0x0000000617197211 */ /* 0x000fe200028f0eff */
[----:B------:R-:W-:Y:S01]  /*1ef80*/  @P0 IMAD.MOV.U32 R23, RZ, RZ, R0 ;  /* 0x000000ffff170224 */ /* 0x000fe200078e0000 */
[----:B------:R-:W-:Y:S01]  /*1ef90*/  SEL R24, R11, R22, !P4 ;  /* 0x000000160b187207 */ /* 0x000fe20006000000 */
[----:B------:R-:W-:-:S05]  /*1efa0*/  @P0 IMAD.MOV.U32 R22, RZ, RZ, R20 ;  /* 0x000000ffff160224 */ /* 0x000fca00078e0014 */
[----:B------:R3:W2:Y:S02]  /*1efb0*/  @P0 LDG.E.U8 R19, desc[UR18][R22.64] ;  /* 0x0000001216130981 */ /* 0x0006a4000c1e1100 */
[----:B---3--:R-:W-:Y:S02]  /*1efc0*/  @P0 IMAD.MOV.U32 R22, RZ, RZ, R18 ;  /* 0x000000ffff160224 */ /* 0x008fe400078e0012 */
[----:B------:R-:W-:-:S05]  /*1efd0*/  @P0 IMAD.MOV.U32 R23, RZ, RZ, R25 ;  /* 0x000000ffff170224 */ /* 0x000fca00078e0019 */
[----:B------:R3:W4:Y:S04]  /*1efe0*/  @P0 LDG.E.U8 R2, desc[UR18][R22.64] ;  /* 0x0000001216020981 */ /* 0x000728000c1e1100 */
[----:B------:R-:W-:Y:S04]  /*1eff0*/  STL [R1+0x6e0], R18 ;  /* 0x0006e01201007387 */ /* 0x000fe80000100800 */
[----:B------:R0:W-:Y:S04]  /*1f000*/  STL [R1+0x6d4], R0 ;  /* 0x0006d40001007387 */ /* 0x0001e80000100800 */
[----:B0-----:R-:W4:Y:S04]  /*1f010*/  LDL.LU R0, [R1+0x133c] ;  /* 0x00133c0001007983 */ /* 0x001f280000300800 */
[----:B------:R-:W4:Y:S04]  /*1f020*/  LDL.LU R20, [R1+0x1338] ;  /* 0x0013380001147983 */ /* 0x000f280000300800 */
[----:B------:R-:W-:Y:S04]  /*1f030*/  STL [R1+0x6dc], R25 ;  /* 0x0006dc1901007387 */ /* 0x000fe80000100800 */
[----:B--2---:R0:W-:Y:S04]  /*1f040*/  STL [R1+0x38], R19 ;  /* 0x0000381301007387 */ /* 0x0041e80000100800 */
[----:B0-----:R-:W2:Y:S01]  /*1f050*/  LDL.LU R19, [R1+0x1334] ;  /* 0x0013340001137983 */ /* 0x001ea20000300800 */
[----:B------:R-:W-:-:S02]  /*1f060*/  @!P1 IMAD.IADD R5, R5, 0x1, -R8 ;  /* 0x0000000105059824 */ /* 0x000fc400078e0a08 */
[----:B---3--:R-:W-:Y:S01]  /*1f070*/  IMAD.MOV.U32 R22, RZ, RZ, R17 ;  /* 0x000000ffff167224 */ /* 0x008fe200078e0011 */
[----:B------:R-:W3:Y:S02]  /*1f080*/  LDL R18, [R1+0x1184] ;  /* 0x0011840001127983 */ /* 0x000ee40000100800 */
[----:B------:R-:W-:Y:S01]  /*1f090*/  ISETP.GT.U32.AND P1, PT, R8, R5, PT ;  /* 0x000000050800720c */ /* 0x000fe20003f24070 */
[----:B------:R-:W-:Y:S02]  /*1f0a0*/  IMAD R24, R24, UR5, RZ ;  /* 0x0000000518187c24 */ /* 0x000fe4000f8e02ff */
[----:B------:R-:W-:Y:S01]  /*1f0b0*/  @!P3 IMAD.MOV R22, RZ, RZ, -R22 ;  /* 0x000000ffff16b224 */ /* 0x000fe200078e0a16 */
[----:B----4-:R-:W-:Y:S01]  /*1f0c0*/  STL [R1+0x12d0], R2 ;  /* 0x0012d00201007387 */ /* 0x010fe20000100800 */
[----:B------:R-:W-:Y:S01]  /*1f0d0*/  ISETP.GE.AND P5, PT, R15, RZ, PT ;  /* 0x000000ff0f00720c */ /* 0x000fe20003fa6270 */
[----:B------:R-:W0:Y:S01]  /*1f0e0*/  LDCU UR5, c[0x0][0x3b0] ;  /* 0x00007600ff0577ac */ /* 0x000e220008000800 */
[C---:B------:R-:W-:Y:S01]  /*1f0f0*/  IADD3 R25, P3, PT, R24.reuse, R7, RZ ;  /* 0x0000000718197210 */ /* 0x040fe20007f7e0ff */
[----:B------:R-:W4:Y:S03]  /*1f100*/  LDL.LU R17, [R1+0x1330] ;  /* 0x0013300001117983 */ /* 0x000f260000300800 */
[----:B------:R-:W-:Y:S01]  /*1f110*/  LEA.HI.X.SX32 R24, R24, R6, 0x1, P3 ;  /* 0x0000000618187211 */ /* 0x000fe200018f0eff */
[----:B------:R-:W3:Y:S01]  /*1f120*/  LDL.LU R15, [R1+0x174] ;  /* 0x00017400010f7983 */ /* 0x000ee20000300800 */
[----:B------:R-:W-:Y:S01]  /*1f130*/  @!P1 IMAD.IADD R5, R5, 0x1, -R8 ;  /* 0x0000000105059824 */ /* 0x000fe200078e0a08 */
[----:B------:R-:W-:-:S02]  /*1f140*/  SEL R23, R11, R22, !P4 ;  /* 0x000000160b177207 */ /* 0x000fc40006000000 */
[----:B------:R0:W-:Y:S01]  /*1f150*/  STL [R1+0x6f8], R25 ;  /* 0x0006f81901007387 */ /* 0x0001e20000100800 */
[----:B------:R-:W-:-:S03]  /*1f160*/  IMAD.MOV.U32 R22, RZ, RZ, R5 ;  /* 0x000000ffff167224 */ /* 0x000fc600078e0005 */
[----:B------:R-:W3:Y:S01]  /*1f170*/  LDL.LU R5, [R1+0x132c] ;  /* 0x00132c0001057983 */ /* 0x000ee20000300800 */
[----:B0-----:R-:W-:-:S03]  /*1f180*/  @P0 LOP3.LUT R25, R25, R24, RZ, 0x3c, !PT ;  /* 0x0000001819190212 */ /* 0x001fc600078e3cff */
[----:B------:R0:W-:Y:S02]  /*1f190*/  STL [R1+0x6f4], R24 ;  /* 0x0006f41801007387 */ /* 0x0001e40000100800 */
[----:B0-----:R-:W-:-:S04]  /*1f1a0*/  @P0 LOP3.LUT R24, R25, R24, RZ, 0x3c, !PT ;  /* 0x0000001819180212 */ /* 0x001fc800078e3cff */
[----:B------:R-:W-:Y:S02]  /*1f1b0*/  @P0 LOP3.LUT R25, R25, R24, RZ, 0x3c, !PT ;  /* 0x0000001819190212 */ /* 0x000fe400078e3cff */
[----:B--2---:R-:W-:-:S06]  /*1f1c0*/  PRMT R19, RZ, 0x7610, R19 ;  /* 0x00007610ff137816 */ /* 0x004fcc0000000013 */
[----:B------:R0:W2:Y:S01]  /*1f1d0*/  @P0 LDG.E.U8 R19, desc[UR18][R24.64] ;  /* 0x0000001218130981 */ /* 0x0000a2000c1e1100 */
[----:B------:R-:W-:Y:S02]  /*1f1e0*/  @!P5 IMAD.MOV R22, RZ, RZ, -R22 ;  /* 0x000000ffff16d224 */ /* 0x000fe400078e0a16 */
[----:B------:R-:W-:Y:S01]  /*1f1f0*/  IMAD R23, R23, UR13, RZ ;  /* 0x0000000d17177c24 */ /* 0x000fe2000f8e02ff */
[----:B------:R-:W-:Y:S01]  /*1f200*/  ISETP.GT.U32.AND P1, PT, R8, R4, PT ;  /* 0x000000040800720c */ /* 0x000fe20003f24070 */
[----:B------:R-:W1:Y:S01]  /*1f210*/  LDCU UR13, c[0x0][0x3b0] ;  /* 0x00007600ff0d77ac */ /* 0x000e620008000800 */
[----:B------:R-:W-:Y:S02]  /*1f220*/  SEL R22, R11, R22, !P4 ;  /* 0x000000160b167207 */ /* 0x000fe40006000000 */
[----:B0-----:R-:W-:-:S03]  /*1f230*/  IADD3 R25, P5, PT, R23, R7, RZ ;  /* 0x0000000717197210 */ /* 0x001fc60007fbe0ff */
[----:B------:R-:W-:Y:S01]  /*1f240*/  IMAD R24, R22, UR4, RZ ;  /* 0x0000000416187c24 */ /* 0x000fe2000f8e02ff */
[----:B----4-:R-:W-:Y:S01]  /*1f250*/  PRMT R17, RZ, 0x7610, R17 ;  /* 0x00007610ff117816 */ /* 0x010fe20000000011 */
[----:B------:R-:W0:Y:S01]  /*1f260*/  LDCU UR4, c[0x0][0x3b0] ;  /* 0x00007600ff0477ac */ /* 0x000e220008000800 */
[----:B------:R-:W-:Y:S01]  /*1f270*/  LEA.HI.X.SX32 R23, R23, R6, 0x1, P5 ;  /* 0x0000000617177211 */ /* 0x000fe200028f0eff */
[----:B------:R-:W-:Y:S02]  /*1f280*/  @P0 IMAD.MOV.U32 R22, RZ, RZ, R25 ;  /* 0x000000ffff160224 */ /* 0x000fe400078e0019 */
[----:B------:R-:W-:Y:S01]  /*1f290*/  @!P1 IMAD.IADD R4, R4, 0x1, -R8 ;  /* 0x0000000104049824 */ /* 0x000fe200078e0a08 */
[----:B---3--:R-:W-:Y:S02]  /*1f2a0*/  ISETP.GE.AND P1, PT, R18, RZ, PT ;  /* 0x000000ff1200720c */ /* 0x008fe40003f26270 */
[----:B------:R3:W4:Y:S01]  /*1f2b0*/  @P0 LDG.E.U8 R17, desc[UR18][R22.64] ;  /* 0x0000001216110981 */ /* 0x000722000c1e1100 */
[----:B------:R-:W-:-:S03]  /*1f2c0*/  ISETP.GT.U32.AND P6, PT, R8, R16, PT ;  /* 0x000000100800720c */ /* 0x000fc60003fc4070 */
[----:B--2---:R2:W-:Y:S04]  /*1f2d0*/  STL [R1+0x30], R19 ;  /* 0x0000301301007387 */ /* 0x0045e80000100800 */
[----:B--2---:R-:W2:Y:S04]  /*1f2e0*/  LDL.LU R19, [R1+0x178] ;  /* 0x0001780001137983 */ /* 0x004ea80000300800 */
[----:B------:R-:W2:Y:S04]  /*1f2f0*/  LDL.LU R18, [R1+0x170] ;  /* 0x0001700001127983 */ /* 0x000ea80000300800 */
[----:B------:R0:W-:Y:S04]  /*1f300*/  STL [R1+0x700], R25 ;  /* 0x0007001901007387 */ /* 0x0001e80000100800 */
[----:B------:R1:W-:Y:S01]  /*1f310*/  STL [R1+0x6fc], R23 ;  /* 0x0006fc1701007387 */ /* 0x0003e20000100800 */
[----:B------:R-:W-:-:S03]  /*1f320*/  @!P6 IMAD.IADD R16, R16, 0x1, -R8 ;  /* 0x000000011010e824 */ /* 0x000fc600078e0a08 */
[----:B0-----:R-:W2:Y:S04]  /*1f330*/  LDL R25, [R1+0x1170] ;  /* 0x0011700001197983 */ /* 0x001ea80000100800 */
[----:B-1----:R-:W2:Y:S01]  /*1f340*/  LDL R23, [R1+0x1198] ;  /* 0x0011980001177983 */ /* 0x002ea20000100800 */
[----:B------:R-:W-:-:S13]  /*1f350*/  ISETP.GT.U32.AND P6, PT, R8, R16, PT ;  /* 0x000000100800720c */ /* 0x000fda0003fc4070 */
[----:B------:R-:W-:-:S04]  /*1f360*/  @!P6 IMAD.IADD R16, R16, 0x1, -R8 ;  /* 0x000000011010e824 */ /* 0x000fc800078e0a08 */
[----:B---3--:R-:W-:Y:S01]  /*1f370*/  IMAD.MOV.U32 R22, RZ, RZ, R16 ;  /* 0x000000ffff167224 */ /* 0x008fe200078e0010 */
[----:B------:R-:W-:-:S03]  /*1f380*/  IADD3 R16, P6, PT, R24, R7, RZ ;  /* 0x0000000718107210 */ /* 0x000fc60007fde0ff */
[----:B------:R-:W-:Y:S02]  /*1f390*/  @!P1 IMAD.MOV R22, RZ, RZ, -R22 ;  /* 0x000000ffff169224 */ /* 0x000fe400078e0a16 */
[----:B------:R-:W-:Y:S04]  /*1f3a0*/  STL [R1+0x708], R16 ;  /* 0x0007081001007387 */ /* 0x000fe80000100800 */
[----:B----4-:R0:W-:Y:S01]  /*1f3b0*/  STL [R1+0x2c], R17 ;  /* 0x00002c1101007387 */ /* 0x0101e20000100800 */
[----:B------:R-:W-:Y:S02]  /*1f3c0*/  PRMT R0, RZ, 0x7610, R0 ;  /* 0x00007610ff007816 */ /* 0x000fe40000000000 */
[----:B0-----:R-:W-:Y:S02]  /*1f3d0*/  LEA.HI.X.SX32 R17, R24, R6, 0x1, P6 ;  /* 0x0000000618117211 */ /* 0x001fe400030f0eff */
[----:B------:R-:W-:Y:S01]  /*1f3e0*/  SEL R24, R11, R22, !P4 ;  /* 0x000000160b187207 */ /* 0x000fe20006000000 */
[----:B------:R-:W-:Y:S01]  /*1f3f0*/  @P0 IMAD.MOV.U32 R22, RZ, RZ, R16 ;  /* 0x000000ffff160224 */ /* 0x000fe200078e0010 */
[----:B--2---:R-:W-:Y:S01]  /*1f400*/  ISETP.GE.AND P6, PT, R23, RZ, PT ;  /* 0x000000ff1700720c */ /* 0x004fe20003fc6270 */
[----:B------:R-:W-:-:S05]  /*1f410*/  @P0 IMAD.MOV.U32 R23, RZ, RZ, R17 ;  /* 0x000000ffff170224 */ /* 0x000fca00078e0011 */
[----:B------:R0:W2:Y:S01]  /*1f420*/  @P0 LDG.E.U8 R0, desc[UR18][R22.64] ;  /* 0x0000001216000981 */ /* 0x0000a2000c1e1100 */
[C---:B------:R-:W-:Y:S02]  /*1f430*/  ISETP.GT.U32.AND P3, PT, R8.reuse, R9, PT ;  /* 0x000000090800720c */ /* 0x040fe40003f64070 */
[C---:B------:R-:W-:Y:S02]  /*1f440*/  ISETP.GT.U32.AND P5, PT, R8.reuse, R4, PT ;  /* 0x000000040800720c */ /* 0x040fe40003fa4070 */
[----:B------:R-:W-:-:S09]  /*1f450*/  ISETP.GT.U32.AND P1, PT, R8, R15, PT ;  /* 0x0000000f0800720c */ /* 0x000fd20003f24070 */
[----:B------:R-:W-:-:S05]  /*1f460*/  @!P3 IMAD.IADD R9, R9, 0x1, -R8 ;  /* 0x000000010909b824 */ /* 0x000fca00078e0a08 */
[----:B------:R-:W-:Y:S01]  /*1f470*/  ISETP.GT.U32.AND P3, PT, R8, R9, PT ;  /* 0x000000090800720c */ /* 0x000fe20003f64070 */
[----:B------:R-:W-:Y:S01]  /*1f480*/  IMAD R24, R24, UR5, RZ ;  /* 0x0000000518187c24 */ /* 0x000fe2000f8e02ff */
[----:B------:R-:W-:Y:S01]  /*1f490*/  STL [R1+0x704], R17 ;  /* 0x0007041101007387 */ /* 0x000fe20000100800 */
[--C-:B------:R-:W-:Y:S01]  /*1f4a0*/  @!P5 IMAD.IADD R4, R4, 0x1, -R8.reuse ;  /* 0x000000010404d824 */ /* 0x100fe200078e0a08 */
[----:B------:R-:W-:Y:S01]  /*1f4b0*/  PRMT R5, RZ, 0x7610, R5 ;  /* 0x00007610ff057816 */ /* 0x000fe20000000005 */
[----:B------:R-:W-:Y:S01]  /*1f4c0*/  @!P1 IMAD.IADD R15, R15, 0x1, -R8 ;  /* 0x000000010f0f9824 */ /* 0x000fe200078e0a08 */
[----:B------:R-:W-:Y:S01]  /*1f4d0*/  PRMT R2, RZ, 0x7610, R2 ;  /* 0x00007610ff027816 */ /* 0x000fe20000000002 */
[----:B0-----:R-:W-:-:S06]  /*1f4e0*/  IMAD.MOV.U32 R23, RZ, RZ, R4 ;  /* 0x000000ffff177224 */ /* 0x001fcc00078e0004 */
[----:B------:R-:W-:Y:S01]  /*1f4f0*/  @!P3 IMAD.IADD R9, R9, 0x1, -R8 ;  /* 0x000000010909b824 */ /* 0x000fe200078e0a08 */
[C---:B------:R-:W-:Y:S01]  /*1f500*/  IADD3 R22, P3, PT, R24.reuse, R7, RZ ;  /* 0x0000000718167210 */ /* 0x040fe20007f7e0ff */
[----:B------:R-:W-:Y:S01]  /*1f510*/  @!P6 IMAD.MOV R23, RZ, RZ, -R23 ;  /* 0x000000ffff17e224 */ /* 0x000fe200078e0a17 */
[----:B------:R-:W0:Y:S02]  /*1f520*/  LDCU UR5, c[0x0][0x3b0] ;  /* 0x00007600ff0577ac */ /* 0x000e240008000800 */
[----:B------:R-:W-:Y:S02]  /*1f530*/  LEA.HI.X.SX32 R24, R24, R6, 0x1, P3 ;  /* 0x0000000618187211 */ /* 0x000fe400018f0eff */
[C---:B------:R-:W-:Y:S02]  /*1f540*/  ISETP.GT.U32.AND P3, PT, R8.reuse, R15, PT ;  /* 0x0000000f0800720c */ /* 0x040fe40003f64070 */
[----:B------:R-:W-:Y:S02]  /*1f550*/  ISETP.GT.U32.AND P6, PT, R8, R18, PT ;  /* 0x000000120800720c */ /* 0x000fe40003fc4070 */
[----:B------:R-:W-:Y:S01]  /*1f560*/  ISETP.GE.AND P1, PT, R25, RZ, PT ;  /* 0x000000ff1900720c */ /* 0x000fe20003f26270 */
[----:B------:R-:W-:Y:S01]  /*1f570*/  @P0 IMAD.MOV.U32 R25, RZ, RZ, R24 ;  /* 0x000000ffff190224 */ /* 0x000fe200078e0018 */
[----:B------:R-:W-:-:S07]  /*1f580*/  SEL R23, R11, R23, !P4 ;  /* 0x000000170b177207 */ /* 0x000fce0006000000 */
[--C-:B------:R-:W-:Y:S02]  /*1f590*/  @!P3 IMAD.IADD R15, R15, 0x1, -R8.reuse ;  /* 0x000000010f0fb824 */ /* 0x100fe400078e0a08 */
[----:B------:R-:W-:Y:S01]  /*1f5a0*/  @!P6 IMAD.IADD R18, R18, 0x1, -R8 ;  /* 0x000000011212e824 */ /* 0x000fe200078e0a08 */
[----:B--2---:R1:W-:Y:S04]  /*1f5b0*/  STL [R1+0x28], R0 ;  /* 0x0000280001007387 */ /* 0x0043e80000100800 */
[----:B------:R-:W2:Y:S04]  /*1f5c0*/  LDL R16, [R1+0x118c] ;  /* 0x00118c0001107983 */ /* 0x000ea80000100800 */
[----:B-1----:R-:W3:Y:S04]  /*1f5d0*/  LDL R0, [R1+0x1180] ;  /* 0x0011800001007983 */ /* 0x002ee80000100800 */
[----:B------:R-:W4:Y:S04]  /*1f5e0*/  LDL.LU R17, [R1+0x16c] ;  /* 0x00016c0001117983 */ /* 0x000f280000300800 */
[----:B------:R-:W4:Y:S04]  /*1f5f0*/  LDL.LU R4, [R1+0x1328] ;  /* 0x0013280001047983 */ /* 0x000f280000300800 */
[----:B------:R-:W-:Y:S04]  /*1f600*/  STL [R1+0x710], R22 ;  /* 0x0007101601007387 */ /* 0x000fe80000100800 */
[----:B------:R1:W-:Y:S02]  /*1f610*/  STL [R1+0x70c], R24 ;  /* 0x00070c1801007387 */ /* 0x0003e40000100800 */
[----:B-1----:R-:W-:-:S05]  /*1f620*/  @P0 IMAD.MOV.U32 R24, RZ, RZ, R22 ;  /* 0x000000ffff180224 */ /* 0x002fca00078e0016 */
[----:B------:R1:W4:Y:S01]  /*1f630*/  @P0 LDG.E.U8 R5, desc[UR18][R24.64] ;  /* 0x0000001218050981 */ /* 0x000322000c1e1100 */
[----:B------:R-:W-:Y:S02]  /*1f640*/  IMAD.MOV.U32 R22, RZ, RZ, R9 ;  /* 0x000000ffff167224 */ /* 0x000fe400078e0009 */
[----:B-1----:R-:W-:Y:S01]  /*1f650*/  IMAD R24, R23, UR4, RZ ;  /* 0x0000000417187c24 */ /* 0x002fe2000f8e02ff */
[----:B------:R-:W-:Y:S01]  /*1f660*/  ISETP.GT.U32.AND P5, PT, R8, R19, PT ;  /* 0x000000130800720c */ /* 0x000fe20003fa4070 */
[----:B------:R-:W-:Y:S01]  /*1f670*/  IMAD.MOV.U32 R23, RZ, RZ, R15 ;  /* 0x000000ffff177224 */ /* 0x000fe200078e000f */
[----:B------:R-:W1:Y:S02]  /*1f680*/  LDCU UR4, c[0x0][0x3b0] ;  /* 0x00007600ff0477ac */ /* 0x000e640008000800 */
[----:B------:R-:W-:-:S04]  /*1f690*/  IADD3 R9, P6, PT, R24, R7, RZ ;  /* 0x0000000718097210 */ /* 0x000fc80007fde0ff */
[----:B------:R-:W-:Y:S01]  /*1f6a0*/  LEA.HI.X.SX32 R15, R24, R6, 0x1, P6 ;  /* 0x00000006180f7211 */ /* 0x000fe200030f0eff */
[----:B------:R-:W-:-:S04]  /*1f6b0*/  @P0 IMAD.MOV.U32 R24, RZ, RZ, R9 ;  /* 0x000000ffff180224 */ /* 0x000fc800078e0009 */
[----:B------:R-:W-:-:S05]  /*1f6c0*/  @P0 IMAD.MOV.U32 R25, RZ, RZ, R15 ;  /* 0x000000ffff190224 */ /* 0x000fca00078e000f */
[----:B------:R0:W4:Y:S01]  /*1f6d0*/  @P0 LDG.E.U8 R2, desc[UR18][R24.64] ;  /* 0x0000001218020981 */ /* 0x000122000c1e1100 */
[----:B------:R-:W-:Y:S02]  /*1f6e0*/  @!P1 IMAD.MOV R22, RZ, RZ, -R22 ;  /* 0x000000ffff169224 */ /* 0x000fe400078e0a16 */
[----:B------:R-:W-:-:S03]  /*1f6f0*/  @!P5 IMAD.IADD R19, R19, 0x1, -R8 ;  /* 0x000000011313d824 */ /* 0x000fc600078e0a08 */
[----:B------:R-:W-:Y:S02]  /*1f700*/  SEL R22, R11, R22, !P4 ;  /* 0x000000160b167207 */ /* 0x000fe40006000000 */
[----:B------:R-:W-:-:S03]  /*1f710*/  ISETP.GT.U32.AND P5, PT, R8, R19, PT ;  /* 0x000000130800720c */ /* 0x000fc60003fa4070 */
[----:B0-----:R-:W-:Y:S01]  /*1f720*/  IMAD R22, R22, UR5, RZ ;  /* 0x0000000516167c24 */ /* 0x001fe2000f8e02ff */
[----:B--2---:R-:W-:Y:S02]  /*1f730*/  ISETP.GE.AND P3, PT, R16, RZ, PT ;  /* 0x000000ff1000720c */ /* 0x004fe40003f66270 */
[----:B---3--:R-:W-:-:S07]  /*1f740*/  ISETP.GE.AND P1, PT, R0, RZ, PT ;  /* 0x000000ff0000720c */ /* 0x008fce0003f26270 */
[----:B------:R-:W-:Y:S01]  /*1f750*/  @!P5 IMAD.IADD R19, R19, 0x1, -R8 ;  /* 0x000000011313d824 */ /* 0x000fe200078e0a08 */
[----:B----4-:R-:W-:Y:S01]  /*1f760*/  PRMT R4, RZ, 0x7610, R4 ;  /* 0x00007610ff047816 */ /* 0x010fe20000000004 */
[----:B------:R-:W0:Y:S04]  /*1f770*/  LDCU UR5, c[0x0][0x3b0] ;  /* 0x00007600ff0577ac */ /* 0x000e280008000800 */
[----:B------:R-:W-:Y:S01]  /*1f780*/  @!P1 IMAD.MOV R23, RZ, RZ, -R23 ;  /* 0x000000ffff179224 */ /* 0x000fe200078e0a17 */
[----:B------:R-:W-:Y:S01]  /*1f790*/  IADD3 R0, P1, PT, R22, R7, RZ ;  /* 0x0000000716007210 */ /* 0x000fe20007f3e0ff */
[----:B------:R2:W-:Y:S04]  /*1f7a0*/  STL [R1+0x24], R5 ;  /* 0x0000240501007387 */ /* 0x0005e80000100800 */
[----:B--2---:R-:W2:Y:S04]  /*1f7b0*/  LDL.LU R5, [R1+0x164] ;  /* 0x0001640001057983 */ /* 0x004ea80000300800 */
[----:B------:R-:W3:Y:S04]  /*1f7c0*/  LDL R16, [R1+0x11b8] ;  /* 0x0011b80001107983 */ /* 0x000ee80000100800 */
[----:B------:R4:W-:Y:S01]  /*1f7d0*/  STL [R1+0x718], R9 ;  /* 0x0007180901007387 */ /* 0x0009e20000100800 */
[----:B------:R-:W-:-:S03]  /*1f7e0*/  @P0 IMAD.MOV.U32 R24, RZ, RZ, R0 ;  /* 0x000000ffff180224 */ /* 0x000fc600078e0000 */
[----:B------:R0:W-:Y:S01]  /*1f7f0*/  STL [R1+0x714], R15 ;  /* 0x0007140f01007387 */ /* 0x0001e20000100800 */
[----:B----4-:R-:W-:-:S03]  /*1f800*/  LEA.HI.X.SX32 R9, R22, R6, 0x1, P1 ;  /* 0x0000000616097211 */ /* 0x010fc600008f0eff */
[----:B------:R-:W-:Y:S02]  /*1f810*/  STL [R1+0x720], R0 ;  /* 0x0007200001007387 */ /* 0x000fe40000100800 */
[----:B------:R-:W-:Y:S02]  /*1f820*/  @P0 IMAD.MOV.U32 R25, RZ, RZ, R9 ;  /* 0x000000ffff190224 */ /* 0x000fe400078e0009 */
[----:B0-----:R-:W4:Y:S01]  /*1f830*/  LDL.LU R15, [R1+0x160] ;  /* 0x00016000010f7983 */ /* 0x001f220000300800 */
[----:B------:R-:W-:-:S03]  /*1f840*/  IMAD.MOV.U32 R22, RZ, RZ, R19 ;  /* 0x000000ffff167224 */ /* 0x000fc600078e0013 */
[----:B------:R0:W-:Y:S04]  /*1f850*/  STL [R1+0x12d4], R2 ;  /* 0x0012d40201007387 */ /* 0x0001e80000100800 */
[----:B------:R0:W-:Y:S04]  /*1f860*/  STL [R1+0x71c], R9 ;  /* 0x00071c0901007387 */ /* 0x0001e80000100800 */
[----:B------:R-:W2:Y:S04]  /*1f870*/  LDL.LU R19, [R1+0x1324] ;  /* 0x0013240001137983 */ /* 0x000ea80000300800 */
[----:B------:R0:W4:Y:S04]  /*1f880*/  @P0 LDG.E.U8 R4, desc[UR18][R24.64] ;  /* 0x0000001218040981 */ /* 0x000128000c1e1100 */
[----:B------:R-:W4:Y:S01]  /*1f890*/  LDL R25, [R1+0x11b4] ;  /* 0x0011b40001197983 */ /* 0x000f220000100800 */
[----:B------:R-:W-:-:S02]  /*1f8a0*/  ISETP.GT.U32.AND P5, PT, R8, R17, PT ;  /* 0x000000110800720c */ /* 0x000fc40003fa4070 */
[----:B------:R-:W-:Y:S01]  /*1f8b0*/  ISETP.GT.U32.AND P6, PT, R8, R18, PT ;  /* 0x000000120800720c */ /* 0x000fe20003fc4070 */
[----:B------:R-:W-:Y:S01]  /*1f8c0*/  @!P3 IMAD.MOV R22, RZ, RZ, -R22 ;  /* 0x000000ffff16b224 */ /* 0x000fe200078e0a16 */
[----:B0-----:R-:W-:-:S09]  /*1f8d0*/  SEL R24, R11, R23, !P4 ;  /* 0x000000170b187207 */ /* 0x001fd20006000000 */
[--C-:B------:R-:W-:Y:S01]  /*1f8e0*/  @!P5 IMAD.IADD R17, R17, 0x1, -R8.reuse ;  /* 0x000000011111d824 */ /* 0x100fe200078e0a08 */
[----:B------:R-:W-:Y:S01]  /*1f8f0*/  SEL R23, R11, R22, !P4 ;  /* 0x000000160b177207 */ /* 0x000fe20006000000 */
[----:B------:R-:W-:-:S03]  /*1f900*/  @!P6 IMAD.IADD R18, R18, 0x1, -R8 ;  /* 0x000000011212e824 */ /* 0x000fc600078e0a08 */
[----:B------:R-:W-:Y:S01]  /*1f910*/  ISETP.GT.U32.AND P3, PT, R8, R17, PT ;  /* 0x000000110800720c */ /* 0x000fe20003f64070 */
[----:B------:R-:W-:Y:S01]  /*1f920*/  IMAD R24, R24, UR12, RZ ;  /* 0x0000000c18187c24 */ /* 0x000fe2000f8e02ff */
[----:B------:R-:W-:Y:S01]  /*1f930*/  PRMT R20, RZ, 0x7610, R20 ;  /* 0x00007610ff147816 */ /* 0x000fe20000000014 */
[----:B------:R-:W-:Y:S01]  /*1f940*/  IMAD.MOV.U32 R22, RZ, RZ, R18 ;  /* 0x000000ffff167224 */ /* 0x000fe200078e0012 */
[----:B------:R-:W-:Y:S01]  /*1f950*/  PRMT R2, RZ, 0x7610, R2 ;  /* 0x00007610ff027816 */ /* 0x000fe20000000002 */
[----:B-1----:R-:W-:Y:S01]  /*1f960*/  IMAD R23, R23, UR4, RZ ;  /* 0x0000000417177c24 */ /* 0x002fe2000f8e02ff */
[C---:B------:R-:W-:Y:S01]  /*1f970*/  IADD3 R0, P6, PT, R24.reuse, R7, RZ ;  /* 0x0000000718007210 */ /* 0x040fe20007fde0ff */
[----:B------:R-:W0:Y:S03]  /*1f980*/  LDCU UR4, c[0x0][0x3b0] ;  /* 0x00007600ff0477ac */ /* 0x000e260008000800 */
[----:B------:R-:W-:Y:S01]  /*1f990*/  LEA.HI.X.SX32 R9, R24, R6, 0x1, P6 ;  /* 0x0000000618097211 */ /* 0x000fe200030f0eff */
[----:B------:R-:W1:Y:S02]  /*1f9a0*/  LDCU UR12, c[0x0][0x3b0] ;  /* 0x00007600ff0c77ac */ /* 0x000e640008000800 */
[----:B------:R-:W-:Y:S01]  /*1f9b0*/  @!P3 IMAD.IADD R17, R17, 0x1, -R8 ;  /* 0x000000011111b824 */ /* 0x000fe200078e0a08 */
[----:B---3--:R-:W-:Y:S01]  /*1f9c0*/  ISETP.GE.AND P5, PT, R16, RZ, PT ;  /* 0x000000ff1000720c */ /* 0x008fe20003fa6270 */
[----:B------:R-:W-:-:S12]  /*1f9d0*/  IMAD.MOV.U32 R16, RZ, RZ, R14 ;  /* 0x000000ffff107224 */ /* 0x000fd800078e000e */
[----:B------:R-:W-:Y:S01]  /*1f9e0*/  @!P5 IMAD.MOV R22, RZ, RZ, -R22 ;  /* 0x000000ffff16d224 */ /* 0x000fe200078e0a16 */
[----:B------:R-:W-:-:S04]  /*1f9f0*/  IADD3 R18, P5, PT, R23, R7, RZ ;  /* 0x0000000717127210 */ /* 0x000fc80007fbe0ff */
[----:B------:R-:W-:Y:S01]  /*1fa00*/  SEL R24, R11, R22, !P4 ;  /* 0x000000160b187207 */ /* 0x000fe20006000000 */
[----:B------:R-:W-:Y:S01]  /*1fa10*/  @P0 IMAD.MOV.U32 R22, RZ, RZ, R0 ;  /* 0x000000ffff160224 */ /* 0x000fe200078e0000 */
[----:B--2---:R-:W-:Y:S01]  /*1fa20*/  PRMT R19, RZ, 0x7610, R19 ;  /* 0x00007610ff137816 */ /* 0x004fe20000000013 */
[----:B----4-:R2:W-:Y:S04]  /*1fa30*/  STL [R1+0x12d8], R4 ;  /* 0x0012d80401007387 */ /* 0x0105e80000100800 */
[----:B------:R-:W3:Y:S01]  /*1fa40*/  LDL R14, [R1+0x119c] ;  /* 0x00119c00010e7983 */ /* 0x000ee20000100800 */
[----:B------:R-:W-:Y:S02]  /*1fa50*/  ISETP.GE.AND P3, PT, R25, RZ, PT ;  /* 0x000000ff1900720c */ /* 0x000fe40003f66270 */
[----:B------:R-:W-:Y:S01]  /*1fa60*/  LEA.HI.X.SX32 R25, R23, R6, 0x1, P5 ;  /* 0x0000000617197211 */ /* 0x000fe200028f0eff */
[----:B------:R-:W-:-:S05]  /*1fa70*/  @P0 IMAD.MOV.U32 R23, RZ, RZ, R9 ;  /* 0x000000ffff170224 */ /* 0x000fca00078e0009 */
[----:B------:R4:W3:Y:S02]  /*1fa80*/  @P0 LDG.E.U8 R20, desc[UR18][R22.64] ;  /* 0x0000001216140981 */ /* 0x0008e4000c1e1100 */
[----:B----4-:R-:W-:Y:S02]  /*1fa90*/  @P0 IMAD.MOV.U32 R22, RZ, RZ, R18 ;  /* 0x000000ffff160224 */ /* 0x010fe400078e0012 */
[----:B------:R-:W-:-:S05]  /*1faa0*/  @P0 IMAD.MOV.U32 R23, RZ, RZ, R25 ;  /* 0x000000ffff170224 */ /* 0x000fca00078e0019 */
[----:B------:R4:W3:Y:S01]  /*1fab0*/  @P0 LDG.E.U8 R19, desc[UR18][R22.64] ;  /* 0x0000001216130981 */ /* 0x0008e2000c1e1100 */
[----:B------:R-:W-:Y:S01]  /*1fac0*/  IMAD R24, R24, UR5, RZ ;  /* 0x0000000518187c24 */ /* 0x000fe2000f8e02ff */
[----:B--2---:R-:W-:Y:S01]  /*1fad0*/  PRMT R4, RZ, 0x7610, R4 ;  /* 0x00007610ff047816 */ /* 0x004fe20000000004 */
[----:B------:R-:W2:Y:S01]  /*1fae0*/  LDCU UR5, c[0x0][0x3b0] ;  /* 0x00007600ff0577ac */ /* 0x000ea20008000800 */
[----:B------:R-:W-:Y:S04]  /*1faf0*/  STL [R1+0x738], R0 ;  /* 0x0007380001007387 */ /* 0x000fe80000100800 */
[----:B------:R-:W-:Y:S01]  /*1fb00*/  STL [R1+0x740], R18 ;  /* 0x0007401201007387 */ /* 0x000fe20000100800 */
[----:B----4-:R-:W-:-:S03]  /*1fb10*/  IMAD.MOV.U32 R22, RZ, RZ, R17 ;  /* 0x000000ffff167224 */ /* 0x010fc600078e0011 */
[----:B------:R4:W-:Y:S01]  /*1fb20*/  STL [R1+0x734], R9 ;  /* 0x0007340901007387 */ /* 0x0009e20000100800 */
[----:B------:R-:W-:-:S03]  /*1fb30*/  @!P3 IMAD.MOV R22, RZ, RZ, -R22 ;  /* 0x000000ffff16b224 */ /* 0x000fc600078e0a16 */
[----:B----4-:R-:W4:Y:S04]  /*1fb40*/  LDL.LU R9, [R1+0x1320] ;  /* 0x0013200001097983 */ /* 0x010f280000300800 */
[----:B------:R-:W2:Y:S04]  /*1fb50*/  LDL.LU R0, [R1+0x131c] ;  /* 0x00131c0001007983 */ /* 0x000ea80000300800 */
[----:B------:R-:W-:Y:S01]  /*1fb60*/  STL [R1+0x73c], R25 ;  /* 0x00073c1901007387 */ /* 0x000fe20000100800 */
[----:B---3--:R-:W-:Y:S02]  /*1fb70*/  ISETP.GE.AND P5, PT, R14, RZ, PT ;  /* 0x000000ff0e00720c */ /* 0x008fe40003fa6270 */
[C---:B------:R-:W-:Y:S01]  /*1fb80*/  IADD3 R14, P3, PT, R24.reuse, R7, RZ ;  /* 0x00000007180e7210 */ /* 0x040fe20007f7e0ff */
[----:B------:R3:W-:Y:S04]  /*1fb90*/  STL [R1+0x18], R20 ;  /* 0x0000181401007387 */ /* 0x0007e80000100800 */
[----:B---3--:R-:W3:Y:S04]  /*1fba0*/  LDL.LU R20, [R1+0x1318] ;  /* 0x0013180001147983 */ /* 0x008ee80000300800 */
[----:B------:R-:W2:Y:S04]  /*1fbb0*/  LDL R18, [R1+0x11a0] ;  /* 0x0011a00001127983 */ /* 0x000ea80000100800 */
[----:B------:R-:W3:Y:S04]  /*1fbc0*/  LDL.LU R17, [R1+0x14c] ;  /* 0x00014c0001117983 */ /* 0x000ee80000300800 */
[----:B------:R-:W-:Y:S04]  /*1fbd0*/  STL [R1+0x748], R14 ;  /* 0x0007480e01007387 */ /* 0x000fe80000100800 */
[----:B------:R0:W-:Y:S02]  /*1fbe0*/  STL [R1+0x14], R19 ;  /* 0x0000141301007387 */ /* 0x0001e40000100800 */
[----:B0-----:R-:W-:Y:S01]  /*1fbf0*/  LEA.HI.X.SX32 R19, R24, R6, 0x1, P3 ;  /* 0x0000000618137211 */ /* 0x001fe200018f0eff */
[----:B------:R-:W-:-:S04]  /*1fc00*/  @P0 IMAD.MOV.U32 R24, RZ, RZ, R14 ;  /* 0x000000ffff180224 */ /* 0x000fc800078e000e */
[----:B------:R-:W-:-:S05]  /*1fc10*/  @P0 IMAD.MOV.U32 R25, RZ, RZ, R19 ;  /* 0x000000ffff190224 */ /* 0x000fca00078e0013 */
[----:B------:R0:W3:Y:S01]  /*1fc20*/  @P0 LDG.E.U8 R4, desc[UR18][R24.64] ;  /* 0x0000001218040981 */ /* 0x0000e2000c1e1100 */
[----:B------:R-:W-:-:S13]  /*1fc30*/  ISETP.GT.U32.AND P1, PT, R8, R5, PT ;  /* 0x000000050800720c */ /* 0x000fda0003f24070 */
[----:B------:R-:W-:-:S05]  /*1fc40*/  @!P1 IMAD.IADD R5, R5, 0x1, -R8 ;  /* 0x0000000105059824 */ /* 0x000fca00078e0a08 */
[----:B------:R-:W-:Y:S02]  /*1fc50*/  ISETP.GT.U32.AND P1, PT, R8, R5, PT ;  /* 0x000000050800720c */ /* 0x000fe40003f24070 */
[----:B------:R-:W-:-:S11]  /*1fc60*/  SEL R23, R11, R22, !P4 ;  /* 0x000000160b177207 */ /* 0x000fd60006000000 */
[----:B------:R-:W-:Y:S01]  /*1fc70*/  @!P1 IMAD.IADD R5, R5, 0x1, -R8 ;  /* 0x0000000105059824 */ /* 0x000fe200078e0a08 */
[----:B------:R-:W-:-:S03]  /*1fc80*/  ISETP.GT.U32.AND P1, PT, R8, R16, PT ;  /* 0x000000100800720c */ /* 0x000fc60003f24070 */
[----:B------:R-:W-:Y:S02]  /*1fc90*/  IMAD.MOV.U32 R22, RZ, RZ, R5 ;  /* 0x000000ffff167224 */ /* 0x000fe400078e0005 */
[----:B------:R-:W4:Y:S04]  /*1fca0*/  LDL.LU R5, [R1+0x1314] ;  /* 0x0013140001057983 */ /* 0x000f280000300800 */
[----:B------:R0:W-:Y:S01]  /*1fcb0*/  STL [R1+0x744], R19 ;  /* 0x0007441301007387 */ /* 0x0001e20000100800 */
[----:B------:R-:W-:Y:S01]  /*1fcc0*/  IMAD R23, R23, UR13, RZ ;  /* 0x0000000d17177c24 */ /* 0x000fe2000f8e02ff */
[----:B------:R-:W-:Y:S01]  /*1fcd0*/  ISETP.GT.U32.AND P6, PT, R8, R15, PT ;  /* 0x0000000f0800720c */ /* 0x000fe20003fc4070 */
[----:B------:R-:W-:Y:S01]  /*1fce0*/  @!P5 IMAD.MOV R22, RZ, RZ, -R22 ;  /* 0x000000ffff16d224 */ /* 0x000fe200078e0a16 */
[----:B------:R-:W-:Y:S01]  /*1fcf0*/  PRMT R3, RZ, 0x7610, R3 ;  /* 0x00007610ff037816 */ /* 0x000fe20000000003 */
[----:B------:R-:W-:Y:S01]  /*1fd00*/  @!P1 IMAD.IADD R16, R16, 0x1, -R8 ;  /* 0x0000000110109824 */ /* 0x000fe200078e0a08 */
[----:B0-----:R-:W4:Y:S01]  /*1fd10*/  LDL.LU R19, [R1+0x150] ;  /* 0x0001500001137983 */ /* 0x001f220000300800 */
[----:B------:R-:W-:Y:S01]  /*1fd20*/  IADD3 R14, P5, PT, R23, R7, RZ ;  /* 0x00000007170e7210 */ /* 0x000fe20007fbe0ff */
[----:B------:R-:W0:Y:S01]  /*1fd30*/  LDCU UR13, c[0x0][0x3b0] ;  /* 0x00007600ff0d77ac */ /* 0x000e220008000800 */
[----:B------:R-:W-:-:S05]  /*1fd40*/  SEL R22, R11, R22, !P4 ;  /* 0x000000160b167207 */ /* 0x000fca0006000000 */
[----:B------:R-:W-:Y:S01]  /*1fd50*/  IMAD R24, R22, UR4, RZ ;  /* 0x0000000416187c24 */ /* 0x000fe2000f8e02ff */
[----:B------:R-:W0:Y:S01]  /*1fd60*/  LDCU UR4, c[0x0][0x3b0] ;  /* 0x00007600ff0477ac */ /* 0x000e220008000800 */
[----:B------:R-:W-:Y:S01]  /*1fd70*/  @P0 IMAD.MOV.U32 R22, RZ, RZ, R14 ;  /* 0x000000ffff160224 */ /* 0x000fe200078e000e */
[----:B--2---:R-:W-:Y:S02]  /*1fd80*/  ISETP.GE.AND P1, PT, R18, RZ, PT ;  /* 0x000000ff1200720c */ /* 0x004fe40003f26270 */
[----:B------:R-:W-:-:S05]  /*1fd90*/  LEA.HI.X.SX32 R18, R23, R6, 0x1, P5 ;  /* 0x0000000617127211 */ /* 0x000fca00028f0eff */
[----:B------:R-:W-:-:S05]  /*1fda0*/  @P0 IMAD.MOV.U32 R23, RZ, RZ, R18 ;  /* 0x000000ffff170224 */ /* 0x000fca00078e0012 */
[----:B------:R2:W4:Y:S04]  /*1fdb0*/  @P0 LDG.E.U8 R2, desc[UR18][R22.64] ;  /* 0x0000001216020981 */ /* 0x000528000c1e1100 */
[----:B---3--:R3:W-:Y:S04]  /*1fdc0*/  STL [R1+0x12dc], R4 ;  /* 0x0012dc0401007387 */ /* 0x0087e80000100800 */
[----:B---3--:R-:W3:Y:S04]  /*1fdd0*/  LDL.LU R4, [R1+0x154] ;  /* 0x0001540001047983 */ /* 0x008ee80000300800 */
[----:B------:R0:W-:Y:S04]  /*1fde0*/  STL [R1+0x750], R14 ;  /* 0x0007500e01007387 */ /* 0x0001e80000100800 */
[----:B------:R1:W-:Y:S04]  /*1fdf0*/  STL [R1+0x74c], R18 ;  /* 0x00074c1201007387 */ /* 0x0003e80000100800 */
[----:B------:R-:W3:Y:S04]  /*1fe00*/  LDL R25, [R1+0x1194] ;  /* 0x0011940001197983 */ /* 0x000ee80000100800 */
[----:B0-----:R-:W3:Y:S04]  /*1fe10*/  LDL.LU R14, [R1+0x148] ;  /* 0x00014800010e7983 */ /* 0x001ee80000300800 */
[----:B------:R-:W3:Y:S01]  /*1fe20*/  LDL R23, [R1+0x11b0] ;  /* 0x0011b00001177983 */ /* 0x000ee20000100800 */
[----:B------:R-:W-:-:S05]  /*1fe30*/  @!P6 IMAD.IADD R15, R15, 0x1, -R8 ;  /* 0x000000010f0fe824 */ /* 0x000fca00078e0a08 */
[----:B------:R-:W-:-:S13]  /*1fe40*/  ISETP.GT.U32.AND P6, PT, R8, R15, PT ;  /* 0x0000000f0800720c */ /* 0x000fda0003fc4070 */
[----:B------:R-:W-:-:S04]  /*1fe50*/  @!P6 IMAD.IADD R15, R15, 0x1, -R8 ;  /* 0x000000010f0fe824 */ /* 0x000fc800078e0a08 */
[----:B--2---:R-:W-:Y:S01]  /*1fe60*/  IMAD.MOV.U32 R22, RZ, RZ, R15 ;  /* 0x000000ffff167224 */ /* 0x004fe200078e000f */
[----:B------:R-:W-:-:S03]  /*1fe70*/  IADD3 R15, P6, PT, R24, R7, RZ ;  /* 0x00000007180f7210 */ /* 0x000fc60007fde0ff */
[----:B------:R-:W-:Y:S01]  /*1fe80*/  @!P1 IMAD.MOV R22, RZ, RZ, -R22 ;  /* 0x000000ffff169224 */ /* 0x000fe200078e0a16 */
[----:B-1----:R-:W-:-:S04]  /*1fe90*/  LEA.HI.X.SX32 R18, R24, R6, 0x1, P6 ;  /* 0x0000000618127211 */ /* 0x002fc800030f0eff */
[----:B------:R-:W-:Y:S01]  /*1fea0*/  SEL R24, R11, R22, !P4 ;  /* 0x000000160b187207 */ /* 0x000fe20006000000 */
[----:B------:R-:W-:Y:S01]  /*1feb0*/  @P0 IMAD.MOV.U32 R22, RZ, RZ, R15 ;  /* 0x000000ffff160224 */ /* 0x000fe200078e000f */
[----:B------:R-:W-:-:S03]  /*1fec0*/  ISETP.GT.U32.AND P1, PT, R8, R17, PT ;  /* 0x000000110800720c */ /* 0x000fc60003f24070 */
[----:B------:R-:W-:Y:S01]  /*1fed0*/  IMAD R24, R24, UR5, RZ ;  /* 0x0000000518187c24 */ /* 0x000fe2000f8e02ff */
[----:B------:R-:W-:Y:S01]  /*1fee0*/  ISETP.GT.U32.AND P5, PT, R8, R16, PT ;  /* 0x000000100800720c */ /* 0x000fe20003fa4070 */
[----:B------:R-:W0:Y:S01]  /*1fef0*/  LDCU UR5, c[0x0][0x3b0] ;  /* 0x00007600ff0577ac */ /* 0x000e220008000800 */
[----:B----4-:R-:W-:-:S07]  /*1ff00*/  PRMT R5, RZ, 0x7610, R5 ;  /* 0x00007610ff057816 */ /* 0x010fce0000000005 */
[----:B------:R-:W-:Y:S01]  /*1ff10*/  @!P1 IMAD.IADD R17, R17, 0x1, -R8 ;  /* 0x0000000111119824 */ /* 0x000fe200078e0a08 */
[----:B---3--:R-:W-:-:S13]  /*1ff20*/  ISETP.GT.U32.AND P3, PT, R8, R4, PT ;  /* 0x000000040800720c */ /* 0x008fda0003f64070 */
[----:B------:R-:W-:-:S05]  /*1ff30*/  @!P3 IMAD.IADD R4, R4, 0x1, -R8 ;  /* 0x000000010404b824 */ /* 0x000fca00078e0a08 */
[----:B------:R-:W-:Y:S02]  /*1ff40*/  ISETP.GT.U32.AND P3, PT, R8, R4, PT ;  /* 0x000000040800720c */ /* 0x000fe40003f64070 */
[----:B------:R-:W-:Y:S01]  /*1ff50*/  ISETP.GE.AND P6, PT, R23, RZ, PT ;  /* 0x000000ff1700720c */ /* 0x000fe20003fc6270 */
[----:B------:R-:W-:-:S05]  /*1ff60*/  @P0 IMAD.MOV.U32 R23, RZ, RZ, R18 ;  /* 0x000000ffff170224 */ /* 0x000fca00078e0012 */
[----:B------:R1:W2:Y:S05]  /*1ff70*/  @P0 LDG.E.U8 R3, desc[UR18][R22.64] ;  /* 0x0000001216030981 */ /* 0x0002aa000c1e1100 */
[----:B------:R-:W-:Y:S02]  /*1ff80*/  @!P3 IMAD.IADD R4, R4, 0x1, -R8 ;  /* 0x000000010404b824 */ /* 0x000fe400078e0a08 */
[----:B-1----:R-:W-:Y:S01]  /*1ff90*/  IMAD.MOV.U32 R23, RZ, RZ, R16 ;  /* 0x000000ffff177224 */ /* 0x002fe200078e0010 */
[----:B------:R-:W-:-:S04]  /*1ffa0*/  IADD3 R16, P3, PT, R24, R7, RZ ;  /* 0x0000000718107210 */ /* 0x000fc80007f7e0ff */
[----:B------:R-:W-:Y:S01]  /*1ffb0*/  LEA.HI.X.SX32 R22, R24, R6, 0x1, P3 ;  /* 0x0000000618167211 */ /* 0x000fe200018f0eff */
[----:B------:R-:W-:Y:S01]  /*1ffc0*/  @P0 IMAD.MOV.U32 R24, RZ, RZ, R16 ;  /* 0x000000ffff180224 */ /* 0x000fe200078e0010 */
[----:B------:R-:W-:Y:S01]  /*1ffd0*/  ISETP.GE.AND P1, PT, R25, RZ, PT ;  /* 0x000000ff1900720c */ /* 0x000fe20003f26270 */
[----:B------:R-:W-:Y:S02]  /*1ffe0*/  STL [R1+0x12e0], R2 ;  /* 0x0012e00201007387 */ /* 0x000fe40000100800 */
[----:B------:R-:W-:Y:S02]  /*1fff0*/  @P0 IMAD.MOV.U32 R25, RZ, RZ, R22 ;  /* 0x000000ffff190224 */ /* 0x000fe400078e0016 */
[----:B------:R1:W-:Y:S04]  /*20000*/  STL [R1+0x758], R15 ;  /* 0x0007580f01007387 */ /* 0x0003e80000100800 */
[----:B------:R3:W-:Y:S04]  /*20010*/  STL [R1+0x754], R18 ;  /* 0x0007541201007387 */ /* 0x0007e80000100800 */
[----:B------:R-:W4:Y:S04]  /*20020*/  @P0 LDG.E.U8 R5, desc[UR18][R24.64] ;  /* 0x0000001218050981 */ /* 0x000f28000c1e1100 */
[----:B-1----:R-:W4:Y:S04]  /*20030*/  LDL R15, [R1+0x11d8] ;  /* 0x0011d800010f7983 */ /* 0x002f280000100800 */
[----:B---3--:R-:W3:Y:S01]  /*20040*/  LDL.LU R18, [R1+0x144] ;  /* 0x0001440001127983 */ /* 0x008ee20000300800 */
[----:B------:R-:W-:-:S03]  /*20050*/  @!P5 IMAD.IADD R23, R23, 0x1, -R8 ;  /* 0x000000011717d824 */ /* 0x000fc600078e0a08 */
[----:B--2---:R1:W-:Y:S04]  /*20060*/  STL [R1+0x12e4], R3 ;  /* 0x0012e40301007387 */ /* 0x0043e80000100800 */
[----:B-1----:R-:W2:Y:S04]  /*20070*/  LDL R3, [R1+0x11d4] ;  /* 0x0011d40001037983 */ /* 0x002ea80000100800 */
[----:B------:R1:W-:Y:S04]  /*20080*/  STL [R1+0x760], R16 ;  /* 0x0007601001007387 */ /* 0x0003e80000100800 */
[----:B------:R0:W-:Y:S04]  /*20090*/  STL [R1+0x75c], R22 ;  /* 0x00075c1601007387 */ /* 0x0001e80000100800 */
[----:B-1----:R-:W2:Y:S01]  /*200a0*/  LDL.LU R16, [R1+0x140] ;  /* 0x0001400001107983 */ /* 0x002ea20000300800 */
[----:B0-----:R-:W-:-:S03]  /*200b0*/  IMAD.MOV.U32 R22, RZ, RZ, R4 ;  /* 0x000000ffff167224 */ /* 0x001fc600078e0004 */
[----:B----4-:R0:W-:Y:S01]  /*200c0*/  STL [R1+0x12e8], R5 ;  /* 0x0012e80501007387 */ /* 0x0101e20000100800 */
[----:B------:R-:W-:Y:S01]  /*200d0*/  @!P1 IMAD.MOV R22, RZ, RZ, -R22 ;  /* 0x000000ffff169224 */ /* 0x000fe200078e0a16 */
[----:B------:R-:W-:Y:S02]  /*200e0*/  ISETP.GE.AND P1, PT, R15, RZ, PT ;  /* 0x000000ff0f00720c */ /* 0x000fe40003f26270 */
[----:B------:R-:W4:Y:S01]  /*200f0*/  LDL R15, [R1+0x11c0] ;  /* 0x0011c000010f7983 */ /* 0x000f220000100800 */
[----:B------:R-:W-:Y:S01]  /*20100*/  @!P6 IMAD.MOV R23, RZ, RZ, -R23 ;  /* 0x000000ffff17e224 */ /* 0x000fe200078e0a17 */
[C---:B------:R-:W-:Y:S02]  /*20110*/  ISETP.GT.U32.AND P6, PT, R8.reuse, R14, PT ;  /* 0x0000000e0800720c */ /* 0x040fe40003fc4070 */
[----:B------:R-:W-:Y:S02]  /*20120*/  ISETP.GT.U32.AND P5, PT, R8, R19, PT ;  /* 0x000000130800720c */ /* 0x000fe40003fa4070 */
[----:B------:R-:W-:-:S05]  /*20130*/  SEL R23, R11, R23, !P4 ;  /* 0x000000170b177207 */ /* 0x000fca0006000000 */
[----:B------:R-:W-:Y:S01]  /*20140*/  IMAD R24, R23, UR4, RZ ;  /* 0x0000000417187c24 */ /* 0x000fe2000f8e02ff */
[----:B------:R-:W-:Y:S01]  /*20150*/  ISETP.GT.U32.AND P3, PT, R8, R17, PT ;  /* 0x000000110800720c */ /* 0x000fe20003f64070 */
[----:B------:R-:W1:Y:S02]  /*20160*/  LDCU UR4, c[0x0][0x3b0] ;  /* 0x00007600ff0477ac */ /* 0x000e640008000800 */
[--C-:B------:R-:W-:Y:S01]  /*20170*/  @!P6 IMAD.IADD R14, R14, 0x1, -R8.reuse ;  /* 0x000000010e0ee824 */ /* 0x100fe200078e0a08 */
[----:B------:R-:W-:Y:S01]  /*20180*/  IADD3 R4, P6, PT, R24, R7, RZ ;  /* 0x0000000718047210 */ /* 0x000fe20007fde0ff */
[----:B------:R-:W-:-:S03]  /*20190*/  @!P5 IMAD.IADD R19, R19, 0x1, -R8 ;  /* 0x000000011313d824 */ /* 0x000fc600078e0a08 */
[----:B0-----:R-:W-:Y:S01]  /*201a0*/  LEA.HI.X.SX32 R5, R24, R6, 0x1, P6 ;  /* 0x0000000618057211 */ /* 0x001fe200030f0eff */
[----:B------:R-:W-:Y:S01]  /*201b0*/  STL [R1+0x778], R4 ;  /* 0x0007780401007387 */ /* 0x000fe20000100800 */
[----:B------:R-:W-:-:S03]  /*201c0*/  ISETP.GT.U32.AND P5, PT, R8, R19, PT ;  /* 0x000000130800720c */ /* 0x000fc60003fa4070 */
[----:B------:R0:W-:Y:S01]  /*201d0*/  STL [R1+0x774], R5 ;  /* 0x0007740501007387 */ /* 0x0001e20000100800 */
[----:B------:R-:W-:-:S03]  /*201e0*/  @P0 IMAD.MOV.U32 R25, RZ, RZ, R5 ;  /* 0x000000ffff190224 */ /* 0x000fc600078e0005 */
[----:B0-----:R-:W4:Y:S01]  /*201f0*/  LDL R5, [R1+0x11c4] ;  /* 0x0011c40001057983 */ /* 0x001f220000100800 */
[----:B------:R-:W-:Y:S01]  /*20200*/  SEL R22, R11, R22, !P4 ;  /* 0x000000160b167207 */ /* 0x000fe20006000000 */
[----:B------:R-:W-:-:S04]  /*20210*/  @!P3 IMAD.IADD R17, R17, 0x1, -R8 ;  /* 0x000000011111b824 */ /* 0x000fc800078e0a08 */
[----:B------:R-:W-:Y:S01]  /*20220*/  @!P5 IMAD.IADD R19, R19, 0x1, -R8 ;  /* 0x000000011313d824 */ /* 0x000fe200078e0a08 */
[----:B---3--:R-:W-:Y:S01]  /*20230*/  ISETP.GT.U32.AND P5, PT, R8, R18, PT ;  /* 0x000000120800720c */ /* 0x008fe20003fa4070 */
[----:B------:R-:W-:Y:S02]  /*20240*/  IMAD.MOV.U32 R23, RZ, RZ, R17 ;  /* 0x000000ffff177224 */ /* 0x000fe400078e0011 */
[----:B------:R-:W-:Y:S01]  /*20250*/  IMAD R22, R22, UR5, RZ ;  /* 0x0000000516167c24 */ /* 0x000fe2000f8e02ff */
[----:B------:R-:W3:Y:S01]  /*20260*/  LDL.LU R17, [R1+0x13c] ;  /* 0x00013c0001117983 */ /* 0x000ee20000300800 */
[----:B------:R-:W-:Y:S02]  /*20270*/  @!P1 IMAD.MOV R23, RZ, RZ, -R23 ;  /* 0x000000ffff179224 */ /* 0x000fe400078e0a17 */
[----:B------:R-:W-:Y:S01]  /*20280*/  @P0 IMAD.MOV.U32 R24, RZ, RZ, R4 ;  /* 0x000000ffff180224 */ /* 0x000fe200078e0004 */
[----:B------:R-:W-:Y:S01]  /*20290*/  PRMT R2, RZ, 0x7610, R2 ;  /* 0x00007610ff027816 */ /* 0x000fe20000000002 */
[----:B------:R-:W0:Y:S04]  /*202a0*/  LDCU UR5, c[0x0][0x3b0] ;  /* 0x00007600ff0577ac */ /* 0x000e280008000800 */
[----:B------:R-:W-:Y:S01]  /*202b0*/  @!P5 IMAD.IADD R18, R18, 0x1, -R8 ;  /* 0x000000011212d824 */ /* 0x000fe200078e0a08 */
[----:B------:R-:W-:Y:S01]  /*202c0*/  ISETP.GT.U32.AND P6, PT, R8, R14, PT ;  /* 0x0000000e0800720c */ /* 0x000fe20003fc4070 */
[----:B------:R0:W3:Y:S01]  /*202d0*/  @P0 LDG.E.U8 R2, desc[UR18][R24.64] ;  /* 0x0000001218020981 */ /* 0x0000e2000c1e1100 */
[----:B--2---:R-:W-:-:S02]  /*202e0*/  ISETP.GE.AND P3, PT, R3, RZ, PT ;  /* 0x000000ff0300720c */ /* 0x004fc40003f66270 */
[----:B------:R-:W-:-:S04]  /*202f0*/  IADD3 R3, P1, PT, R22, R7, RZ ;  /* 0x0000000716037210 */ /* 0x000fc80007f3e0ff */
[----:B------:R-:W-:Y:S01]  /*20300*/  LEA.HI.X.SX32 R4, R22, R6, 0x1, P1 ;  /* 0x0000000616047211 */ /* 0x000fe200008f0eff */
[----:B------:R-:W-:Y:S01]  /*20310*/  STL [R1+0x780], R3 ;  /* 0x0007800301007387 */ /* 0x000fe20000100800 */
[----:B------:R-:W-:-:S03]  /*20320*/  IMAD.MOV.U32 R22, RZ, RZ, R19 ;  /* 0x000000ffff167224 */ /* 0x000fc600078e0013 */
[----:B------:R2:W-:Y:S04]  /*20330*/  STL [R1+0x77c], R4 ;  /* 0x00077c0401007387 */ /* 0x0005e80000100800 */
[----:B------:R-:W3:Y:S01]  /*20340*/  LDL.LU R19, [R1+0x1310] ;  /* 0x0013100001137983 */ /* 0x000ee20000300800 */
[----:B----4-:R-:W-:Y:S01]  /*20350*/  ISETP.GE.AND P5, PT, R15, RZ, PT ;  /* 0x000000ff0f00720c */ /* 0x010fe20003fa6270 */
[----:B------:R-:W-:Y:S02]  /*20360*/  IMAD.MOV.U32 R15, RZ, RZ, R10 ;  /* 0x000000ffff0f7224 */ /* 0x000fe400078e000a */
[----:B------:R-:W4:Y:S01]  /*20370*/  LDL R10, [R1+0x11d0] ;  /* 0x0011d000010a7983 */ /* 0x000f220000100800 */
[----:B------:R-:W-:Y:S01]  /*20380*/  PRMT R93, RZ, 0x7610, R93 ;  /* 0x00007610ff5d7816 */ /* 0x000fe2000000005d */
[----:B0-----:R-:W-:-:S02]  /*20390*/  @P0 IMAD.MOV.U32 R24, RZ, RZ, R3 ;  /* 0x000000ffff180224 */ /* 0x001fc400078e0003 */
[----:B------:R-:W-:Y:S02]  /*203a0*/  @P0 IMAD.MOV.U32 R25, RZ, RZ, R4 ;  /* 0x000000ffff190224 */ /* 0x000fe400078e0004 */
[----:B------:R-:W-:Y:S02]  /*203b0*/  @!P3 IMAD.MOV R22, RZ, RZ, -R22 ;  /* 0x000000ffff16b224 */ /* 0x000fe400078e0a16 */
[----:B------:R-:W-:Y:S01]  /*203c0*/  @!P6 IMAD.IADD R14, R14, 0x1, -R8 ;  /* 0x000000010e0ee824 */ /* 0x000fe200078e0a08 */
[----:B------:R0:W4:Y:S01]  /*203d0*/  @P0 LDG.E.U8 R93, desc[UR18][R24.64] ;  /* 0x00000012185d0981 */ /* 0x000122000c1e1100 */
[----:B------:R-:W-:Y:S02]  /*203e0*/  ISETP.GT.U32.AND P3, PT, R8, R18, PT ;  /* 0x000000120800720c */ /* 0x000fe40003f64070 */
[----:B------:R-:W-:Y:S01]  /*203f0*/  PRMT R92, RZ, 0x7610, R92 ;  /* 0x00007610ff5c7816 */ /* 0x000fe2000000005c */
[----:B--2---:R-:W2:Y:S01]  /*20400*/  LDL.LU R4, [R1+0x12c] ;  /* 0x00012c0001047983 */ /* 0x004ea20000300800 */
[----:B0-----:R-:W-:-:S02]  /*20410*/  SEL R24, R11, R23, !P4 ;  /* 0x000000170b187207 */ /* 0x001fc40006000000 */
[----:B------:R-:W-:-:S03]  /*20420*/  SEL R23, R11, R22, !P4 ;  /* 0x000000160b177207 */ /* 0x000fc60006000000 */
[----:B------:R-:W-:Y:S01]  /*20430*/  IMAD R24, R24, UR12, RZ ;  /* 0x0000000c18187c24 */ /* 0x000fe2000f8e02ff */
[----:B------:R-:W-:Y:S01]  /*20440*/  ISETP.GT.U32.AND P1, PT, R8, R16, PT ;  /* 0x000000100800720c */ /* 0x000fe20003f24070 */
[----:B------:R-:W-:Y:S01]  /*20450*/  IMAD.MOV.U32 R22, RZ, RZ, R14 ;  /* 0x000000ffff167224 */ /* 0x000fe200078e000e */
[----:B------:R-:W-:Y:S01]  /*20460*/  PRMT R91, RZ, 0x7610, R91 ;  /* 0x00007610ff5b7816 */ /* 0x000fe2000000005b */
[----:B-1----:R-:W-:Y:S01]  /*20470*/  IMAD R23, R23, UR4, RZ ;  /* 0x0000000417177c24 */ /* 0x002fe2000f8e02ff */
[-C--:B------:R-:W-:Y:S01]  /*20480*/  IADD3 R14, P6, PT, R24, R7.reuse, RZ ;  /* 0x00000007180e7210 */ /* 0x080fe20007fde0ff */
[----:B------:R-:W-:Y:S01]  /*20490*/  @!P5 IMAD.MOV R22, RZ, RZ, -R22 ;  /* 0x000000ffff16d224 */ /* 0x000fe200078e0a16 */
[----:B------:R-:W-:Y:S01]  /*204a0*/  PRMT R90, RZ, 0x7610, R90 ;  /* 0x00007610ff5a7816 */ /* 0x000fe2000000005a */
[----:B------:R-:W-:Y:S01]  /*204b0*/  @!P3 IMAD.IADD R18, R18, 0x1, -R8 ;  /* 0x000000011212b824 */ /* 0x000fe200078e0a08 */
[----:B------:R-:W-:Y:S01]  /*204c0*/  IADD3 R3, P5, PT, R23, R7, RZ ;  /* 0x0000000717037210 */ /* 0x000fe20007fbe0ff */
[----:B------:R-:W0:Y:S01]  /*204d0*/  LDCU UR4, c[0x0][0x3b0] ;  /* 0x00007600ff0477ac */ /* 0x000e220008000800 */
[----:B------:R-:W-:-:S02]  /*204e0*/  LEA.HI.X.SX32 R25, R24, R6, 0x1, P6 ;  /* 0x0000000618197211 */ /* 0x000fc400030f0eff */
[----:B------:R-:W-:Y:S01]  /*204f0*/  ISETP.GE.AND P3, PT, R5, RZ, PT ;  /* 0x000000ff0500720c */ /* 0x000fe20003f66270 */
[----:B------:R-:W1:Y:S01]  /*20500*/  LDCU UR12, c[0x0][0x3b0] ;  /* 0x00007600ff0c77ac */ /* 0x000e620008000800 */
[----:B------:R-:W-:Y:S01]  /*20510*/  LEA.HI.X.SX32 R5, R23, R6, 0x1, P5 ;  /* 0x0000000617057211 */ /* 0x000fe200028f0eff */
[----:B------:R-:W-:Y:S01]  /*20520*/  @P0 IMAD.MOV.U32 R23, RZ, RZ, R25 ;  /* 0x000000ffff170224 */ /* 0x000fe200078e0019 */
[----:B------:R-:W-:Y:S01]  /*20530*/  SEL R24, R11, R22, !P4 ;  /* 0x000000160b187207 */ /* 0x000fe20006000000 */
[----:B------:R-:W-:-:S05]  /*20540*/  @P0 IMAD.MOV.U32 R22, RZ, RZ, R14 ;  /* 0x000000ffff160224 */ /* 0x000fca00078e000e */
[----:B------:R0:W2:Y:S01]  /*20550*/  @P0 LDG.E.U8 R92, desc[UR18][R22.64] ;  /* 0x00000012165c0981 */ /* 0x0000a2000c1e1100 */
[----:B------:R-:W-:Y:S02]  /*20560*/  IMAD R24, R24, UR5, RZ ;  /* 0x0000000518187c24 */ /* 0x000fe4000f8e02ff */
[----:B------:R-:W-:Y:S01]  /*20570*/  @!P1 IMAD.IADD R16, R16, 0x1, -R8 ;  /* 0x0000000110109824 */ /* 0x000fe200078e0a08 */
[----:B------:R-:W-:Y:S01]  /*20580*/  STL [R1+0x788], R14 ;  /* 0x0007880e01007387 */ /* 0x000fe20000100800 */
[----:B---3--:R-:W-:Y:S01]  /*20590*/  ISETP.GT.U32.AND P6, PT, R8, R17, PT ;  /* 0x000000110800720c */ /* 0x008fe20003fc4070 */
[----:B------:R-:W3:Y:S01]  /*205a0*/  LDCU UR5, c[0x0][0x3b0] ;  /* 0x00007600ff0577ac */ /* 0x000ee20008000800 */
[----:B0-----:R-:W-:Y:S02]  /*205b0*/  @P0 IMAD.MOV.U32 R22, RZ, RZ, R3 ;  /* 0x000000ffff160224 */ /* 0x001fe400078e0003 */
[----:B------:R-:W-:-:S05]  /*205c0*/  @P0 IMAD.MOV.U32 R23, RZ, RZ, R5 ;  /* 0x000000ffff170224 */ /* 0x000fca00078e0005 */
[----:B------:R0:W3:Y:S01]  /*205d0*/  @P0 LDG.E.U8 R91, desc[UR18][R22.64] ;  /* 0x00000012165b0981 */ /* 0x0000e2000c1e1100 */
[----:B------:R-:W-:-:S03]  /*205e0*/  ISETP.GT.U32.AND P1, PT, R8, R16, PT ;  /* 0x000000100800720c */ /* 0x000fc60003f24070 */
[----:B------:R1:W-:Y:S01]  /*205f0*/  STL [R1+0x790], R3 ;  /* 0x0007900301007387 */ /* 0x0003e20000100800 */
[----:B0-----:R-:W-:-:S03]  /*20600*/  IMAD.MOV.U32 R22, RZ, RZ, R18 ;  /* 0x000000ffff167224 */ /* 0x001fc600078e0012 */
[----:B------:R-:W-:Y:S01]  /*20610*/  STL [R1+0x784], R25 ;  /* 0x0007841901007387 */ /* 0x000fe20000100800 */
[----:B------:R-:W-:Y:S01]  /*20620*/  @!P3 IMAD.MOV R22, RZ, RZ, -R22 ;  /* 0x000000ffff16b224 */ /* 0x000fe200078e0a16 */
[C---:B-1----:R-:W-:Y:S02]  /*20630*/  IADD3 R3, P3, PT, R24.reuse, R7, RZ ;  /* 0x0000000718037210 */ /* 0x042fe40007f7e0ff */
[----:B------:R0:W-:Y:S04]  /*20640*/  STL [R1+0x78c], R5 ;  /* 0x00078c0501007387 */ /* 0x0001e80000100800 */
[----:B------:R-:W3:Y:S01]  /*20650*/  LDL R14, [R1+0x11bc] ;  /* 0x0011bc00010e7983 */ /* 0x000ee20000100800 */
[----:B0-----:R-:W-:Y:S01]  /*20660*/  LEA.HI.X.SX32 R5, R24, R6, 0x1, P3 ;  /* 0x0000000618057211 */ /* 0x001fe200018f0eff */
[----:B------:R-:W-:-:S04]  /*20670*/  @P0 IMAD.MOV.U32 R24, RZ, RZ, R3 ;  /* 0x000000ffff180224 */ /* 0x000fc800078e0003 */
[----:B------:R-:W-:Y:S02]  /*20680*/  @P0 IMAD.MOV.U32 R25, RZ, RZ, R5 ;  /* 0x000000ffff190224 */ /* 0x000fe400078e0005 */
[--C-:B------:R-:W-:Y:S01]  /*20690*/  @!P1 IMAD.IADD R16, R16, 0x1, -R8.reuse ;  /* 0x0000000110109824 */ /* 0x100fe200078e0a08 */
[----:B------:R-:W-:Y:S02]  /*206a0*/  ISETP.GT.U32.AND P1, PT, R8, R15, PT ;  /* 0x0000000f0800720c */ /* 0x000fe40003f24070 */
[----:B------:R0:W3:Y:S02]  /*206b0*/  @P0 LDG.E.U8 R90, desc[UR18][R24.64] ;  /* 0x00000012185a0981 */ /* 0x0000e4000c1e1100 */
[----:B0-----:R-:W-:Y:S01]  /*206c0*/  IMAD.MOV.U32 R25, RZ, RZ, R15 ;  /* 0x000000ffff197224 */ /* 0x001fe200078e000f */
[----:B----4-:R-:W-:Y:S02]  /*206d0*/  ISETP.GE.AND P5, PT, R10, RZ, PT ;  /* 0x000000ff0a00720c */ /* 0x010fe40003fa6270 */
[----:B------:R-:W4:Y:S04]  /*206e0*/  LDL.LU R10, [R1+0x124] ;  /* 0x00012400010a7983 */ /* 0x000f280000300800 */
[----:B------:R0:W-:Y:S04]  /*206f0*/  STL [R1+0x798], R3 ;  /* 0x0007980301007387 */ /* 0x0001e80000100800 */
[----:B------:R1:W-:Y:S04]  /*20700*/  STL [R1+0x794], R5 ;  /* 0x0007940501007387 */ /* 0x0003e80000100800 */
[----:B------:R-:W4:Y:S04]  /*20710*/  LDL.LU R18, [R1+0x128] ;  /* 0x0001280001127983 */ /* 0x000f280000300800 */
[----:B------:R-:W4:Y:S01]  /*20720*/  LDL R15, [R1+0x1200] ;  /* 0x00120000010f7983 */ /* 0x000f220000100800 */
[----:B------:R-:W-:Y:S01]  /*20730*/  SEL R23, R11, R22, !P4 ;  /* 0x000000160b177207 */ /* 0x000fe20006000000 */
[----:B------:R-:W-:-:S02]  /*20740*/  @!P6 IMAD.IADD R17, R17, 0x1, -R8 ;  /* 0x000000011111e824 */ /* 0x000fc400078e0a08 */
[----:B------:R-:W-:Y:S02]  /*20750*/  IMAD.MOV.U32 R22, RZ, RZ, R16 ;  /* 0x000000ffff167224 */ /* 0x000fe400078e0010 */
[----:B------:R-:W-:Y:S01]  /*20760*/  IMAD R23, R23, UR13, RZ ;  /* 0x0000000d17177c24 */ /* 0x000fe2000f8e02ff */
[C---:B------:R-:W-:Y:S01]  /*20770*/  ISETP.GT.U32.AND P6, PT, R8.reuse, R17, PT ;  /* 0x000000110800720c */ /* 0x040fe20003fc4070 */
[----:B------:R-:W-:Y:S01]  /*20780*/  @!P5 IMAD.MOV R22, RZ, RZ, -R22 ;  /* 0x000000ffff16d224 */ /* 0x000fe200078e0a16 */
[----:B------:R-:W4:Y:S01]  /*20790*/  LDL R16, [R1+0x11e4] ;  /* 0x0011e40001107983 */ /* 0x000f220000100800 */
[----:B------:R-:W-:Y:S01]  /*207a0*/  @!P1 IMAD.IADD R25, R25, 0x1, -R8 ;  /* 0x0000000119199824 */ /* 0x000fe200078e0a08 */
[----:B--2---:R-:W-:Y:S01]  /*207b0*/  ISETP.GT.U32.AND P3, PT, R8, R4, PT ;  /* 0x000000040800720c */ /* 0x004fe20003f64070 */
[----:B------:R-:W2:Y:S01]  /*207c0*/  LDCU UR13, c[0x0][0x3b0] ;  /* 0x00007600ff0d77ac */ /* 0x000ea20008000800 */
[----:B------:R-:W-:Y:S02]  /*207d0*/  SEL R22, R11, R22, !P4 ;  /* 0x000000160b167207 */ /* 0x000fe40006000000 */
[----:B0-----:R-:W-:-:S03]  /*207e0*/  IADD3 R3, P5, PT, R23, R7, RZ ;  /* 0x0000000717037210 */ /* 0x001fc60007fbe0ff */
[----:B------:R-:W-:Y:S01]  /*207f0*/  IMAD R24, R22, UR4, RZ ;  /* 0x0000000416187c24 */ /* 0x000fe2000f8e02ff */
[----:B-1----:R-:W-:Y:S01]  /*20800*/  LEA.HI.X.SX32 R5, R23, R6, 0x1, P5 ;  /* 0x0000000617057211 */ /* 0x002fe200028f0eff */
[----:B------:R0:W-:Y:S01]  /*20810*/  STL [R1+0x7a0], R3 ;  /* 0x0007a00301007387 */ /* 0x0001e20000100800 */
[----:B------:R-:W-:Y:S01]  /*20820*/  @!P6 IMAD.IADD R17, R17, 0x1, -R8 ;  /* 0x000000011111e824 */ /* 0x000fe200078e0a08 */
[----:B------:R-:W-:Y:S01]  /*20830*/  PRMT R89, RZ, 0x7610, R89 ;  /* 0x00007610ff597816 */ /* 0x000fe20000000059 */
[----:B------:R-:W-:Y:S01]  /*20840*/  @P0 IMAD.MOV.U32 R22, RZ, RZ, R3 ;  /* 0x000000ffff160224 */ /* 0x000fe200078e0003 */
[----:B------:R-:W-:Y:S01]  /*20850*/  PRMT R88, RZ, 0x7610, R88 ;  /* 0x00007610ff587816 */ /* 0x000fe20000000058 */
[----:B------:R-:W-:Y:S01]  /*20860*/  @P0 IMAD.MOV.U32 R23, RZ, RZ, R5 ;  /* 0x000000ffff170224 */ /* 0x000fe200078e0005 */
[----:B------:R-:W1:Y:S01]  /*20870*/  LDCU UR4, c[0x0][0x3b0] ;  /* 0x00007600ff0477ac */ /* 0x000e620008000800 */
[----:B0-----:R-:W-:-:S03]  /*20880*/  IADD3 R3, P6, PT, R24, R7, RZ ;  /* 0x0000000718037210 */ /* 0x001fc60007fde0ff */
[----:B------:R0:W2:Y:S01]  /*20890*/  @P0 LDG.E.U8 R89, desc[UR18][R22.64] ;  /* 0x0000001216590981 */ /* 0x0000a2000c1e1100 */
[----:B---3--:R-:W-:-:S03]  /*208a0*/  ISETP.GE.AND P1, PT, R14, RZ, PT ;  /* 0x000000ff0e00720c */ /* 0x008fc60003f26270 */
[----:B------:R-:W3:Y:S04]  /*208b0*/  LDL.LU R14, [R1+0x118] ;  /* 0x00011800010e7983 */ /* 0x000ee80000300800 */
[----:B------:R0:W-:Y:S04]  /*208c0*/  STL [R1+0x79c], R5 ;  /* 0x00079c0501007387 */ /* 0x0001e80000100800 */
[----:B------:R1:W-:Y:S01]  /*208d0*/  STL [R1+0x7b8], R3 ;  /* 0x0007b80301007387 */ /* 0x0003e20000100800 */
[----:B0-----:R-:W-:-:S05]  /*208e0*/  LEA.HI.X.SX32 R5, R24, R6, 0x1, P6 ;  /* 0x0000000618057211 */ /* 0x001fca00030f0eff */
[----:B------:R0:W-:Y:S01]  /*208f0*/  STL [R1+0x7b4], R5 ;  /* 0x0007b40501007387 */ /* 0x0001e20000100800 */
[----:B----4-:R-:W-:-:S03]  /*20900*/  ISETP.GE.AND P6, PT, R15, RZ, PT ;  /* 0x000000ff0f00720c */ /* 0x010fc60003fc6270 */
[----:B------:R-:W4:Y:S01]  /*20910*/  LDL R15, [R1+0x11e8] ;  /* 0x0011e800010f7983 */ /* 0x000f220000100800 */
[----:B------:R-:W-:Y:S02]  /*20920*/  IMAD.MOV.U32 R22, RZ, RZ, R17 ;  /* 0x000000ffff167224 */ /* 0x000fe400078e0011 */
[----:B------:R-:W-:Y:S02]  /*20930*/  @!P3 IMAD.IADD R4, R4, 0x1, -R8 ;  /* 0x000000010404b824 */ /* 0x000fe400078e0a08 */
[----:B------:R-:W-:Y:S01]  /*20940*/  @!P1 IMAD.MOV R22, RZ, RZ, -R22 ;  /* 0x000000ffff169224 */ /* 0x000fe200078e0a16 */
[C---:B------:R-:W-:Y:S02]  /*20950*/  ISETP.GT.U32.AND P1, PT, R8.reuse, R10, PT ;  /* 0x0000000a0800720c */ /* 0x040fe40003f24070 */
[C---:B------:R-:W-:Y:S02]  /*20960*/  ISETP.GT.U32.AND P5, PT, R8.reuse, R25, PT ;  /* 0x000000190800720c */ /* 0x040fe40003fa4070 */
[----:B------:R-:W-:-:S02]  /*20970*/  ISETP.GT.U32.AND P3, PT, R8, R4, PT ;  /* 0x000000040800720c */ /* 0x000fc40003f64070 */
[----:B------:R-:W-:Y:S01]  /*20980*/  SEL R24, R11, R22, !P4 ;  /* 0x000000160b187207 */ /* 0x000fe20006000000 */
[----:B------:R-:W-:Y:S02]  /*20990*/  @P0 IMAD.MOV.U32 R22, RZ, RZ, R3 ;  /* 0x000000ffff160224 */ /* 0x000fe400078e0003 */
[----:B------:R-:W-:Y:S01]  /*209a0*/  @P0 IMAD.MOV.U32 R23, RZ, RZ, R5 ;  /* 0x000000ffff170224 */ /* 0x000fe200078e0005 */
[----:B-1----:R-:W2:Y:S01]  /*209b0*/  LDL R3, [R1+0x11ec] ;  /* 0x0011ec0001037983 */ /* 0x002ea20000100800 */
[----:B------:R-:W-:Y:S01]  /*209c0*/  IMAD R24, R24, UR5, RZ ;  /* 0x0000000518187c24 */ /* 0x000fe2000f8e02ff */
[----:B------:R-:W-:Y:S01]  /*209d0*/  PRMT R87, RZ, 0x7610, R87 ;  /* 0x00007610ff577816 */ /* 0x000fe20000000057 */
[--C-:B------:R-:W-:Y:S01]  /*209e0*/  @!P1 IMAD.IADD R10, R10, 0x1, -R8.reuse ;  /* 0x000000010a0a9824 */ /* 0x100fe200078e0a08 */
[----:B------:R-:W-:Y:S01]  /*209f0*/  ISETP.GE.AND P1, PT, R16, RZ, PT ;  /* 0x000000ff1000720c */ /* 0x000fe20003f26270 */
[--C-:B------:R-:W-:Y:S01]  /*20a00*/  @!P5 IMAD.IADD R25, R25, 0x1, -R8.reuse ;  /* 0x000000011919d824 */ /* 0x100fe200078e0a08 */
[----:B------:R-:W2:Y:S01]  /*20a10*/  LDL.LU R17, [R1+0x120] ;  /* 0x0001200001117983 */ /* 0x000ea20000300800 */
[----:B------:R-:W-:Y:S01]  /*20a20*/  @!P3 IMAD.IADD R4, R4, 0x1, -R8 ;  /* 0x000000010404b824 */ /* 0x000fe200078e0a08 */
[C---:B0-----:R-:W-:Y:S01]  /*20a30*/  IADD3 R5, P3, PT, R24.reuse, R7, RZ ;  /* 0x0000000718057210 */ /* 0x041fe20007f7e0ff */
[----:B------:R-:W0:Y:S01]  /*20a40*/  LDCU UR5, c[0x0][0x3b0] ;  /* 0x00007600ff0577ac */ /* 0x000e220008000800 */
[----:B------:R1:W2:Y:S02]  /*20a50*/  @P0 LDG.E.U8 R88, desc[UR18][R22.64] ;  /* 0x0000001216580981 */ /* 0x0002a4000c1e1100 */
[----:B------:R-:W-:Y:S01]  /*20a60*/  LEA.HI.X.SX32 R16, R24, R6, 0x1, P3 ;  /* 0x0000000618107211 */ /* 0x000fe200018f0eff */
[----:B-1----:R-:W-:-:S02]  /*20a70*/  IMAD.MOV.U32 R23, RZ, RZ, R25 ;  /* 0x000000ffff177224 */ /* 0x002fc400078e0019 */
[----:B------:R-:W-:Y:S02]  /*20a80*/  IMAD.MOV.U32 R22, RZ, RZ, R4 ;  /* 0x000000ffff167224 */ /* 0x000fe400078e0004 */
[----:B------:R-:W-:Y:S01]  /*20a90*/  @!P6 IMAD.MOV R23, RZ, RZ, -R23 ;  /* 0x000000ffff17e224 */ /* 0x000fe200078e0a17 */
[----:B------:R-:W-:Y:S01]  /*20aa0*/  STL [R1+0x7c0], R5 ;  /* 0x0007c00501007387 */ /* 0x000fe20000100800 */
[----:B------:R-:W-:Y:S02]  /*20ab0*/  @P0 IMAD.MOV.U32 R24, RZ, RZ, R5 ;  /* 0x000000ffff180224 */ /* 0x000fe400078e0005 */
[----:B------:R-:W-:Y:S01]  /*20ac0*/  @P0 IMAD.MOV.U32 R25, RZ, RZ, R16 ;  /* 0x000000ffff190224 */ /* 0x000fe200078e0010 */
[----:B------:R1:W-:Y:S01]  /*20ad0*/  STL [R1+0x7bc], R16 ;  /* 0x0007bc1001007387 */ /* 0x0003e20000100800 */
[----:B------:R-:W-:Y:S01]  /*20ae0*/  SEL R23, R11, R23, !P4 ;  /* 0x000000170b177207 */ /* 0x000fe20006000000 */
[----:B------:R-:W-:Y:S02]  /*20af0*/  @!P1 IMAD.MOV R22, RZ, RZ, -R22 ;  /* 0x000000ffff169224 */ /* 0x000fe400078e0a16 */
[----:B------:R0:W2:Y:S04]  /*20b00*/  @P0 LDG.E.U8 R87, desc[UR18][R24.64] ;  /* 0x0000001218570981 */ /* 0x0000a8000c1e1100 */
[----:B-1----:R-:W2:Y:S01]  /*20b10*/  LDL.LU R16, [R1+0x11c] ;  /* 0x00011c0001107983 */ /* 0x002ea20000300800 */
[----:B---3--:R-:W-:Y:S01]  /*20b20*/  ISETP.GT.U32.AND P6, PT, R8, R14, PT ;  /* 0x0000000e0800720c */ /* 0x008fe20003fc4070 */
[----:B0-----:R-:W-:Y:S01]  /*20b30*/  IMAD R24, R23, UR4, RZ ;  /* 0x0000000417187c24 */ /* 0x001fe2000f8e02ff */
[----:B----4-:R-:W-:-:S11]  /*20b40*/  ISETP.GE.AND P1, PT, R15, RZ, PT ;  /* 0x000000ff0f00720c */ /* 0x010fd60003f26270 */
[----:B------:R-:W-:Y:S01]  /*20b50*/  @!P6 IMAD.IADD R14, R14, 0x1, -R8 ;  /* 0x000000010e0ee824 */ /* 0x000fe200078e0a08 */
[----:B------:R-:W3:Y:S01]  /*20b60*/  LDL R15, [R1+0x11e0] ;  /* 0x0011e000010f7983 */ /* 0x000ee20000100800 */
[C---:B------:R-:W-:Y:S01]  /*20b70*/  IADD3 R4, P6, PT, R24.reuse, R7, RZ ;  /* 0x0000000718047210 */ /* 0x040fe20007fde0ff */
[----:B------:R-:W0:Y:S03]  /*20b80*/  LDCU UR4, c[0x0][0x3b0] ;  /* 0x00007600ff0477ac */ /* 0x000e260008000800 */
[----:B------:R-:W-:Y:S01]  /*20b90*/  LEA.HI.X.SX32 R5, R24, R6, 0x1, P6 ;  /* 0x0000000618057211 */ /* 0x000fe200030f0eff */
[----:B------:R-:W-:Y:S04]  /*20ba0*/  STL [R1+0x7c8], R4 ;  /* 0x0007c80401007387 */ /* 0x000fe80000100800 */
[----:B------:R1:W-:Y:S01]  /*20bb0*/  STL [R1+0x7c4], R5 ;  /* 0x0007c40501007387 */ /* 0x0003e20000100800 */
[----:B------:R-:W-:-:S03]  /*20bc0*/  @P0 IMAD.MOV.U32 R25, RZ, RZ, R5 ;  /* 0x000000ffff190224 */ /* 0x000fc600078e0005 */
[----:B-1----:R-:W4:Y:S01]  /*20bd0*/  LDL R5, [R1+0x11dc] ;  /* 0x0011dc0001057983 */ /* 0x002f220000100800 */
[C---:B------:R-:W-:Y:S02]  /*20be0*/  ISETP.GT.U32.AND P5, PT, R8.reuse, R18, PT ;  /* 0x000000120800720c */ /* 0x040fe40003fa4070 */
[----:B------:R-:W-:-:S11]  /*20bf0*/  ISETP.GT.U32.AND P3, PT, R8, R10, PT ;  /* 0x0000000a0800720c */ /* 0x000fd60003f64070 */
[----:B------:R-:W-:-:S05]  /*20c00*/  @!P5 IMAD.IADD R18, R18, 0x1, -R8 ;  /* 0x000000011212d824 */ /* 0x000fca00078e0a08 */
[----:B------:R-:W-:Y:S01]  /*20c10*/  ISETP.GT.U32.AND P5, PT, R8, R18, PT ;  /* 0x000000120800720c */ /* 0x000fe20003fa4070 */
[----:B------:R-:W-:Y:S01]  /*20c20*/  @!P3 IMAD.IADD R10, R10, 0x1, -R8 ;  /* 0x000000010a0ab824 */ /* 0x000fe200078e0a08 */
[----:B------:R-:W-:-:S03]  /*20c30*/  SEL R22, R11, R22, !P4 ;  /* 0x000000160b167207 */ /* 0x000fc60006000000 */
[----:B------:R-:W-:Y:S02]  /*20c40*/  IMAD.MOV.U32 R23, RZ, RZ, R10 ;  /* 0x000000ffff177224 */ /* 0x000fe400078e000a */
[----:B------:R-:W-:Y:S01]  /*20c50*/  IMAD R22, R22, UR5, RZ ;  /* 0x0000000516167c24 */ /* 0x000fe2000f8e02ff */
[----:B--2---:R-:W-:Y:S01]  /*20c60*/  ISETP.GE.AND P3, PT, R3, RZ, PT ;  /* 0x000000ff0300720c */ /* 0x004fe20003f66270 */
[----:B------:R-:W-:Y:S01]  /*20c70*/  @!P1 IMAD.MOV R23, RZ, RZ, -R23 ;  /* 0x000000ffff179224 */ /* 0x000fe200078e0a17 */
[----:B------:R-:W-:Y:S01]  /*20c80*/  PRMT R86, RZ, 0x7610, R86 ;  /* 0x00007610ff567816 */ /* 0x000fe20000000056 */
[----:B------:R-:W-:Y:S02]  /*20c90*/  @P0 IMAD.MOV.U32 R24, RZ, RZ, R4 ;  /* 0x000000ffff180224 */ /* 0x000fe400078e0004 */
[----:B------:R-:W-:Y:S01]  /*20ca0*/  @!P5 IMAD.IADD R18, R18, 0x1, -R8 ;  /* 0x000000011212d824 */ /* 0x000fe200078e0a08 */
[----:B------:R-:W-:Y:S01]  /*20cb0*/  ISETP.GT.U32.AND P5, PT, R8, R17, PT ;  /* 0x000000110800720c */ /* 0x000fe20003fa4070 */
[----:B------:R-:W2:Y:S01]  /*20cc0*/  LDL.LU R10, [R1+0x114] ;  /* 0x00011400010a7983 */ /* 0x000ea20000300800 */
[----:B------:R-:W-:Y:S01]  /*20cd0*/  IADD3 R3, P1, PT, R22, R7, RZ ;  /* 0x0000000716037210 */ /* 0x000fe20007f3e0ff */
[----:B------:R-:W1:Y:S01]  /*20ce0*/  LDCU UR5, c[0x0][0x3b0] ;  /* 0x00007600ff0577ac */ /* 0x000e620008000800 */
[----:B------:R-:W-:Y:S01]  /*20cf0*/  ISETP.GT.U32.AND P6, PT, R8, R14, PT ;  /* 0x0000000e0800720c */ /* 0x000fe20003fc4070 */
[----:B------:R0:W2:Y:S01]  /*20d00*/  @P0 LDG.E.U8 R86, desc[UR18][R24.64] ;  /* 0x0000001218560981 */ /* 0x0000a2000c1e1100 */
[----:B------:R-:W-:Y:S01]  /*20d10*/  LEA.HI.X.SX32 R4, R22, R6, 0x1, P1 ;  /* 0x0000000616047211 */ /* 0x000fe200008f0eff */
[----:B------:R-:W-:Y:S01]  /*20d20*/  IMAD.MOV.U32 R22, RZ, RZ, R18 ;  /* 0x000000ffff167224 */ /* 0x000fe200078e0012 */
[----:B------:R-:W-:Y:S01]  /*20d30*/  PRMT R84, RZ, 0x7610, R84 ;  /* 0x00007610ff547816 */ /* 0x000fe20000000054 */
[----:B------:R-:W-:Y:S02]  /*20d40*/  STL [R1+0x7d0], R3 ;  /* 0x0007d00301007387 */ /* 0x000fe40000100800 */
[----:B------:R-:W-:-:S02]  /*20d50*/  @!P3 IMAD.MOV R22, RZ, RZ, -R22 ;  /* 0x000000ffff16b224 */ /* 0x000fc400078e0a16 */
[----:B------:R-:W-:Y:S02]  /*20d60*/  @!P5 IMAD.IADD R17, R17, 0x1, -R8 ;  /* 0x000000011111d824 */ /* 0x000fe400078e0a08 */
[----:B0-----:R-:W-:Y:S02]  /*20d70*/  @P0 IMAD.MOV.U32 R24, RZ, RZ, R3 ;  /* 0x000000ffff180224 */ /* 0x001fe400078e0003 */
[----:B------:R-:W-:Y:S01]  /*20d80*/  @P0 IMAD.MOV.U32 R25, RZ, RZ, R4 ;  /* 0x000000ffff190224 */ /* 0x000fe200078e0004 */
[----:B------:R0:W-:Y:S01]  /*20d90*/  STL [R1+0x7cc], R4 ;  /* 0x0007cc0401007387 */ /* 0x0001e20000100800 */
[----:B------:R-:W-:-:S03]  /*20da0*/  ISETP.GT.U32.AND P3, PT, R8, R17, PT ;  /* 0x000000110800720c */ /* 0x000fc60003f64070 */
[----:B------:R-:W2:Y:S01]  /*20db0*/  LDL.LU R18, [R1+0x130c] ;  /* 0x00130c0001127983 */ /* 0x000ea20000300800 */
[----:B------:R-:W-:-:S03]  /*20dc0*/  @!P6 IMAD.IADD R14, R14, 0x1, -R8 ;  /* 0x000000010e0ee824 */ /* 0x000fc600078e0a08 */
[----:B------:R0:W2:Y:S02]  /*20dd0*/  @P0 LDG.E.U8 R84, desc[UR18][R24.64] ;  /* 0x0000001218540981 */ /* 0x0000a4000c1e1100 */
[C---:B0-----:R-:W-:Y:S02]  /*20de0*/  SEL R24, R11.reuse, R23, !P4 ;  /* 0x000000170b187207 */ /* 0x041fe40006000000 */
[----:B------:R-:W-:Y:S01]  /*20df0*/  SEL R23, R11, R22, !P4 ;  /* 0x000000160b177207 */ /* 0x000fe20006000000 */
[----:B------:R-:W-:Y:S02]  /*20e00*/  IMAD.MOV.U32 R22, RZ, RZ, R14 ;  /* 0x000000ffff167224 */ /* 0x000fe400078e000e */
[----:B------:R-:W-:Y:S01]  /*20e10*/  IMAD R24, R24, UR12, RZ ;  /* 0x0000000c18187c24 */ /* 0x000fe2000f8e02ff */
[----:B------:R-:W-:Y:S01]  /*20e20*/  ISETP.GT.U32.AND P1, PT, R8, R16, PT ;  /* 0x000000100800720c */ /* 0x000fe20003f24070 */
[----:B------:R-:W-:Y:S01]  /*20e30*/  IMAD R23, R23, UR4, RZ ;  /* 0x0000000417177c24 */ /* 0x000fe2000f8e02ff */
[----:B------:R-:W-:Y:S01]  /*20e40*/  PRMT R83, RZ, 0x7610, R83 ;  /* 0x00007610ff537816 */ /* 0x000fe20000000053 */
[----:B------:R-:W-:Y:S01]  /*20e50*/  @!P3 IMAD.IADD R17, R17, 0x1, -R8 ;  /* 0x000000011111b824 */ /* 0x000fe200078e0a08 */
[C---:B------:R-:W-:Y:S01]  /*20e60*/  IADD3 R14, P6, PT, R24.reuse, R7, RZ ;  /* 0x00000007180e7210 */ /* 0x040fe20007fde0ff */
[----:B------:R-:W0:Y:S03]  /*20e70*/  LDCU UR4, c[0x0][0x3b0] ;  /* 0x00007600ff0477ac */ /* 0x000e260008000800 */
[----:B------:R-:W-:Y:S01]  /*20e80*/  LEA.HI.X.SX32 R25, R24, R6, 0x1, P6 ;  /* 0x0000000618197211 */ /* 0x000fe200030f0eff */
[----:B------:R-:W0:Y:S01]  /*20e90*/  LDCU UR12, c[0x0][0x3b0] ;  /* 0x00007600ff0c77ac */ /* 0x000e220008000800 */
[----:B---3--:R-:W-:Y:S01]  /*20ea0*/  ISETP.GE.AND P5, PT, R15, RZ, PT ;  /* 0x000000ff0f00720c */ /* 0x008fe20003fa6270 */
[----:B------:R-:W-:-:S02]  /*20eb0*/  IMAD.MOV.U32 R15, RZ, RZ, R12 ;  /* 0x000000ffff0f7224 */ /* 0x000fc400078e000c */
[----:B------:R-:W3:Y:S04]  /*20ec0*/  LDL R12, [R1+0x122c] ;  /* 0x00122c00010c7983 */ /* 0x000ee80000100800 */
[----:B------:R-:W3:Y:S06]  /*20ed0*/  LDL.LU R4, [R1+0x108] ;  /* 0x0001080001047983 */ /* 0x000eec0000300800 */
[----:B------:R-:W-:Y:S01]  /*20ee0*/  @!P5 IMAD.MOV R22, RZ, RZ, -R22 ;  /* 0x000000ffff16d224 */ /* 0x000fe200078e0a16 */
[----:B------:R-:W-:Y:S01]  /*20ef0*/  IADD3 R3, P5, PT, R23, R7, RZ ;  /* 0x0000000717037210 */ /* 0x000fe20007fbe0ff */
[----:B------:R0:W-:Y:S01]  /*20f00*/  STL [R1+0x7d8], R14 ;  /* 0x0007d80e01007387 */ /* 0x0001e20000100800 */
[----:B----4-:R-:W-:-:S02]  /*20f10*/  ISETP.GE.AND P3, PT, R5, RZ, PT ;  /* 0x000000ff0500720c */ /* 0x010fc40003f66270 */
[----:B------:R-:W-:Y:S01]  /*20f20*/  LEA.HI.X.SX32 R5, R23, R6, 0x1, P5 ;  /* 0x0000000617057211 */ /* 0x000fe200028f0eff */
[----:B------:R4:W-:Y:S01]  /*20f30*/  STL [R1+0x7e0], R3 ;  /* 0x0007e00301007387 */ /* 0x0009e20000100800 */
[----:B------:R-:W-:Y:S01]  /*20f40*/  SEL R24, R11, R22, !P4 ;  /* 0x000000160b187207 */ /* 0x000fe20006000000 */
[----:B------:R-:W-:Y:S02]  /*20f50*/  @P0 IMAD.MOV.U32 R22, RZ, RZ, R14 ;  /* 0x000000ffff160224 */ /* 0x000fe400078e000e */
[----:B------:R-:W-:Y:S04]  /*20f60*/  STL [R1+0x7d4], R25 ;  /* 0x0007d41901007387 */ /* 0x000fe80000100800 */
[----:B------:R1:W-:Y:S04]  /*20f70*/  STL [R1+0x7dc], R5 ;  /* 0x0007dc0501007387 */ /* 0x0003e80000100800 */
[----:B0-----:R-:W3:Y:S01]  /*20f80*/  LDL R14, [R1+0x120c] ;  /* 0x00120c00010e7983 */ /* 0x001ee20000100800 */
[----:B------:R-:W-:Y:S01]  /*20f90*/  @P0 IMAD.MOV.U32 R23, RZ, RZ, R25 ;  /* 0x000000ffff170224 */ /* 0x000fe200078e0019 */
[----:B------:R-:W-:Y:S01]  /*20fa0*/  PRMT R82, RZ, 0x7610, R82 ;  /* 0x00007610ff527816 */ /* 0x000fe20000000052 */
[----:B------:R-:W-:-:S03]  /*20fb0*/  @!P1 IMAD.IADD R16, R16, 0x1, -R8 ;  /* 0x0000000110109824 */ /* 0x000fc600078e0a08 */
[----:B------:R0:W3:Y:S01]  /*20fc0*/  @P0 LDG.E.U8 R83, desc[UR18][R22.64] ;  /* 0x0000001216530981 */ /* 0x0000e2000c1e1100 */
[----:B-1----:R-:W-:Y:S01]  /*20fd0*/  IMAD R24, R24, UR5, RZ ;  /* 0x0000000518187c24 */ /* 0x002fe2000f8e02ff */
[----:B------:R-:W-:Y:S01]  /*20fe0*/  ISETP.GT.U32.AND P1, PT, R8, R16, PT ;  /* 0x000000100800720c */ /* 0x000fe20003f24070 */
[----:B------:R-:W1:Y:S01]  /*20ff0*/  LDCU UR5, c[0x0][0x3b0] ;  /* 0x00007600ff0577ac */ /* 0x000e620008000800 */
[----:B0-----:R-:W-:Y:S02]  /*21000*/  @P0 IMAD.MOV.U32 R22, RZ, RZ, R3 ;  /* 0x000000ffff160224 */ /* 0x001fe400078e0003 */
[----:B------:R-:W-:-:S05]  /*21010*/  @P0 IMAD.MOV.U32 R23, RZ, RZ, R5 ;  /* 0x000000ffff170224 */ /* 0x000fca00078e0005 */
[----:B------:R0:W3:Y:S01]  /*21020*/  @P0 LDG.E.U8 R82, desc[UR18][R22.64] ;  /* 0x0000001216520981 */ /* 0x0000e2000c1e1100 */
[----:B--2---:R-:W-:Y:S01]  /*21030*/  ISETP.GT.U32.AND P6, PT, R8, R10, PT ;  /* 0x0000000a0800720c */ /* 0x004fe20003fc4070 */
[----:B0-----:R-:W-:-:S04]  /*21040*/  IMAD.MOV.U32 R22, RZ, RZ, R17 ;  /* 0x000000ffff167224 */ /* 0x001fc800078e0011 */
[----:B------:R-:W-:Y:S01]  /*21050*/  @!P3 IMAD.MOV R22, RZ, RZ, -R22 ;  /* 0x000000ffff16b224 */ /* 0x000fe200078e0a16 */
[----:B----4-:R-:W-:-:S04]  /*21060*/  IADD3 R3, P3, PT, R24, R7, RZ ;  /* 0x0000000718037210 */ /* 0x010fc80007f7e0ff */
[----:B------:R-:W-:Y:S01]  /*21070*/  LEA.HI.X.SX32 R5, R24, R6, 0x1, P3 ;  /* 0x0000000618057211 */ /* 0x000fe200018f0eff */
[--C-:B------:R-:W-:Y:S01]  /*21080*/  @!P1 IMAD.IADD R16, R16, 0x1, -R8.reuse ;  /* 0x0000000110109824 */ /* 0x100fe200078e0a08 */
[----:B------:R-:W-:Y:S01]  /*21090*/  PRMT R81, RZ, 0x7610, R81 ;  /* 0x00007610ff517816 */ /* 0x000fe20000000051 */
[----:B------:R-:W-:Y:S01]  /*210a0*/  @P0 IMAD.MOV.U32 R24, RZ, RZ, R3 ;  /* 0x000000ffff180224 */ /* 0x000fe200078e0003 */
[----:B------:R-:W-:Y:S01]  /*210b0*/  ISETP.GT.U32.AND P1, PT, R8, R15, PT ;  /* 0x0000000f0800720c */ /* 0x000fe20003f24070 */
[----:B------:R-:W-:Y:S01]  /*210c0*/  @P0 IMAD.MOV.U32 R25, RZ, RZ, R5 ;  /* 0x000000ffff190224 */ /* 0x000fe200078e0005 */
[----:B------:R-:W-:Y:S01]  /*210d0*/  SEL R23, R11, R22, !P4 ;  /* 0x000000160b177207 */ /* 0x000fe20006000000 */
[----:B------:R-:W-:Y:S02]  /*210e0*/  @!P6 IMAD.IADD R10, R10, 0x1, -R8 ;  /* 0x000000010a0ae824 */ /* 0x000fe400078e0a08 */
[----:B------:R-:W-:Y:S01]  /*210f0*/  IMAD.MOV.U32 R22, RZ, RZ, R16 ;  /* 0x000000ffff167224 */ /* 0x000fe200078e0010 */
[----:B------:R0:W2:Y:S01]  /*21100*/  @P0 LDG.E.U8 R81, desc[UR18][R24.64] ;  /* 0x0000001218510981 */ /* 0x0000a2000c1e1100 */
[----:B------:R-:W-:Y:S01]  /*21110*/  IMAD R23, R23, UR13, RZ ;  /* 0x0000000d17177c24 */ /* 0x000fe2000f8e02ff */
[----:B------:R-:W-:Y:S01]  /*21120*/  ISETP.GT.U32.AND P6, PT, R8, R10, PT ;  /* 0x0000000a0800720c */ /* 0x000fe20003fc4070 */
[----:B------:R-:W4:Y:S01]  /*21130*/  LDCU UR13, c[0x0][0x3b0] ;  /* 0x00007600ff0d77ac */ /* 0x000f220008000800 */
[----:B0-----:R-:W-:-:S04]  /*21140*/  IMAD.MOV.U32 R25, RZ, RZ, R15 ;  /* 0x000000ffff197224 */ /* 0x001fc800078e000f */
[----:B------:R-:W-:Y:S01]  /*21150*/  @!P1 IMAD.IADD R25, R25, 0x1, -R8 ;  /* 0x0000000119199824 */ /* 0x000fe200078e0a08 */
[----:B------:R-:W-:-:S06]  /*21160*/  PRMT R80, RZ, 0x7610, R80 ;  /* 0x00007610ff507816 */ /* 0x000fcc0000000050 */
[----:B------:R-:W-:Y:S01]  /*21170*/  @!P6 IMAD.IADD R10, R10, 0x1, -R8 ;  /* 0x000000010a0ae824 */ /* 0x000fe200078e0a08 */
[----:B---3--:R-:W-:Y:S01]  /*21180*/  ISETP.GE.AND P5, PT, R12, RZ, PT ;  /* 0x000000ff0c00720c */ /* 0x008fe20003fa6270 */
[----:B------:R-:W-:Y:S02]  /*21190*/  IMAD.MOV.U32 R12, RZ, RZ, R13 ;  /* 0x000000ffff0c7224 */ /* 0x000fe400078e000d */
[----:B------:R-:W3:Y:S04]  /*211a0*/  LDL.LU R13, [R1+0x100] ;  /* 0x00010000010d7983 */ /* 0x000ee80000300800 */
[----:B------:R-:W-:Y:S04]  /*211b0*/  STL [R1+0x7f8], R3 ;  /* 0x0007f80301007387 */ /* 0x000fe80000100800 */
[----:B------:R0:W-:Y:S02]  /*211c0*/  STL [R1+0x7f4], R5 ;  /* 0x0007f40501007387 */ /* 0x0001e40000100800 */
[----:B------:R-:W-:-:S02]  /*211d0*/  @!P5 IMAD.MOV R22, RZ, RZ, -R22 ;  /* 0x000000ffff16d224 */ /* 0x000fc400078e0a16 */
[----:B0-----:R-:W2:Y:S04]  /*211e0*/  LDL.LU R5, [R1+0xfc] ;  /* 0x0000fc0001057983 */ /* 0x001ea80000300800 */
[----:B------:R-:W2:Y:S04]  /*211f0*/  LDL R17, [R1+0x1210] ;  /* 0x0012100001117983 */ /* 0x000ea80000100800 */
[----:B------:R-:W4:Y:S01]  /*21200*/  LDL R15, [R1+0x11f8] ;  /* 0x0011f800010f7983 */ /* 0x000f220000100800 */
[----:B------:R-:W-:Y:S02]  /*21210*/  IADD3 R3, P5, PT, R23, R7, RZ ;  /* 0x0000000717037210 */ /* 0x000fe40007fbe0ff */
[----:B------:R-:W-:-:S02]  /*21220*/  ISETP.GE.AND P1, PT, R14, RZ, PT ;  /* 0x000000ff0e00720c */ /* 0x000fc40003f26270 */
[----:B------:R-:W-:Y:S01]  /*21230*/  SEL R22, R11, R22, !P4 ;  /* 0x000000160b167207 */ /* 0x000fe20006000000 */
[----:B------:R0:W-:Y:S01]  /*21240*/  STL [R1+0x800], R3 ;  /* 0x0008000301007387 */ /* 0x0001e20000100800 */
[----:B------:R-:W-:-:S03]  /*21250*/  LEA.HI.X.SX32 R14, R23, R6, 0x1, P5 ;  /* 0x00000006170e7211 */ /* 0x000fc600028f0eff */
[----:B------:R-:W4:Y:S01]  /*21260*/  LDL.LU R16, [R1+0xf0] ;  /* 0x0000f00001107983 */ /* 0x000f220000300800 */
[----:B------:R-:W-:Y:S01]  /*21270*/  IMAD R24, R22, UR4, RZ ;  /* 0x0000000416187c24 */ /* 0x000fe2000f8e02ff */
[----:B------:R-:W-:Y:S01]  /*21280*/  ISETP.GT.U32.AND P3, PT, R8, R4, PT ;  /* 0x000000040800720c */ /* 0x000fe20003f64070 */
[----:B------:R-:W-:Y:S01]  /*21290*/  @P0 IMAD.MOV.U32 R23, RZ, RZ, R14 ;  /* 0x000000ffff170224 */ /* 0x000fe200078e000e */
[----:B------:R1:W-:Y:S01]  /*212a0*/  STL [R1+0x7fc], R14 ;  /* 0x0007fc0e01007387 */ /* 0x0003e20000100800 */
[----:B------:R-:W-:Y:S01]  /*212b0*/  @P0 IMAD.MOV.U32 R22, RZ, RZ, R3 ;  /* 0x000000ffff160224 */ /* 0x000fe200078e0003 */
[C---:B0-----:R-:W-:Y:S01]  /*212c0*/  IADD3 R3, P6, PT, R24.reuse, R7, RZ ;  /* 0x0000000718037210 */ /* 0x041fe20007fde0ff */
[----:B------:R-:W0:Y:S03]  /*212d0*/  LDCU UR4, c[0x0][0x3b0] ;  /* 0x00007600ff0477ac */ /* 0x000e260008000800 */
[----:B------:R0:W4:Y:S04]  /*212e0*/  @P0 LDG.E.U8 R80, desc[UR18][R22.64] ;  /* 0x0000001216500981 */ /* 0x000128000c1e1100 */
[----:B-1----:R-:W4:Y:S01]  /*212f0*/  LDL R14, [R1+0x1208] ;  /* 0x00120800010e7983 */ /* 0x002f220000100800 */
[----:B0-----:R-:W-:Y:S01]  /*21300*/  IMAD.MOV.U32 R22, RZ, RZ, R10 ;  /* 0x000000ffff167224 */ /* 0x001fe200078e000a */
[----:B------:R-:W-:-:S02]  /*21310*/  LEA.HI.X.SX32 R10, R24, R6, 0x1, P6 ;  /* 0x00000006180a7211 */ /* 0x000fc400030f0eff */
[----:B------:R-:W-:Y:S04]  /*21320*/  STL [R1+0x808], R3 ;  /* 0x0008080301007387 */ /* 0x000fe80000100800 */
[----:B------:R0:W-:Y:S01]  /*21330*/  STL [R1+0x804], R10 ;  /* 0x0008040a01007387 */ /* 0x0001e20000100800 */
[----:B------:R-:W-:-:S03]  /*21340*/  @P0 IMAD.MOV.U32 R23, RZ, RZ, R10 ;  /* 0x000000ffff170224 */ /* 0x000fc600078e000a */
[----:B0-----:R-:W4:Y:S01]  /*21350*/  LDL R10, [R1+0x1204] ;  /* 0x00120400010a7983 */ /* 0x001f220000100800 */
[----:B------:R-:W-:Y:S02]  /*21360*/  @!P3 IMAD.IADD R4, R4, 0x1, -R8 ;  /* 0x000000010404b824 */ /* 0x000fe400078e0a08 */
[----:B------:R-:W-:Y:S01]  /*21370*/  @!P1 IMAD.MOV R22, RZ, RZ, -R22 ;  /* 0x000000ffff169224 */ /* 0x000fe200078e0a16 */
[C---:B------:R-:W-:Y:S02]  /*21380*/  ISETP.GT.U32.AND P5, PT, R8.reuse, R25, PT ;  /* 0x000000190800720c */ /* 0x040fe40003fa4070 */
[----:B------:R-:W-:Y:S02]  /*21390*/  ISETP.GT.U32.AND P3, PT, R8, R4, PT ;  /* 0x000000040800720c */ /* 0x000fe40003f64070 */
[----:B------:R-:W-:Y:S01]  /*213a0*/  SEL R24, R11, R22, !P4 ;  /* 0x000000160b187207 */ /* 0x000fe20006000000 */
[----:B------:R-:W-:Y:S01]  /*213b0*/  @P0 IMAD.MOV.U32 R22, RZ, RZ, R3 ;  /* 0x000000ffff160224 */ /* 0x000fe200078e0003 */
[----:B------:R-:W-:-:S03]  /*213c0*/  PRMT R79, RZ, 0x7610, R79 ;  /* 0x00007610ff4f7816 */ /* 0x000fc6000000004f */
[----:B------:R-:W-:Y:S01]  /*213d0*/  IMAD R24, R24, UR5, RZ ;  /* 0x0000000518187c24 */ /* 0x000fe2000f8e02ff */
[----:B------:R-:W-:Y:S01]  /*213e0*/  PRMT R78, RZ, 0x7610, R78 ;  /* 0x00007610ff4e7816 */ /* 0x000fe2000000004e */
[----:B------:R-:W0:Y:S01]  /*213f0*/  LDCU UR5, c[0x0][0x3b0] ;  /* 0x00007600ff0577ac */ /* 0x000e220008000800 */
[----:B------:R1:W4:Y:S01]  /*21400*/  @P0 LDG.E.U8 R79, desc[UR18][R22.64] ;  /* 0x00000012164f0981 */ /* 0x000322000c1e1100 */
[--C-:B------:R-:W-:Y:S02]  /*21410*/  @!P5 IMAD.IADD R25, R25, 0x1, -R8.reuse ;  /* 0x000000011919d824 */ /* 0x100fe400078e0a08 */
[----:B------:R-:W-:Y:S01]  /*21420*/  @!P3 IMAD.IADD R4, R4, 0x1, -R8 ;  /* 0x000000010404b824 */ /* 0x000fe200078e0a08 */
[----:B------:R-:W-:Y:S01]  /*21430*/  IADD3 R3, P3, PT, R24, R7, RZ ;  /* 0x0000000718037210 */ /* 0x000fe20007f7e0ff */
[----:B-1----:R-:W-:Y:S02]  /*21440*/  IMAD.MOV.U32 R23, RZ, RZ, R25 ;  /* 0x000000ffff177224 */ /* 0x002fe400078e0019 */
[----:B------:R-:W-:Y:S01]  /*21450*/  IMAD.MOV.U32 R22, RZ, RZ, R4 ;  /* 0x000000ffff167224 */ /* 0x000fe200078e0004 */
[----:B---3--:R-:W-:-:S13]  /*21460*/  ISETP.GT.U32.AND P1, PT, R8, R13, PT ;  /* 0x0000000d0800720c */ /* 0x008fda0003f24070 */
[----:B------:R-:W-:Y:S01]  /*21470*/  @!P1 IMAD.IADD R13, R13, 0x1, -R8 ;  /* 0x000000010d0d9824 */ /* 0x000fe200078e0a08 */
[----:B--2---:R-:W-:Y:S02]  /*21480*/  ISETP.GE.AND P6, PT, R17, RZ, PT ;  /* 0x000000ff1100720c */ /* 0x004fe40003fc6270 */
[----:B------:R-:W2:Y:S01]  /*21490*/  LDL.LU R17, [R1+0xf8] ;  /* 0x0000f80001117983 */ /* 0x000ea20000300800 */
[----:B----4-:R-:W-:Y:S02]  /*214a0*/  ISETP.GE.AND P1, PT, R15, RZ, PT ;  /* 0x000000ff0f00720c */ /* 0x010fe40003f26270 */
[----:B------:R-:W-:Y:S01]  /*214b0*/  LEA.HI.X.SX32 R15, R24, R6, 0x1, P3 ;  /* 0x00000006180f7211 */ /* 0x000fe200018f0eff */
[----:B------:R-:W-:Y:S01]  /*214c0*/  STL [R1+0x810], R3 ;  /* 0x0008100301007387 */ /* 0x000fe20000100800 */
[----:B------:R-:W-:Y:S01]  /*214d0*/  ISETP.GT.U32.AND P3, PT, R8, R13, PT ;  /* 0x0000000d0800720c */ /* 0x000fe20003f64070 */
[----:B------:R-:W-:-:S05]  /*214e0*/  @P0 IMAD.MOV.U32 R24, RZ, RZ, R3 ;  /* 0x000000ffff180224 */ /* 0x000fca00078e0003 */
[----:B------:R-:W-:Y:S01]  /*214f0*/  @!P6 IMAD.MOV R23, RZ, RZ, -R23 ;  /* 0x000000ffff17e224 */ /* 0x000fe200078e0a17 */
[----:B------:R-:W-:Y:S01]  /*21500*/  ISETP.GT.U32.AND P6, PT, R8, R16, PT ;  /* 0x000000100800720c */ /* 0x000fe20003fc4070 */
[----:B------:R1:W-:Y:S01]  /*21510*/  STL [R1+0x80c], R15 ;  /* 0x00080c0f01007387 */ /* 0x0003e20000100800 */
[----:B------:R-:W-:Y:S02]  /*21520*/  @P0 IMAD.MOV.U32 R25, RZ, RZ, R15 ;  /* 0x000000ffff190224 */ /* 0x000fe400078e000f */
[----:B------:R-:W-:Y:S01]  /*21530*/  @!P1 IMAD.MOV R22, RZ, RZ, -R22 ;  /* 0x000000ffff169224 */ /* 0x000fe200078e0a16 */
[----:B------:R-:W-:Y:S02]  /*21540*/  SEL R23, R11, R23, !P4 ;  /* 0x000000170b177207 */ /* 0x000fe40006000000 */
[----:B------:R3:W4:Y:S04]  /*21550*/  @P0 LDG.E.U8 R78, desc[UR18][R24.64] ;  /* 0x00000012184e0981 */ /* 0x000728000c1e1100 */
[----:B-1----:R-:W4:Y:S01]  /*21560*/  LDL.LU R15, [R1+0xf4] ;  /* 0x0000f400010f7983 */ /* 0x002f220000300800 */
[----:B------:R-:W-:-:S03]  /*21570*/  ISETP.GE.AND P1, PT, R14, RZ, PT ;  /* 0x000000ff0e00720c */ /* 0x000fc60003f26270 */
[----:B------:R-:W4:Y:S01]  /*21580*/  LDL R14, [R1+0x1234] ;  /* 0x00123400010e7983 */ /* 0x000f220000100800 */
[----:B---3--:R-:W-:Y:S02]  /*21590*/  IMAD R24, R23, UR4, RZ ;  /* 0x0000000417187c24 */ /* 0x008fe4000f8e02ff */
[--C-:B------:R-:W-:Y:S02]  /*215a0*/  @!P6 IMAD.IADD R16, R16, 0x1, -R8.reuse ;  /* 0x000000011010e824 */ /* 0x100fe400078e0a08 */
[----:B------:R-:W-:Y:S01]  /*215b0*/  @!P3 IMAD.IADD R13, R13, 0x1, -R8 ;  /* 0x000000010d0db824 */ /* 0x000fe200078e0a08 */
[----:B------:R-:W-:Y:S01]  /*215c0*/  IADD3 R4, P6, PT, R24, R7, RZ ;  /* 0x0000000718047210 */ /* 0x000fe20007fde0ff */
[----:B------:R-:W1:Y:S02]  /*215d0*/  LDCU UR4, c[0x0][0x3b0] ;  /* 0x00007600ff0477ac */ /* 0x000e640008000800 */
[----:B------:R-:W-:Y:S02]  /*215e0*/  IMAD.MOV.U32 R23, RZ, RZ, R13 ;  /* 0x000000ffff177224 */ /* 0x000fe400078e000d */
[----:B------:R-:W-:Y:S01]  /*215f0*/  STL [R1+0x818], R4 ;  /* 0x0008180401007387 */ /* 0x000fe20000100800 */
[----:B------:R-:W-:-:S02]  /*21600*/  ISETP.GE.AND P3, PT, R10, RZ, PT ;  /* 0x000000ff0a00720c */ /* 0x000fc40003f66270 */
[----:B------:R-:W-:-:S05]  /*21610*/  LEA.HI.X.SX32 R10, R24, R6, 0x1, P6 ;  /* 0x00000006180a7211 */ /* 0x000fca00030f0eff */
[----:B------:R3:W-:Y:S04]  /*21620*/  STL [R1+0x814], R10 ;  /* 0x0008140a01007387 */ /* 0x0007e80000100800 */
[----:B------:R-:W4:Y:S01]  /*21630*/  LDL R13, [R1+0x1228] ;  /* 0x00122800010d7983 */ /* 0x000f220000100800 */
[----:B------:R-:W-:Y:S02]  /*21640*/  ISETP.GT.U32.AND P5, PT, R8, R5, PT ;  /* 0x000000050800720c */ /* 0x000fe40003fa4070 */
[----:B------:R-:W-:-:S11]  /*21650*/  SEL R22, R11, R22, !P4 ;  /* 0x000000160b167207 */ /* 0x000fd60006000000 */
[----:B------:R-:W-:-:S05]  /*21660*/  @!P5 IMAD.IADD R5, R5, 0x1, -R8 ;  /* 0x000000010505d824 */ /* 0x000fca00078e0a08 */
[----:B------:R-:W-:Y:S01]  /*21670*/  ISETP.GT.U32.AND P5, PT, R8, R5, PT ;  /* 0x000000050800720c */ /* 0x000fe20003fa4070 */
[----:B0-----:R-:W-:Y:S02]  /*21680*/  IMAD R22, R22, UR5, RZ ;  /* 0x0000000516167c24 */ /* 0x001fe4000f8e02ff */
[----:B------:R-:W-:Y:S01]  /*21690*/  @!P1 IMAD.MOV R23, RZ, RZ, -R23 ;  /* 0x000000ffff179224 */ /* 0x000fe200078e0a17 */
[----:B------:R-:W-:Y:S01]  /*216a0*/  PRMT R77, RZ, 0x7610, R77 ;  /* 0x00007610ff4d7816 */ /* 0x000fe2000000004d */
[----:B------:R-:W-:Y:S01]  /*216b0*/  @P0 IMAD.MOV.U32 R24, RZ, RZ, R4 ;  /* 0x000000ffff180224 */ /* 0x000fe200078e0004 */
[----:B------:R-:W-:Y:S01]  /*216c0*/  IADD3 R3, P1, PT, R22, R7, RZ ;  /* 0x0000000716037210 */ /* 0x000fe20007f3e0ff */
[----:B------:R-:W-:Y:S01]  /*216d0*/  @P0 IMAD.MOV.U32 R25, RZ, RZ, R10 ;  /* 0x000000ffff190224 */ /* 0x000fe200078e000a */
[----:B------:R-:W-:Y:S01]  /*216e0*/  ISETP.GT.U32.AND P6, PT, R8, R16, PT ;  /* 0x000000100800720c */ /* 0x000fe20003fc4070 */
[----:B---3--:R-:W3:Y:S04]  /*216f0*/  LDL.LU R10, [R1+0xec] ;  /* 0x0000ec00010a7983 */ /* 0x008ee80000300800 */
[----:B------:R-:W-:Y:S01]  /*21700*/  @!P5 IMAD.IADD R5, R5, 0x1, -R8 ;  /* 0x000000010505d824 */ /* 0x000fe200078e0a08 */
[----:B------:R-:W-:Y:S01]  /*21710*/  LEA.HI.X.SX32 R4, R22, R6, 0x1, P1 ;  /* 0x0000000616047211 */ /* 0x000fe200008f0eff */
[----:B------:R0:W3:Y:S01]  /*21720*/  @P0 LDG.E.U8 R77, desc[UR18][R24.64] ;  /* 0x00000012184d0981 */ /* 0x0000e2000c1e1100 */
[----:B------:R-:W-:Y:S01]  /*21730*/  PRMT R76, RZ, 0x7610, R76 ;  /* 0x00007610ff4c7816 */ /* 0x000fe2000000004c */
[----:B------:R-:W-:Y:S01]  /*21740*/  IMAD.MOV.U32 R22, RZ, RZ, R5 ;  /* 0x000000ffff167224 */ /* 0x000fe200078e0005 */
[----:B------:R-:W1:Y:S03]  /*21750*/  LDCU UR5, c[0x0][0x3b0] ;  /* 0x00007600ff0577ac */ /* 0x000e660008000800 */
[----:B------:R-:W-:-:S02]  /*21760*/  @!P3 IMAD.MOV R22, RZ, RZ, -R22 ;  /* 0x000000ffff16b224 */ /* 0x000fc400078e0a16 */
[----:B0-----:R-:W-:Y:S02]  /*21770*/  @P0 IMAD.MOV.U32 R24, RZ, RZ, R3 ;  /* 0x000000ffff180224 */ /* 0x001fe400078e0003 */
[----:B------:R-:W-:Y:S01]  /*21780*/  @P0 IMAD.MOV.U32 R25, RZ, RZ, R4 ;  /* 0x000000ffff190224 */ /* 0x000fe200078e0004 */
[----:B------:R-:W-:Y:S01]  /*21790*/  STL [R1+0x820], R3 ;  /* 0x0008200301007387 */ /* 0x000fe20000100800 */
[----:B------:R-:W-:-:S03]  /*217a0*/  @!P6 IMAD.IADD R16, R16, 0x1, -R8 ;  /* 0x000000011010e824 */ /* 0x000fc600078e0a08 */
[----:B------:R0:W3:Y:S04]  /*217b0*/  @P0 LDG.E.U8 R76, desc[UR18][R24.64] ;  /* 0x00000012184c0981 */ /* 0x0000e8000c1e1100 */
[----:B------:R1:W-:Y:S01]  /*217c0*/  STL [R1+0x81c], R4 ;  /* 0x00081c0401007387 */ /* 0x0003e20000100800 */
[C---:B0-----:R-:W-:Y:S02]  /*217d0*/  SEL R24, R11.reuse, R23, !P4 ;  /* 0x000000170b187207 */ /* 0x041fe40006000000 */
[----:B------:R-:W-:Y:S01]  /*217e0*/  SEL R23, R11, R22, !P4 ;  /* 0x000000160b177207 */ /* 0x000fe20006000000 */
[----:B------:R-:W-:Y:S02]  /*217f0*/  IMAD.MOV.U32 R22, RZ, RZ, R16 ;  /* 0x000000ffff167224 */ /* 0x000fe400078e0010 */
[----:B------:R-:W-:Y:S01]  /*21800*/  IMAD R24, R24, UR12, RZ ;  /* 0x0000000c18187c24 */ /* 0x000fe2000f8e02ff */
[----:B------:R-:W-:Y:S01]  /*21810*/  PRMT R75, RZ, 0x7610, R75 ;  /* 0x00007610ff4b7816 */ /* 0x000fe2000000004b */
[----:B-1----:R-:W-:Y:S01]  /*21820*/  IMAD R23, R23, UR4, RZ ;  /* 0x0000000417177c24 */ /* 0x002fe2000f8e02ff */
[----:B------:R-:W-:Y:S01]  /*21830*/  PRMT R74, RZ, 0x7610, R74 ;  /* 0x00007610ff4a7816 */ /* 0x000fe2000000004a */
[----:B------:R-:W0:Y:S01]  /*21840*/  LDCU UR4, c[0x0][0x3b0] ;  /* 0x00007600ff0477ac */ /* 0x000e220008000800 */
[----:B------:R-:W-:-:S02]  /*21850*/  IADD3 R25, P6, PT, R24, R7, RZ ;  /* 0x0000000718197210 */ /* 0x000fc40007fde0ff */
[----:B------:R-:W-:Y:S01]  /*21860*/  PRMT R73, RZ, 0x7610, R73 ;  /* 0x00007610ff497816 */ /* 0x000fe20000000049 */
[----:B------:R-:W1:Y:S01]  /*21870*/  LDCU UR12, c[0x0][0x3b0] ;  /* 0x00007600ff0c77ac */ /* 0x000e620008000800 */
[----:B--2---:R-:W-:-:S13]  /*21880*/  ISETP.GT.U32.AND P5, PT, R8, R17, PT ;  /* 0x000000110800720c */ /* 0x004fda0003fa4070 */
[----:B------:R-:W-:-:S05]  /*21890*/  @!P5 IMAD.IADD R17, R17, 0x1, -R8 ;  /* 0x000000011111d824 */ /* 0x000fca00078e0a08 */
[----:B------:R-:W-:Y:S02]  /*218a0*/  ISETP.GT.U32.AND P3, PT, R8, R17, PT ;  /* 0x000000110800720c */ /* 0x000fe40003f64070 */
[----:B----4-:R-:W-:Y:S01]  /*218b0*/  ISETP.GE.AND P5, PT, R14, RZ, PT ;  /* 0x000000ff0e00720c */ /* 0x010fe20003fa6270 */
[----:B------:R-:W-:Y:S02]  /*218c0*/  IMAD.MOV.U32 R14, RZ, RZ, R12 ;  /* 0x000000ffff0e7224 */ /* 0x000fe400078e000c */
[----:B------:R-:W2:Y:S08]  /*218d0*/  LDL R12, [R1+0x123c] ;  /* 0x00123c00010c7983 */ /* 0x000eb00000100800 */
[----:B------:R-:W-:Y:S01]  /*218e0*/  @!P3 IMAD.IADD R17, R17, 0x1, -R8 ;  /* 0x000000011111b824 */ /* 0x000fe200078e0a08 */
[----:B------:R-:W4:Y:S01]  /*218f0*/  LDL.LU R4, [R1+0xe4] ;  /* 0x0000e40001047983 */ /* 0x000f220000300800 */
[----:B------:R-:W-:Y:S01]  /*21900*/  @!P5 IMAD.MOV R22, RZ, RZ, -R22 ;  /* 0x000000ffff16d224 */ /* 0x000fe200078e0a16 */
[----:B------:R-:W-:-:S02]  /*21910*/  IADD3 R3, P5, PT, R23, R7, RZ ;  /* 0x0000000717037210 */ /* 0x000fc40007fbe0ff */
[----:B------:R-:W-:Y:S04]  /*21920*/  STL [R1+0x838], R25 ;  /* 0x0008381901007387 */ /* 0x000fe80000100800 */
[----:B------:R0:W-:Y:S01]  /*21930*/  STL [R1+0x840], R3 ;  /* 0x0008400301007387 */ /* 0x0001e20000100800 */
[----:B------:R-:W-:-:S03]  /*21940*/  ISETP.GE.AND P3, PT, R13, RZ, PT ;  /* 0x000000ff0d00720c */ /* 0x000fc60003f66270 */
[----:B------:R-:W4:Y:S01]  /*21950*/  LDL R13, [R1+0x1218] ;  /* 0x00121800010d7983 */ /* 0x000f220000100800 */
[----:B------:R-:W-:Y:S02]  /*21960*/  ISETP.GT.U32.AND P1, PT, R8, R15, PT ;  /* 0x0000000f0800720c */ /* 0x000fe40003f24070 */
[-C--:B------:R-:W-:Y:S02]  /*21970*/  LEA.HI.X.SX32 R16, R24, R6.reuse, 0x1, P6 ;  /* 0x0000000618107211 */ /* 0x080fe400030f0eff */
[----:B------:R-:W-:Y:S02]  /*21980*/  LEA.HI.X.SX32 R5, R23, R6, 0x1, P5 ;  /* 0x0000000617057211 */ /* 0x000fe400028f0eff */
[----:B------:R-:W-:Y:S01]  /*21990*/  SEL R24, R11, R22, !P4 ;  /* 0x000000160b187207 */ /* 0x000fe20006000000 */
[----:B------:R-:W-:Y:S02]  /*219a0*/  @P0 IMAD.MOV.U32 R22, RZ, RZ, R25 ;  /* 0x000000ffff160224 */ /* 0x000fe400078e0019 */
[----:B------:R-:W-:-:S04]  /*219b0*/  @P0 IMAD.MOV.U32 R23, RZ, RZ, R16 ;  /* 0x000000ffff170224 */ /* 0x000fc800078e0010 */
[----:B------:R-:W-:Y:S01]  /*219c0*/  @!P1 IMAD.IADD R15, R15, 0x1, -R8 ;  /* 0x000000010f0f9824 */ /* 0x000fe200078e0a08 */
[----:B------:R0:W4:Y:S01]  /*219d0*/  @P0 LDG.E.U8 R75, desc[UR18][R22.64] ;  /* 0x00000012164b0981 */ /* 0x000122000c1e1100 */
[----:B------:R-:W-:Y:S01]  /*219e0*/  IMAD R24, R24, UR5, RZ ;  /* 0x0000000518187c24 */ /* 0x000fe2000f8e02ff */
[----:B------:R-:W-:Y:S01]  /*219f0*/  PRMT R72, RZ, 0x7610, R72 ;  /* 0x00007610ff487816 */ /* 0x000fe20000000048 */
[----:B------:R-:W1:Y:S01]  /*21a00*/  LDCU UR5, c[0x0][0x3b0] ;  /* 0x00007600ff0577ac */ /* 0x000e620008000800 */
[----:B------:R-:W-:Y:S01]  /*21a10*/  ISETP.GT.U32.AND P1, PT, R8, R15, PT ;  /* 0x0000000f0800720c */ /* 0x000fe20003f24070 */
[----:B0-----:R-:W-:Y:S02]  /*21a20*/  @P0 IMAD.MOV.U32 R22, RZ, RZ, R3 ;  /* 0x000000ffff160224 */ /* 0x001fe400078e0003 */
[----:B------:R-:W-:-:S05]  /*21a30*/  @P0 IMAD.MOV.U32 R23, RZ, RZ, R5 ;  /* 0x000000ffff170224 */ /* 0x000fca00078e0005 */
[----:B------:R0:W4:Y:S04]  /*21a40*/  @P0 LDG.E.U8 R74, desc[UR18][R22.64] ;  /* 0x00000012164a0981 */ /* 0x000128000c1e1100 */
[----:B------:R1:W-:Y:S01]  /*21a50*/  STL [R1+0x834], R16 ;  /* 0x0008341001007387 */ /* 0x0003e20000100800 */
[----:B0-----:R-:W-:-:S04]  /*21a60*/  IMAD.MOV.U32 R22, RZ, RZ, R17 ;  /* 0x000000ffff167224 */ /* 0x001fc800078e0011 */
[----:B------:R-:W-:Y:S01]  /*21a70*/  @!P3 IMAD.MOV R22, RZ, RZ, -R22 ;  /* 0x000000ffff16b224 */ /* 0x000fe200078e0a16 */
[----:B------:R-:W-:Y:S01]  /*21a80*/  IADD3 R3, P3, PT, R24, R7, RZ ;  /* 0x0000000718037210 */ /* 0x000fe20007f7e0ff */
[----:B-1----:R-:W4:Y:S01]  /*21a90*/  LDL.LU R16, [R1+0x1308] ;  /* 0x0013080001107983 */ /* 0x002f220000300800 */
[----:B------:R-:W-:-:S03]  /*21aa0*/  @!P1 IMAD.IADD R15, R15, 0x1, -R8 ;  /* 0x000000010f0f9824 */ /* 0x000fc600078e0a08 */
[----:B------:R0:W-:Y:S01]  /*21ab0*/  STL [R1+0x83c], R5 ;  /* 0x00083c0501007387 */ /* 0x0001e20000100800 */
[----:B------:R-:W-:Y:S02]  /*21ac0*/  ISETP.GT.U32.AND P1, PT, R8, R14, PT ;  /* 0x0000000e0800720c */ /* 0x000fe40003f24070 */
[----:B0-----:R-:W-:Y:S01]  /*21ad0*/  LEA.HI.X.SX32 R5, R24, R6, 0x1, P3 ;  /* 0x0000000618057211 */ /* 0x001fe200018f0eff */
[----:B------:R-:W-:-:S04]  /*21ae0*/  @P0 IMAD.MOV.U32 R24, RZ, RZ, R3 ;  /* 0x000000ffff180224 */ /* 0x000fc800078e0003 */
[----:B------:R-:W-:Y:S01]  /*21af0*/  @P0 IMAD.MOV.U32 R25, RZ, RZ, R5 ;  /* 0x000000ffff190224 */ /* 0x000fe200078e0005 */
[----:B------:R-:W-:-:S04]  /*21b00*/  SEL R23, R11, R22, !P4 ;  /* 0x000000160b177207 */ /* 0x000fc80006000000 */
[----:B------:R0:W4:Y:S01]  /*21b10*/  @P0 LDG.E.U8 R73, desc[UR18][R24.64] ;  /* 0x0000001218490981 */ /* 0x000122000c1e1100 */
[----:B------:R-:W-:Y:S02]  /*21b20*/  IMAD.MOV.U32 R22, RZ, RZ, R15 ;  /* 0x000000ffff167224 */ /* 0x000fe400078e000f */
[----:B------:R-:W-:Y:S01]  /*21b30*/  IMAD R23, R23, UR13, RZ ;  /* 0x0000000d17177c24 */ /* 0x000fe2000f8e02ff */
[----:B---3--:R-:W-:Y:S01]  /*21b40*/  ISETP.GT.U32.AND P6, PT, R8, R10, PT ;  /* 0x0000000a0800720c */ /* 0x008fe20003fc4070 */
[----:B------:R-:W1:Y:S01]  /*21b50*/  LDCU UR13, c[0x0][0x3b0] ;  /* 0x00007600ff0d77ac */ /* 0x000e620008000800 */
[----:B0-----:R-:W-:-:S04]  /*21b60*/  IMAD.MOV.U32 R25, RZ, RZ, R14 ;  /* 0x000000ffff197224 */ /* 0x001fc800078e000e */
[----:B------:R-:W-:Y:S01]  /*21b70*/  @!P1 IMAD.IADD R25, R25, 0x1, -R8 ;  /* 0x0000000119199824 */ /* 0x000fe200078e0a08 */
[----:B--2---:R-:W-:Y:S02]  /*21b80*/  ISETP.GE.AND P5, PT, R12, RZ, PT ;  /* 0x000000ff0c00720c */ /* 0x004fe40003fa6270 */
[----:B------:R-:W2:Y:S04]  /*21b90*/  LDL.LU R12, [R1+0xd8] ;  /* 0x0000d800010c7983 */ /* 0x000ea80000300800 */
[----:B------:R-:W-:Y:S04]  /*21ba0*/  STL [R1+0x848], R3 ;  /* 0x0008480301007387 */ /* 0x000fe80000100800 */
[----:B------:R0:W-:Y:S03]  /*21bb0*/  STL [R1+0x844], R5 ;  /* 0x0008440501007387 */ /* 0x0001e60000100800 */
[----:B------:R-:W-:Y:S01]  /*21bc0*/  @!P5 IMAD.MOV R22, RZ, RZ, -R22 ;  /* 0x000000ffff16d224 */ /* 0x000fe200078e0a16 */
[----:B0-----:R-:W3:Y:S01]  /*21bd0*/  LDL.LU R5, [R1+0xd4] ;  /* 0x0000d40001057983 */ /* 0x001ee20000300800 */
[----:B------:R-:W-:-:S03]  /*21be0*/  IADD3 R3, P5, PT, R23, R7, RZ ;  /* 0x0000000717037210 */ /* 0x000fc60007fbe0ff */
[----:B------:R-:W3:Y:S01]  /*21bf0*/  LDL R14, [R1+0x1224] ;  /* 0x00122400010e7983 */ /* 0x000ee20000100800 */
[----:B----4-:R-:W-:-:S03]  /*21c00*/  ISETP.GE.AND P1, PT, R13, RZ, PT ;  /* 0x000000ff0d00720c */ /* 0x010fc60003f26270 */
[----:B------:R-:W4:Y:S01]  /*21c10*/  LDL R13, [R1+0x1230] ;  /* 0x00123000010d7983 */ /* 0x000f220000100800 */
[----:B------:R-:W-:-:S03]  /*21c20*/  LEA.HI.X.SX32 R17, R23, R6, 0x1, P5 ;  /* 0x0000000617117211 */ /* 0x000fc600028f0eff */
[----:B------:R-:W-:Y:S02]  /*21c30*/  STL [R1+0x850], R3 ;  /* 0x0008500301007387 */ /* 0x000fe40000100800 */
[----:B------:R-:W-:Y:S02]  /*21c40*/  @P0 IMAD.MOV.U32 R23, RZ, RZ, R17 ;  /* 0x000000ffff170224 */ /* 0x000fe400078e0011 */
[----:B------:R-:W4:Y:S04]  /*21c50*/  LDL.LU R15, [R1+0xcc] ;  /* 0x0000cc00010f7983 */ /* 0x000f280000300800 */
[----:B------:R0:W-:Y:S04]  /*21c60*/  STL [R1+0x84c], R17 ;  /* 0x00084c1101007387 */ /* 0x0001e80000100800 */
[----:B0-----:R-:W4:Y:S01]  /*21c70*/  LDL R17, [R1+0x1260] ;  /* 0x0012600001117983 */ /* 0x001f220000100800 */
[----:B------:R-:W-:-:S05]  /*21c80*/  @!P6 IMAD.IADD R10, R10, 0x1, -R8 ;  /* 0x000000010a0ae824 */ /* 0x000fca00078e0a08 */
[C---:B------:R-:W-:Y:S02]  /*21c90*/  ISETP.GT.U32.AND P6, PT, R8.reuse, R10, PT ;  /* 0x0000000a0800720c */ /* 0x040fe40003fc4070 */
[----:B------:R-:W-:Y:S02]  /*21ca0*/  SEL R22, R11, R22, !P4 ;  /* 0x000000160b167207 */ /* 0x000fe40006000000 */
[----:B------:R-:W-:-:S03]  /*21cb0*/  ISETP.GT.U32.AND P3, PT, R8, R4, PT ;  /* 0x000000040800720c */ /* 0x000fc60003f64070 */
[----:B------:R-:W-:Y:S01]  /*21cc0*/  IMAD R24, R22, UR4, RZ ;  /* 0x0000000416187c24 */ /* 0x000fe2000f8e02ff */
[----:B------:R-:W-:Y:S01]  /*21cd0*/  ISETP.GT.U32.AND P5, PT, R8, R25, PT ;  /* 0x000000190800720c */ /* 0x000fe20003fa4070 */
[----:B------:R-:W-:Y:S01]  /*21ce0*/  @P0 IMAD.MOV.U32 R22, RZ, RZ, R3 ;  /* 0x000000ffff160224 */ /* 0x000fe200078e0003 */
[----:B------:R-:W-:Y:S01]  /*21cf0*/  PRMT R71, RZ, 0x7610, R71 ;  /* 0x00007610ff477816 */ /* 0x000fe20000000047 */
[----:B------:R-:W0:Y:S02]  /*21d00*/  LDCU UR4, c[0x0][0x3b0] ;  /* 0x00007600ff0477ac */ /* 0x000e240008000800 */
[--C-:B------:R-:W-:Y:S01]  /*21d10*/  @!P6 IMAD.IADD R10, R10, 0x1, -R8.reuse ;  /* 0x000000010a0ae824 */ /* 0x100fe200078e0a08 */
[----:B------:R1:W4:Y:S01]  /*21d20*/  @P0 LDG.E.U8 R72, desc[UR18][R22.64] ;  /* 0x0000001216480981 */ /* 0x000322000c1e1100 */
[----:B------:R-:W-:Y:S02]  /*21d30*/  IADD3 R3, P6, PT, R24, R7, RZ ;  /* 0x0000000718037210 */ /* 0x000fe40007fde0ff */
[----:B------:R-:W-:-:S02]  /*21d40*/  @!P3 IMAD.IADD R4, R4, 0x1, -R8 ;  /* 0x000000010404b824 */ /* 0x000fc400078e0a08 */
[----:B-1----:R-:W-:Y:S01]  /*21d50*/  IMAD.MOV.U32 R22, RZ, RZ, R10 ;  /* 0x000000ffff167224 */ /* 0x002fe200078e000a */
[----:B------:R-:W-:-:S03]  /*21d60*/  LEA.HI.X.SX32 R10, R24, R6, 0x1, P6 ;  /* 0x00000006180a7211 */ /* 0x000fc600030f0eff */
[----:B------:R-:W-:Y:S01]  /*21d70*/  @!P1 IMAD.MOV R22, RZ, RZ, -R22 ;  /* 0x000000ffff169224 */ /* 0x000fe200078e0a16 */
[----:B------:R-:W-:Y:S01]  /*21d80*/  STL [R1+0x858], R3 ;  /* 0x0008580301007387 */ /* 0x000fe20000100800 */
[----:B------:R-:W-:Y:S01]  /*21d90*/  @P0 IMAD.MOV.U32 R23, RZ, RZ, R10 ;  /* 0x000000ffff170224 */ /* 0x000fe200078e000a */
[----:B------:R-:W-:Y:S02]  /*21da0*/  ISETP.GT.U32.AND P3, PT, R8, R4, PT ;  /* 0x000000040800720c */ /* 0x000fe40003f64070 */
[----:B------:R1:W-:Y:S01]  /*21db0*/  STL [R1+0x854], R10 ;  /* 0x0008540a01007387 */ /* 0x0003e20000100800 */
[----:B------:R-:W-:-:S03]  /*21dc0*/  SEL R24, R11, R22, !P4 ;  /* 0x000000160b187207 */ /* 0x000fc60006000000 */
[----:B-1----:R-:W4:Y:S02]  /*21dd0*/  LDL R10, [R1+0x125c] ;  /* 0x00125c00010a7983 */ /* 0x002f240000100800 */
[----:B------:R-:W-:Y:S01]  /*21de0*/  IMAD R24, R24, UR5, RZ ;  /* 0x0000000518187c24 */ /* 0x000fe2000f8e02ff */
[----:B------:R-:W-:Y:S01]  /*21df0*/  PRMT R70, RZ, 0x7610, R70 ;  /* 0x00007610ff467816 */ /* 0x000fe20000000046 */
[----:B------:R-:W-:Y:S01]  /*21e00*/  @P0 IMAD.MOV.U32 R22, RZ, RZ, R3 ;  /* 0x000000ffff160224 */ /* 0x000fe200078e0003 */
[----:B------:R-:W1:Y:S02]  /*21e10*/  LDCU UR5, c[0x0][0x3b0] ;  /* 0x00007600ff0577ac */ /* 0x000e640008000800 */
[--C-:B------:R-:W-:Y:S01]  /*21e20*/  @!P3 IMAD.IADD R4, R4, 0x1, -R8.reuse ;  /* 0x000000010404b824 */ /* 0x100fe200078e0a08 */
[----:B------:R-:W-:Y:S01]  /*21e30*/  IADD3 R3, P3, PT, R24, R7, RZ ;  /* 0x0000000718037210 */ /* 0x000fe20007f7e0ff */
[----:B------:R-:W-:Y:S01]  /*21e40*/  @!P5 IMAD.IADD R25, R25, 0x1, -R8 ;  /* 0x000000011919d824 */ /* 0x000fe200078e0a08 */
[----:B------:R0:W4:Y:S02]  /*21e50*/  @P0 LDG.E.U8 R71, desc[UR18][R22.64] ;  /* 0x0000001216470981 */ /* 0x000124000c1e1100 */
[----:B0-----:R-:W-:-:S02]  /*21e60*/  IMAD.MOV.U32 R22, RZ, RZ, R4 ;  /* 0x000000ffff167224 */ /* 0x001fc400078e0004 */
[----:B------:R-:W-:Y:S01]  /*21e70*/  IMAD.MOV.U32 R23, RZ, RZ, R25 ;  /* 0x000000ffff177224 */ /* 0x000fe200078e0019 */
[----:B--2---:R-:W-:-:S13]  /*21e80*/  ISETP.GT.U32.AND P1, PT, R8, R12, PT ;  /* 0x0000000c0800720c */ /* 0x004fda0003f24070 */
[----:B------:R-:W-:Y:S01]  /*21e90*/  @!P1 IMAD.IADD R12, R12, 0x1, -R8 ;  /* 0x000000010c0c9824 */ /* 0x000fe200078e0a08 */
[----:B---3--:R-:W-:Y:S02]  /*21ea0*/  ISETP.GE.AND P6, PT, R14, RZ, PT ;  /* 0x000000ff0e00720c */ /* 0x008fe40003fc6270 */
[----:B------:R-:W2:Y:S01]  /*21eb0*/  LDL.LU R14, [R1+0xd0] ;  /* 0x0000d000010e7983 */ /* 0x000ea20000300800 */
[----:B----4-:R-:W-:Y:S02]  /*21ec0*/  ISETP.GE.AND P1, PT, R13, RZ, PT ;  /* 0x000000ff0d00720c */ /* 0x010fe40003f26270 */
[----:B------:R-:W-:Y:S01]  /*21ed0*/  LEA.HI.X.SX32 R13, R24, R6, 0x1, P3 ;  /* 0x00000006180d7211 */ /* 0x000fe200018f0eff */
[----:B------:R-:W-:Y:S04]  /*21ee0*/  STL [R1+0x860], R3 ;  /* 0x0008600301007387 */ /* 0x000fe80000100800 */
[----:B------:R0:W-:Y:S01]  /*21ef0*/  STL [R1+0x85c], R13 ;  /* 0x00085c0d01007387 */ /* 0x0001e20000100800 */
[----:B------:R-:W-:-:S05]  /*21f00*/  @P0 IMAD.MOV.U32 R25, RZ, RZ, R13 ;  /* 0x000000ffff190224 */ /* 0x000fca00078e000d */
[----:B------:R-:W-:Y:S01]  /*21f10*/  @!P1 IMAD.MOV R22, RZ, RZ, -R22 ;  /* 0x000000ffff169224 */ /* 0x000fe200078e0a16 */
[----:B0-----:R-:W3:Y:S01]  /*21f20*/  LDL.LU R13, [R1+0xc8] ;  /* 0x0000c800010d7983 */ /* 0x001ee20000300800 */
[----:B------:R-:W-:Y:S01]  /*21f30*/  ISETP.GE.AND P1, PT, R17, RZ, PT ;  /* 0x000000ff1100720c */ /* 0x000fe20003f26270 */
[----:B------:R-:W-:Y:S02]  /*21f40*/  IMAD.MOV.U32 R17, RZ, RZ, R85 ;  /* 0x000000ffff117224 */ /* 0x000fe400078e0055 */
[----:B------:R-:W4:Y:S01]  /*21f50*/  LDL R85, [R1+0x1240] ;  /* 0x0012400001557983 */ /* 0x000f220000100800 */
[C---:B------:R-:W-:Y:S01]  /*21f60*/  ISETP.GT.U32.AND P5, PT, R8.reuse, R5, PT ;  /* 0x000000050800720c */ /* 0x040fe20003fa4070 */
[----:B------:R-:W-:Y:S01]  /*21f70*/  @!P6 IMAD.MOV R23, RZ, RZ, -R23 ;  /* 0x000000ffff17e224 */ /* 0x000fe200078e0a17 */
[C---:B------:R-:W-:Y:S01]  /*21f80*/  ISETP.GT.U32.AND P6, PT, R8.reuse, R15, PT ;  /* 0x0000000f0800720c */ /* 0x040fe20003fc4070 */
[----:B------:R-:W-:Y:S01]  /*21f90*/  @P0 IMAD.MOV.U32 R24, RZ, RZ, R3 ;  /* 0x000000ffff180224 */ /* 0x000fe200078e0003 */
[----:B------:R-:W-:-:S02]  /*21fa0*/  ISETP.GT.U32.AND P3, PT, R8, R12, PT ;  /* 0x0000000c0800720c */ /* 0x000fc40003f64070 */
[----:B------:R-:W-:Y:S02]  /*21fb0*/  SEL R23, R11, R23, !P4 ;  /* 0x000000170b177207 */ /* 0x000fe40006000000 */
[----:B------:R0:W3:Y:S05]  /*21fc0*/  @P0 LDG.E.U8 R70, desc[UR18][R24.64] ;  /* 0x0000001218460981 */ /* 0x0000ea000c1e1100 */
[--C-:B------:R-:W-:Y:S02]  /*21fd0*/  @!P5 IMAD.IADD R5, R5, 0x1, -R8.reuse ;  /* 0x000000010505d824 */ /* 0x100fe400078e0a08 */
[----:B0-----:R-:W-:Y:S02]  /*21fe0*/  IMAD R24, R23, UR4, RZ ;  /* 0x0000000417187c24 */ /* 0x001fe4000f8e02ff */
[--C-:B------:R-:W-:Y:S01]  /*21ff0*/  @!P6 IMAD.IADD R15, R15, 0x1, -R8.reuse ;  /* 0x000000010f0fe824 */ /* 0x100fe200078e0a08 */
[----:B------:R-:W-:Y:S01]  /*22000*/  ISETP.GT.U32.AND P5, PT, R8, R5, PT ;  /* 0x000000050800720c */ /* 0x000fe20003fa4070 */
[----:B------:R-:W-:Y:S01]  /*22010*/  @!P3 IMAD.IADD R12, R12, 0x1, -R8 ;  /* 0x000000010c0cb824 */ /* 0x000fe200078e0a08 */
[----:B------:R-:W-:Y:S01]  /*22020*/  IADD3 R4, P6, PT, R24, R7, RZ ;  /* 0x0000000718047210 */ /* 0x000fe20007fde0ff */
[----:B------:R-:W0:Y:S01]  /*22030*/  LDCU UR4, c[0x0][0x3b0] ;  /* 0x00007600ff0477ac */ /* 0x000e220008000800 */
[----:B------:R-:W-:-:S03]  /*22040*/  SEL R22, R11, R22, !P4 ;  /* 0x000000160b167207 */ /* 0x000fc60006000000 */
[----:B------:R-:W-:Y:S01]  /*22050*/  STL [R1+0x878], R4 ;  /* 0x0008780401007387 */ /* 0x000fe20000100800 */
[----:B------:R-:W-:Y:S02]  /*22060*/  IMAD.MOV.U32 R23, RZ, RZ, R12 ;  /* 0x000000ffff177224 */ /* 0x000fe400078e000c */
[----:B-1----:R-:W-:Y:S01]  /*22070*/  IMAD R22, R22, UR5, RZ ;  /* 0x0000000516167c24 */ /* 0x002fe2000f8e02ff */
[----:B------:R-:W-:Y:S02]  /*22080*/  PRMT R69, RZ, 0x7610, R69 ;  /* 0x00007610ff457816 */ /* 0x000fe40000000045 */
[----:B------:R-:W-:Y:S01]  /*22090*/  @!P5 IMAD.IADD R5, R5, 0x1, -R8 ;  /* 0x000000010505d824 */ /* 0x000fe200078e0a08 */
[----:B------:R-:W-:Y:S02]  /*220a0*/  PRMT R68, RZ, 0x7610, R68 ;  /* 0x00007610ff447816 */ /* 0x000fe40000000044 */
[----:B------:R-:W-:Y:S01]  /*220b0*/  ISETP.GE.AND P3, PT, R10, RZ, PT ;  /* 0x000000ff0a00720c */ /* 0x000fe20003f66270 */
[----:B------:R-:W-:Y:S01]  /*220c0*/  @!P1 IMAD.MOV R23, RZ, RZ, -R23 ;  /* 0x000000ffff179224 */ /* 0x000fe200078e0a17 */
[----:B------:R-:W-:Y:S01]  /*220d0*/  LEA.HI.X.SX32 R10, R24, R6, 0x1, P6 ;  /* 0x00000006180a7211 */ /* 0x000fe200030f0eff */
[----:B------:R-:W1:Y:S04]  /*220e0*/  LDCU UR5, c[0x0][0x3b0] ;  /* 0x00007600ff0577ac */ /* 0x000e680008000800 */
[----:B------:R0:W-:Y:S01]  /*220f0*/  STL [R1+0x874], R10 ;  /* 0x0008740a01007387 */ /* 0x0001e20000100800 */
[----:B------:R-:W-:-:S03]  /*22100*/  @P0 IMAD.MOV.U32 R25, RZ, RZ, R10 ;  /* 0x000000ffff190224 */ /* 0x000fc600078e000a */
[----:B0-----:R-:W3:Y:S01]  /*22110*/  LDL R10, [R1+0x1248] ;  /* 0x00124800010a7983 */ /* 0x001ee20000100800 */
[C---:B------:R-:W-:Y:S01]  /*22120*/  IADD3 R3, P1, PT, R22.reuse, R7, RZ ;  /* 0x0000000716037210 */ /* 0x040fe20007f3e0ff */
[----:B------:R-:W-:Y:S02]  /*22130*/  @P0 IMAD.MOV.U32 R24, RZ, RZ, R4 ;  /* 0x000000ffff180224 */ /* 0x000fe400078e0004 */
[----:B------:R-:W3:Y:S01]  /*22140*/  LDL.LU R12, [R1+0xc4] ;  /* 0x0000c400010c7983 */ /* 0x000ee20000300800 */
[----:B------:R-:W-:-:S03]  /*22150*/  LEA.HI.X.SX32 R4, R22, R6, 0x1, P1 ;  /* 0x0000000616047211 */ /* 0x000fc600008f0eff */
[----:B------:R0:W-:Y:S04]  /*22160*/  STL [R1+0x880], R3 ;  /* 0x0008800301007387 */ /* 0x0001e80000100800 */
[----:B------:R0:W-:Y:S01]  /*22170*/  STL [R1+0x87c], R4 ;  /* 0x00087c0401007387 */ /* 0x0001e20000100800 */
[----:B--2---:R-:W-:-:S03]  /*22180*/  ISETP.GT.U32.AND P5, PT, R8, R14, PT ;  /* 0x0000000e0800720c */ /* 0x004fc60003fa4070 */
[----:B------:R2:W3:Y:S10]  /*22190*/  @P0 LDG.E.U8 R69, desc[UR18][R24.64] ;  /* 0x0000001218450981 */ /* 0x0004f4000c1e1100 */
[----:B------:R-:W-:Y:S01]  /*221a0*/  @!P5 IMAD.IADD R14, R14, 0x1, -R8 ;  /* 0x000000010e0ed824 */ /* 0x000fe200078e0a08 */
[----:B----4-:R-:W-:-:S02]  /*221b0*/  ISETP.GE.AND P5, PT, R85, RZ, PT ;  /* 0x000000ff5500720c */ /* 0x010fc40003fa6270 */
[----:B------:R-:W4:Y:S01]  /*221c0*/  LDL R85, [R1+0x1258] ;  /* 0x0012580001557983 */ /* 0x000f220000100800 */
[C---:B------:R-:W-:Y:S01]  /*221d0*/  ISETP.GT.U32.AND P6, PT, R8.reuse, R15, PT ;  /* 0x0000000f0800720c */ /* 0x040fe20003fc4070 */
[----:B--2---:R-:W-:Y:S02]  /*221e0*/  @P0 IMAD.MOV.U32 R24, RZ, RZ, R3 ;  /* 0x000000ffff180224 */ /* 0x004fe400078e0003 */
[----:B------:R-:W-:Y:S02]  /*221f0*/  @P0 IMAD.MOV.U32 R25, RZ, RZ, R4 ;  /* 0x000000ffff190224 */ /* 0x000fe400078e0004 */
[----:B------:R-:W-:Y:S01]  /*22200*/  IMAD.MOV.U32 R22, RZ, RZ, R5 ;  /* 0x000000ffff167224 */ /* 0x000fe200078e0005 */
[----:B---3--:R-:W-:Y:S01]  /*22210*/  ISETP.GT.U32.AND P1, PT, R8, R13, PT ;  /* 0x0000000d0800720c */ /* 0x008fe20003f24070 */
[----:B0-----:R-:W2:Y:S02]  /*22220*/  LDL.LU R3, [R1+0xbc] ;  /* 0x0000bc0001037983 */ /* 0x001ea40000300800 */
[----:B------:R-:W-:-:S02]  /*22230*/  @!P3 IMAD.MOV R22, RZ, RZ, -R22 ;  /* 0x000000ffff16b224 */ /* 0x000fc400078e0a16 */
[----:B------:R0:W3:Y:S02]  /*22240*/  @P0 LDG.E.U8 R68, desc[UR18][R24.64] ;  /* 0x0000001218440981 */ /* 0x0000e4000c1e1100 */
[----:B------:R-:W-:Y:S01]  /*22250*/  @!P6 IMAD.IADD R15, R15, 0x1, -R8 ;  /* 0x000000010f0fe824 */ /* 0x000fe200078e0a08 */
[C---:B0-----:R-:W-:Y:S02]  /*22260*/  SEL R24, R11.reuse, R23, !P4 ;  /* 0x000000170b187207 */ /* 0x041fe40006000000 */
[----:B------:R-:W-:-:S03]  /*22270*/  SEL R23, R11, R22, !P4 ;  /* 0x000000160b177207 */ /* 0x000fc60006000000 */
[----:B------:R-:W-:Y:S01]  /*22280*/  IMAD R24, R24, UR12, RZ ;  /* 0x0000000c18187c24 */ /* 0x000fe2000f8e02ff */
[----:B------:R-:W-:Y:S01]  /*22290*/  ISETP.GT.U32.AND P3, PT, R8, R14, PT ;  /* 0x0000000e0800720c */ /* 0x000fe20003f64070 */
[----:B------:R-:W-:Y:S01]  /*222a0*/  IMAD.MOV.U32 R22, RZ, RZ, R15 ;  /* 0x000000ffff167224 */ /* 0x000fe200078e000f */
[----:B------:R-:W-:Y:S01]  /*222b0*/  PRMT R67, RZ, 0x7610, R67 ;  /* 0x00007610ff437816 */ /* 0x000fe20000000043 */
[----:B------:R-:W-:Y:S01]  /*222c0*/  IMAD R23, R23, UR4, RZ ;  /* 0x0000000417177c24 */ /* 0x000fe2000f8e02ff */
[CC--:B------:R-:W-:Y:S01]  /*222d0*/  IADD3 R25, P6, PT, R24.reuse, R7.reuse, RZ ;  /* 0x0000000718197210 */ /* 0x0c0fe20007fde0ff */
[----:B------:R-:W-:Y:S01]  /*222e0*/  @!P5 IMAD.MOV R22, RZ, RZ, -R22 ;  /* 0x000000ffff16d224 */ /* 0x000fe200078e0a16 */
[----:B------:R-:W-:Y:S01]  /*222f0*/  PRMT R66, RZ, 0x7610, R66 ;  /* 0x00007610ff427816 */ /* 0x000fe20000000042 */
[----:B------:R-:W-:Y:S01]  /*22300*/  @!P1 IMAD.IADD R13, R13, 0x1, -R8 ;  /* 0x000000010d0d9824 */ /* 0x000fe200078e0a08 */
[----:B------:R-:W-:Y:S01]  /*22310*/  IADD3 R4, P5, PT, R23, R7, RZ ;  /* 0x0000000717047210 */ /* 0x000fe20007fbe0ff */
[----:B------:R-:W0:Y:S01]  /*22320*/  LDCU UR4, c[0x0][0x3b0] ;  /* 0x00007600ff0477ac */ /* 0x000e220008000800 */
[----:B------:R-:W-:-:S02]  /*22330*/  LEA.HI.X.SX32 R15, R24, R6, 0x1, P6 ;  /* 0x00000006180f7211 */ /* 0x000fc400030f0eff */
[----:B------:R-:W-:Y:S01]  /*22340*/  LEA.HI.X.SX32 R5, R23, R6, 0x1, P5 ;  /* 0x0000000617057211 */ /* 0x000fe200028f0eff */
[----:B------:R-:W0:Y:S01]  /*22350*/  LDCU UR12, c[0x0][0x3b0] ;  /* 0x00007600ff0c77ac */ /* 0x000e220008000800 */
[----:B------:R-:W-:Y:S01]  /*22360*/  SEL R24, R11, R22, !P4 ;  /* 0x000000160b187207 */ /* 0x000fe20006000000 */
[----:B------:R-:W-:Y:S02]  /*22370*/  @P0 IMAD.MOV.U32 R22, RZ, RZ, R25 ;  /* 0x000000ffff160224 */ /* 0x000fe400078e0019 */
[----:B------:R-:W-:Y:S02]  /*22380*/  @P0 IMAD.MOV.U32 R23, RZ, RZ, R15 ;  /* 0x000000ffff170224 */ /* 0x000fe400078e000f */
[----:B------:R-:W-:-:S03]  /*22390*/  @!P3 IMAD.IADD R14, R14, 0x1, -R8 ;  /* 0x000000010e0eb824 */ /* 0x000fc600078e0a08 */
[----:B------:R0:W3:Y:S01]  /*223a0*/  @P0 LDG.E.U8 R67, desc[UR18][R22.64] ;  /* 0x0000001216430981 */ /* 0x0000e2000c1e1100 */
[----:B------:R-:W-:-:S03]  /*223b0*/  ISETP.GT.U32.AND P1, PT, R8, R13, PT ;  /* 0x0000000d0800720c */ /* 0x000fc60003f24070 */
[----:B------:R-:W-:Y:S01]  /*223c0*/  STL [R1+0x888], R25 ;  /* 0x0008881901007387 */ /* 0x000fe20000100800 */
[----:B------:R-:W-:Y:S01]  /*223d0*/  ISETP.GE.AND P3, PT, R10, RZ, PT ;  /* 0x000000ff0a00720c */ /* 0x000fe20003f66270 */
[----:B0-----:R-:W-:Y:S02]  /*223e0*/  @P0 IMAD.MOV.U32 R22, RZ, RZ, R4 ;  /* 0x000000ffff160224 */ /* 0x001fe400078e0004 */
[----:B------:R-:W-:Y:S01]  /*223f0*/  @P0 IMAD.MOV.U32 R23, RZ, RZ, R5 ;  /* 0x000000ffff170224 */ /* 0x000fe200078e0005 */
[----:B------:R0:W-:Y:S01]  /*22400*/  STL [R1+0x890], R4 ;  /* 0x0008900401007387 */ /* 0x0001e20000100800 */
[----:B-1----:R-:W-:Y:S01]  /*22410*/  IMAD R24, R24, UR5, RZ ;  /* 0x0000000518187c24 */ /* 0x002fe2000f8e02ff */
[----:B------:R-:W-:-:S03]  /*22420*/  ISETP.GT.U32.AND P6, PT, R8, R12, PT ;  /* 0x0000000c0800720c */ /* 0x000fc60003fc4070 */
[----:B------:R-:W-:Y:S01]  /*22430*/  @!P1 IMAD.IADD R13, R13, 0x1, -R8 ;  /* 0x000000010d0d9824 */ /* 0x000fe200078e0a08 */
[----:B------:R-:W3:Y:S01]  /*22440*/  LDL R10, [R1+0x1238] ;  /* 0x00123800010a7983 */ /* 0x000ee20000100800 */
[----:B------:R-:W-:Y:S01]  /*22450*/  PRMT R65, RZ, 0x7610, R65 ;  /* 0x00007610ff417816 */ /* 0x000fe20000000041 */
[----:B------:R-:W1:Y:S02]  /*22460*/  LDCU UR5, c[0x0][0x3b0] ;  /* 0x00007600ff0577ac */ /* 0x000e640008000800 */
[----:B------:R0:W3:Y:S04]  /*22470*/  @P0 LDG.E.U8 R66, desc[UR18][R22.64] ;  /* 0x0000001216420981 */ /* 0x0000e8000c1e1100 */
[----:B------:R1:W-:Y:S01]  /*22480*/  STL [R1+0x884], R15 ;  /* 0x0008840f01007387 */ /* 0x0003e20000100800 */
[----:B0-----:R-:W-:-:S04]  /*22490*/  IMAD.MOV.U32 R22, RZ, RZ, R14 ;  /* 0x000000ffff167224 */ /* 0x001fc800078e000e */
[----:B------:R-:W-:Y:S01]  /*224a0*/  @!P3 IMAD.MOV R22, RZ, RZ, -R22 ;  /* 0x000000ffff16b224 */ /* 0x000fe200078e0a16 */
[C---:B------:R-:W-:Y:S01]  /*224b0*/  IADD3 R4, P3, PT, R24.reuse, R7, RZ ;  /* 0x0000000718047210 */ /* 0x040fe20007f7e0ff */
[----:B-1----:R-:W3:Y:S04]  /*224c0*/  LDL.LU R15, [R1+0x1304] ;  /* 0x00130400010f7983 */ /* 0x002ee80000300800 */
[----:B------:R0:W-:Y:S01]  /*224d0*/  STL [R1+0x88c], R5 ;  /* 0x00088c0501007387 */ /* 0x0001e20000100800 */
[----:B------:R-:W-:Y:S01]  /*224e0*/  SEL R23, R11, R22, !P4 ;  /* 0x000000160b177207 */ /* 0x000fe20006000000 */
[----:B------:R-:W-:Y:S01]  /*224f0*/  IMAD.MOV.U32 R22, RZ, RZ, R13 ;  /* 0x000000ffff167224 */ /* 0x000fe200078e000d */
[----:B0-----:R-:W-:Y:S02]  /*22500*/  LEA.HI.X.SX32 R5, R24, R6, 0x1, P3 ;  /* 0x0000000618057211 */ /* 0x001fe400018f0eff */
[----:B----4-:R-:W-:-:S02]  /*22510*/  ISETP.GE.AND P5, PT, R85, RZ, PT ;  /* 0x000000ff5500720c */ /* 0x010fc40003fa6270 */
[----:B------:R-:W4:Y:S04]  /*22520*/  LDL.LU R85, [R1+0xb8] ;  /* 0x0000b80001557983 */ /* 0x000f280000300800 */
[----:B------:R0:W-:Y:S04]  /*22530*/  STL [R1+0x898], R4 ;  /* 0x0008980401007387 */ /* 0x0001e80000100800 */
[----:B------:R1:W-:Y:S04]  /*22540*/  STL [R1+0x894], R5 ;  /* 0x0008940501007387 */ /* 0x0003e80000100800 */
[----:B------:R-:W4:Y:S01]  /*22550*/  LDL R13, [R1+0x1288] ;  /* 0x00128800010d7983 */ /* 0x000f220000100800 */
[----:B------:R-:W-:Y:S01]  /*22560*/  ISETP.GT.U32.AND P1, PT, R8, R17, PT ;  /* 0x000000110800720c */ /* 0x000fe20003f24070 */
[----:B------:R-:W-:-:S02]  /*22570*/  @!P6 IMAD.IADD R12, R12, 0x1, -R8 ;  /* 0x000000010c0ce824 */ /* 0x000fc400078e0a08 */
[----:B------:R-:W-:Y:S01]  /*22580*/  @P0 IMAD.MOV.U32 R24, RZ, RZ, R4 ;  /* 0x000000ffff180224 */ /* 0x000fe200078e0004 */
[----:B------:R-:W4:Y:S01]  /*22590*/  LDL.LU R14, [R1+0xb4] ;  /* 0x0000b400010e7983 */ /* 0x000f220000300800 */
[----:B------:R-:W-:Y:S02]  /*225a0*/  @P0 IMAD.MOV.U32 R25, RZ, RZ, R5 ;  /* 0x000000ffff190224 */ /* 0x000fe400078e0005 */
[----:B------:R-:W-:Y:S01]  /*225b0*/  IMAD R23, R23, UR13, RZ ;  /* 0x0000000d17177c24 */ /* 0x000fe2000f8e02ff */
[----:B------:R-:W-:Y:S01]  /*225c0*/  ISETP.GT.U32.AND P6, PT, R8, R12, PT ;  /* 0x0000000c0800720c */ /* 0x000fe20003fc4070 */
[----:B------:R-:W-:Y:S01]  /*225d0*/  @!P5 IMAD.MOV R22, RZ, RZ, -R22 ;  /* 0x000000ffff16d224 */ /* 0x000fe200078e0a16 */
[----:B------:R1:W4:Y:S01]  /*225e0*/  @P0 LDG.E.U8 R65, desc[UR18][R24.64] ;  /* 0x0000001218410981 */ /* 0x000322000c1e1100 */
[----:B------:R-:W-:Y:S01]  /*225f0*/  PRMT R64, RZ, 0x7610, R64 ;  /* 0x00007610ff407816 */ /* 0x000fe20000000040 */
[----:B------:R-:W3:Y:S01]  /*22600*/  LDCU UR13, c[0x0][0x3b0] ;  /* 0x00007600ff0d77ac */ /* 0x000ee20008000800 */
[----:B0-----:R-:W-:-:S02]  /*22610*/  IADD3 R4, P5, PT, R23, R7, RZ ;  /* 0x0000000717047210 */ /* 0x001fc40007fbe0ff */
[----:B------:R-:W-:Y:S01]  /*22620*/  SEL R22, R11, R22, !P4 ;  /* 0x000000160b167207 */ /* 0x000fe20006000000 */
[----:B-1----:R-:W-:Y:S02]  /*22630*/  IMAD.MOV.U32 R25, RZ, RZ, R17 ;  /* 0x000000ffff197224 */ /* 0x002fe400078e0011 */
[----:B------:R-:W4:Y:S01]  /*22640*/  LDL R17, [R1+0x1284] ;  /* 0x0012840001117983 */ /* 0x000f220000100800 */
[----:B------:R-:W-:Y:S01]  /*22650*/  LEA.HI.X.SX32 R5, R23, R6, 0x1, P5 ;  /* 0x0000000617057211 */ /* 0x000fe200028f0eff */
[----:B------:R-:W-:Y:S02]  /*22660*/  @!P1 IMAD.IADD R25, R25, 0x1, -R8 ;  /* 0x0000000119199824 */ /* 0x000fe400078e0a08 */
[----:B------:R0:W-:Y:S01]  /*22670*/  STL [R1+0x8a0], R4 ;  /* 0x0008a00401007387 */ /* 0x0001e20000100800 */
[----:B------:R-:W-:Y:S01]  /*22680*/  IMAD R24, R22, UR4, RZ ;  /* 0x0000000416187c24 */ /* 0x000fe2000f8e02ff */
[----:B--2---:R-:W-:Y:S01]  /*22690*/  ISETP.GT.U32.AND P3, PT, R8, R3, PT ;  /* 0x000000030800720c */ /* 0x004fe20003f64070 */
[----:B------:R-:W-:-:S02]  /*226a0*/  @P0 IMAD.MOV.U32 R22, RZ, RZ, R4 ;  /* 0x000000ffff160224 */ /* 0x000fc400078e0004 */
[----:B------:R-:W-:Y:S02]  /*226b0*/  @P0 IMAD.MOV.U32 R23, RZ, RZ, R5 ;  /* 0x000000ffff170224 */ /* 0x000fe400078e0005 */
[----:B------:R-:W-:Y:S01]  /*226c0*/  @!P6 IMAD.IADD R12, R12, 0x1, -R8 ;  /* 0x000000010c0ce824 */ /* 0x000fe200078e0a08 */
[----:B---3--:R-:W-:Y:S02]  /*226d0*/  ISETP.GE.AND P1, PT, R10, RZ, PT ;  /* 0x000000ff0a00720c */ /* 0x008fe40003f26270 */
[----:B------:R1:W2:Y:S01]  /*226e0*/  @P0 LDG.E.U8 R64, desc[UR18][R22.64] ;  /* 0x0000001216400981 */ /* 0x0002a2000c1e1100 */
[----:B------:R-:W-:Y:S01]  /*226f0*/  ISETP.GT.U32.AND P5, PT, R8, R25, PT ;  /* 0x000000190800720c */ /* 0x000fe20003fa4070 */
[----:B------:R-:W3:Y:S02]  /*22700*/  LDCU UR4, c[0x0][0x3b0] ;  /* 0x00007600ff0477ac */ /* 0x000ee40008000800 */
[----:B------:R-:W2:Y:S04]  /*22710*/  LDL.LU R10, [R1+0xac] ;  /* 0x0000ac00010a7983 */ /* 0x000ea80000300800 */
[----:B------:R3:W-:Y:S01]  /*22720*/  STL [R1+0x89c], R5 ;  /* 0x00089c0501007387 */ /* 0x0007e20000100800 */
[----:B-1----:R-:W-:-:S03]  /*22730*/  IMAD.MOV.U32 R22, RZ, RZ, R12 ;  /* 0x000000ffff167224 */ /* 0x002fc600078e000c */
[----:B0-----:R-:W2:Y:S01]  /*22740*/  LDL R4, [R1+0x1268] ;  /* 0x0012680001047983 */ /* 0x001ea20000100800 */
[----:B---3--:R-:W-:-:S04]  /*22750*/  IADD3 R5, P6, PT, R24, R7, RZ ;  /* 0x0000000718057210 */ /* 0x008fc80007fde0ff */
[----:B------:R-:W-:Y:S01]  /*22760*/  LEA.HI.X.SX32 R12, R24, R6, 0x1, P6 ;  /* 0x00000006180c7211 */ /* 0x000fe200030f0eff */
[----:B------:R-:W-:Y:S04]  /*22770*/  STL [R1+0x8b8], R5 ;  /* 0x0008b80501007387 */ /* 0x000fe80000100800 */
[----:B------:R0:W-:Y:S01]  /*22780*/  STL [R1+0x8b4], R12 ;  /* 0x0008b40c01007387 */ /* 0x0001e20000100800 */
[----:B----4-:R-:W-:-:S03]  /*22790*/  ISETP.GE.AND P6, PT, R13, RZ, PT ;  /* 0x000000ff0d00720c */ /* 0x010fc60003fc6270 */
[----:B------:R-:W3:Y:S01]  /*227a0*/  LDL R13, [R1+0x126c] ;  /* 0x00126c00010d7983 */ /* 0x000ee20000100800 */
[----:B------:R-:W-:Y:S02]  /*227b0*/  @!P3 IMAD.IADD R3, R3, 0x1, -R8 ;  /* 0x000000010303b824 */ /* 0x000fe400078e0a08 */
[----:B------:R-:W-:-:S03]  /*227c0*/  @!P1 IMAD.MOV R22, RZ, RZ, -R22 ;  /* 0x000000ffff169224 */ /* 0x000fc600078e0a16 */
[C---:B------:R-:W-:Y:S02]  /*227d0*/  ISETP.GT.U32.AND P3, PT, R8.reuse, R3, PT ;  /* 0x000000030800720c */ /* 0x040fe40003f64070 */
[----:B------:R-:W-:Y:S02]  /*227e0*/  ISETP.GT.U32.AND P1, PT, R8, R85, PT ;  /* 0x000000550800720c */ /* 0x000fe40003f24070 */
[----:B------:R-:W-:Y:S01]  /*227f0*/  SEL R24, R11, R22, !P4 ;  /* 0x000000160b187207 */ /* 0x000fe20006000000 */
[----:B------:R-:W-:Y:S01]  /*22800*/  @P0 IMAD.MOV.U32 R22, RZ, RZ, R5 ;  /* 0x000000ffff160224 */ /* 0x000fe200078e0005 */
[----:B------:R-:W-:Y:S01]  /*22810*/  PRMT R63, RZ, 0x7610, R63 ;  /* 0x00007610ff3f7816 */ /* 0x000fe2000000003f */
[----:B------:R-:W-:Y:S02]  /*22820*/  @P0 IMAD.MOV.U32 R23, RZ, RZ, R12 ;  /* 0x000000ffff170224 */ /* 0x000fe400078e000c */
[----:B------:R-:W-:Y:S01]  /*22830*/  IMAD R24, R24, UR5, RZ ;  /* 0x0000000518187c24 */ /* 0x000fe2000f8e02ff */
[----:B0-----:R-:W4:Y:S01]  /*22840*/  LDL.LU R12, [R1+0xa4] ;  /* 0x0000a400010c7983 */ /* 0x001f220000300800 */
[----:B------:R-:W-:-:S02]  /*22850*/  @!P5 IMAD.IADD R25, R25, 0x1, -R8 ;  /* 0x000000011919d824 */ /* 0x000fc400078e0a08 */
[--C-:B------:R-:W-:Y:S01]  /*22860*/  @!P3 IMAD.IADD R3, R3, 0x1, -R8.reuse ;  /* 0x000000010303b824 */ /* 0x100fe200078e0a08 */
[----:B------:R0:W4:Y:S01]  /*22870*/  @P0 LDG.E.U8 R63, desc[UR18][R22.64] ;  /* 0x00000012163f0981 */ /* 0x000122000c1e1100 */
[C---:B------:R-:W-:Y:S01]  /*22880*/  IADD3 R5, P3, PT, R24.reuse, R7, RZ ;  /* 0x0000000718057210 */ /* 0x040fe20007f7e0ff */
[----:B------:R-:W-:Y:S01]  /*22890*/  @!P1 IMAD.IADD R85, R85, 0x1, -R8 ;  /* 0x0000000155559824 */ /* 0x000fe200078e0a08 */
[----:B------:R-:W-:Y:S01]  /*228a0*/  ISETP.GE.AND P1, PT, R17, RZ, PT ;  /* 0x000000ff1100720c */ /* 0x000fe20003f26270 */
[----:B------:R-:W1:Y:S01]  /*228b0*/  LDCU UR5, c[0x0][0x3b0] ;  /* 0x00007600ff0577ac */ /* 0x000e620008000800 */
[----:B------:R-:W-:Y:S01]  /*228c0*/  LEA.HI.X.SX32 R17, R24, R6, 0x1, P3 ;  /* 0x0000000618117211 */ /* 0x000fe200018f0eff */
[----:B0-----:R-:W-:Y:S01]  /*228d0*/  IMAD.MOV.U32 R23, RZ, RZ, R25 ;  /* 0x000000ffff177224 */ /* 0x001fe200078e0019 */
[----:B------:R-:W-:-:S03]  /*228e0*/  PRMT R62, RZ, 0x7610, R62 ;  /* 0x00007610ff3e7816 */ /* 0x000fc6000000003e */
[----:B------:R-:W-:Y:S01]  /*228f0*/  @!P6 IMAD.MOV R23, RZ, RZ, -R23 ;  /* 0x000000ffff17e224 */ /* 0x000fe200078e0a17 */
[C---:B------:R-:W-:Y:S01]  /*22900*/  ISETP.GT.U32.AND P3, PT, R8.reuse, R85, PT ;  /* 0x000000550800720c */ /* 0x040fe20003f64070 */
[----:B------:R-:W-:Y:S01]  /*22910*/  @P0 IMAD.MOV.U32 R24, RZ, RZ, R5 ;  /* 0x000000ffff180224 */ /* 0x000fe200078e0005 */
[----:B------:R-:W-:Y:S01]  /*22920*/  STL [R1+0x8c0], R5 ;  /* 0x0008c00501007387 */ /* 0x000fe20000100800 */
[----:B------:R-:W-:Y:S01]  /*22930*/  @P0 IMAD.MOV.U32 R25, RZ, RZ, R17 ;  /* 0x000000ffff190224 */ /* 0x000fe200078e0011 */
[----:B------:R-:W-:Y:S01]  /*22940*/  SEL R23, R11, R23, !P4 ;  /* 0x000000170b177207 */ /* 0x000fe20006000000 */
[----:B------:R-:W-:Y:S01]  /*22950*/  IMAD.MOV.U32 R22, RZ, RZ, R3 ;  /* 0x000000ffff167224 */ /* 0x000fe200078e0003 */
[----:B------:R0:W-:Y:S04]  /*22960*/  STL [R1+0x8bc], R17 ;  /* 0x0008bc1101007387 */ /* 0x0001e80000100800 */
[----:B------:R1:W4:Y:S04]  /*22970*/  @P0 LDG.E.U8 R62, desc[UR18][R24.64] ;  /* 0x00000012183e0981 */ /* 0x000328000c1e1100 */
[----:B0-----:R-:W4:Y:S04]  /*22980*/  LDL.LU R17, [R1+0xa0] ;  /* 0x0000a00001117983 */ /* 0x001f280000300800 */
[----:B------:R-:W4:Y:S01]  /*22990*/  LDL R3, [R1+0x1280] ;  /* 0x0012800001037983 */ /* 0x000f220000100800 */
[C---:B--2---:R-:W-:Y:S01]  /*229a0*/  ISETP.GT.U32.AND P6, PT, R8.reuse, R10, PT ;  /* 0x0000000a0800720c */ /* 0x044fe20003fc4070 */
[----:B-1----:R-:W-:Y:S01]  /*229b0*/  IMAD R24, R23, UR4, RZ ;  /* 0x0000000417187c24 */ /* 0x002fe2000f8e02ff */
[----:B------:R-:W-:Y:S01]  /*229c0*/  ISETP.GT.U32.AND P5, PT, R8, R14, PT ;  /* 0x0000000e0800720c */ /* 0x000fe20003fa4070 */
[----:B------:R-:W-:Y:S01]  /*229d0*/  @!P1 IMAD.MOV R22, RZ, RZ, -R22 ;  /* 0x000000ffff169224 */ /* 0x000fe200078e0a16 */
[----:B------:R-:W-:Y:S01]  /*229e0*/  PRMT R61, RZ, 0x7610, R61 ;  /* 0x00007610ff3d7816 */ /* 0x000fe2000000003d */
[----:B------:R-:W-:Y:S01]  /*229f0*/  @!P3 IMAD.IADD R85, R85, 0x1, -R8 ;  /* 0x000000015555b824 */ /* 0x000fe200078e0a08 */
[----:B------:R-:W0:Y:S01]  /*22a00*/  LDCU UR4, c[0x0][0x3b0] ;  /* 0x00007600ff0477ac */ /* 0x000e220008000800 */
[----:B------:R-:W-:-:S06]  /*22a10*/  ISETP.GE.AND P1, PT, R4, RZ, PT ;  /* 0x000000ff0400720c */ /* 0x000fcc0003f26270 */
[--C-:B------:R-:W-:Y:S01]  /*22a20*/  @!P6 IMAD.IADD R10, R10, 0x1, -R8.reuse ;  /* 0x000000010a0ae824 */ /* 0x100fe200078e0a08 */
[----:B------:R-:W-:Y:S01]  /*22a30*/  IADD3 R4, P6, PT, R24, R7, RZ ;  /* 0x0000000718047210 */ /* 0x000fe20007fde0ff */
[----:B------:R-:W-:-:S04]  /*22a40*/  @!P5 IMAD.IADD R14, R14, 0x1, -R8 ;  /* 0x000000010e0ed824 */ /* 0x000fc800078e0a08 */
[----:B------:R1:W-:Y:S01]  /*22a50*/  STL [R1+0x8c8], R4 ;  /* 0x0008c80401007387 */ /* 0x0003e20000100800 */
[----:B------:R-:W-:Y:S02]  /*22a60*/  SEL R22, R11, R22, !P4 ;  /* 0x000000160b167207 */ /* 0x000fe40006000000 */
[----:B------:R-:W-:Y:S01]  /*22a70*/  ISETP.GT.U32.AND P5, PT, R8, R14, PT ;  /* 0x0000000e0800720c */ /* 0x000fe20003fa4070 */
[----:B------:R-:W-:Y:S02]  /*22a80*/  IMAD.MOV.U32 R23, RZ, RZ, R85 ;  /* 0x000000ffff177224 */ /* 0x000fe400078e0055 */
[----:B------:R-:W-:Y:S01]  /*22a90*/  IMAD R22, R22, UR5, RZ ;  /* 0x0000000516167c24 */ /* 0x000fe2000f8e02ff */
[----:B------:R-:W-:Y:S01]  /*22aa0*/  PRMT R60, RZ, 0x7610, R60 ;  /* 0x00007610ff3c7816 */ /* 0x000fe2000000003c */
[----:B------:R-:W-:Y:S01]  /*22ab0*/  @!P1 IMAD.MOV R23, RZ, RZ, -R23 ;  /* 0x000000ffff179224 */ /* 0x000fe200078e0a17 */
[----:B------:R-:W2:Y:S02]  /*22ac0*/  LDCU UR5, c[0x0][0x3b0] ;  /* 0x00007600ff0577ac */ /* 0x000ea40008000800 */
[----:B------:R-:W-:-:S04]  /*22ad0*/  IADD3 R5, P1, PT, R22, R7, RZ ;  /* 0x0000000716057210 */ /* 0x000fc80007f3e0ff */
[----:B------:R-:W-:Y:S01]  /*22ae0*/  LEA.HI.X.SX32 R85, R22, R6, 0x1, P1 ;  /* 0x0000000616557211 */ /* 0x000fe200008f0eff */
[----:B------:R-:W-:-:S04]  /*22af0*/  @!P5 IMAD.IADD R14, R14, 0x1, -R8 ;  /* 0x000000010e0ed824 */ /* 0x000fc800078e0a08 */
[----:B------:R-:W-:Y:S01]  /*22b00*/  IMAD.MOV.U32 R22, RZ, RZ, R14 ;  /* 0x000000ffff167224 */ /* 0x000fe200078e000e */
[----:B---3--:R-:W-:Y:S02]  /*22b10*/  ISETP.GE.AND P3, PT, R13, RZ, PT ;  /* 0x000000ff0d00720c */ /* 0x008fe40003f66270 */
[----:B------:R-:W-:Y:S01]  /*22b20*/  LEA.HI.X.SX32 R13, R24, R6, 0x1, P6 ;  /* 0x00000006180d7211 */ /* 0x000fe200030f0eff */
[----:B------:R-:W-:-:S04]  /*22b30*/  @P0 IMAD.MOV.U32 R24, RZ, RZ, R4 ;  /* 0x000000ffff180224 */ /* 0x000fc800078e0004 */
[----:B------:R3:W-:Y:S04]  /*22b40*/  STL [R1+0x8c4], R13 ;  /* 0x0008c40d01007387 */ /* 0x0007e80000100800 */
[----:B-1----:R-:W2:Y:S01]  /*22b50*/  LDL R4, [R1+0x1264] ;  /* 0x0012640001047983 */ /* 0x002ea20000100800 */
[----:B------:R-:W-:-:S03]  /*22b60*/  @P0 IMAD.MOV.U32 R25, RZ, RZ, R13 ;  /* 0x000000ffff190224 */ /* 0x000fc600078e000d */
[----:B---3--:R-:W3:Y:S04]  /*22b70*/  LDL.LU R13, [R1+0x9c] ;  /* 0x00009c00010d7983 */ /* 0x008ee80000300800 */
[----:B------:R-:W-:Y:S04]  /*22b80*/  STL [R1+0x8d0], R5 ;  /* 0x0008d00501007387 */ /* 0x000fe80000100800 */
[----:B------:R1:W3:Y:S04]  /*22b90*/  @P0 LDG.E.U8 R61, desc[UR18][R24.64] ;  /* 0x00000012183d0981 */ /* 0x0002e8000c1e1100 */
[----:B------:R0:W-:Y:S04]  /*22ba0*/  STL [R1+0x8cc], R85 ;  /* 0x0008cc5501007387 */ /* 0x0001e80000100800 */
[----:B------:R-:W3:Y:S01]  /*22bb0*/  LDL.LU R14, [R1+0x1300] ;  /* 0x00130000010e7983 */ /* 0x000ee20000300800 */
[----:B-1----:R-:W-:-:S03]  /*22bc0*/  @P0 IMAD.MOV.U32 R25, RZ, RZ, R85 ;  /* 0x000000ffff190224 */ /* 0x002fc600078e0055 */
[----:B0-----:R-:W3:Y:S01]  /*22bd0*/  LDL R85, [R1+0x12a8] ;  /* 0x0012a80001557983 */ /* 0x001ee20000100800 */
[C---:B----4-:R-:W-:Y:S02]  /*22be0*/  ISETP.GT.U32.AND P5, PT, R8.reuse, R12, PT ;  /* 0x0000000c0800720c */ /* 0x050fe40003fa4070 */
[----:B------:R-:W-:Y:S01]  /*22bf0*/  ISETP.GT.U32.AND P6, PT, R8, R10, PT ;  /* 0x0000000a0800720c */ /* 0x000fe20003fc4070 */
[----:B------:R-:W-:Y:S02]  /*22c00*/  @P0 IMAD.MOV.U32 R24, RZ, RZ, R5 ;  /* 0x000000ffff180224 */ /* 0x000fe400078e0005 */
[----:B------:R-:W-:Y:S01]  /*22c10*/  @!P3 IMAD.MOV R22, RZ, RZ, -R22 ;  /* 0x000000ffff16b224 */ /* 0x000fe200078e0a16 */
[----:B------:R-:W-:Y:S01]  /*22c20*/  PRMT R59, RZ, 0x7610, R59 ;  /* 0x00007610ff3b7816 */ /* 0x000fe2000000003b */
[----:B------:R-:W4:Y:S04]  /*22c30*/  LDL.LU R5, [R1+0x98] ;  /* 0x0000980001057983 */ /* 0x000f280000300800 */
[----:B------:R0:W3:Y:S02]  /*22c40*/  @P0 LDG.E.U8 R60, desc[UR18][R24.64] ;  /* 0x00000012183c0981 */ /* 0x0000e4000c1e1100 */
[--C-:B------:R-:W-:Y:S01]  /*22c50*/  @!P5 IMAD.IADD R12, R12, 0x1, -R8.reuse ;  /* 0x000000010c0cd824 */ /* 0x100fe200078e0a08 */
[----:B------:R-:W-:Y:S01]  /*22c60*/  ISETP.GE.AND P5, PT, R3, RZ, PT ;  /* 0x000000ff0300720c */ /* 0x000fe20003fa6270 */
[----:B------:R-:W-:-:S03]  /*22c70*/  @!P6 IMAD.IADD R10, R10, 0x1, -R8 ;  /* 0x000000010a0ae824 */ /* 0x000fc600078e0a08 */
[----:B------:R-:W-:Y:S02]  /*22c80*/  ISETP.GT.U32.AND P3, PT, R8, R12, PT ;  /* 0x0000000c0800720c */ /* 0x000fe40003f64070 */
[C---:B0-----:R-:W-:Y:S02]  /*22c90*/  SEL R24, R11.reuse, R23, !P4 ;  /* 0x000000170b187207 */ /* 0x041fe40006000000 */
[----:B------:R-:W-:-:S03]  /*22ca0*/  SEL R23, R11, R22, !P4 ;  /* 0x000000160b177207 */ /* 0x000fc60006000000 */
[----:B------:R-:W-:Y:S01]  /*22cb0*/  IMAD R24, R24, UR12, RZ ;  /* 0x0000000c18187c24 */ /* 0x000fe2000f8e02ff */
[----:B------:R-:W-:Y:S01]  /*22cc0*/  ISETP.GT.U32.AND P1, PT, R8, R17, PT ;  /* 0x000000110800720c */ /* 0x000fe20003f24070 */
[----:B------:R-:W-:Y:S01]  /*22cd0*/  IMAD.MOV.U32 R22, RZ, RZ, R10 ;  /* 0x000000ffff167224 */ /* 0x000fe200078e000a */
[----:B------:R-:W-:Y:S01]  /*22ce0*/  PRMT R58, RZ, 0x7610, R58 ;  /* 0x00007610ff3a7816 */ /* 0x000fe2000000003a */
[----:B------:R-:W-:Y:S01]  /*22cf0*/  IMAD R23, R23, UR4, RZ ;  /* 0x0000000417177c24 */ /* 0x000fe2000f8e02ff */
[-C--:B------:R-:W-:Y:S01]  /*22d00*/  IADD3 R25, P6, PT, R24, R7.reuse, RZ ;  /* 0x0000000718197210 */ /* 0x080fe20007fde0ff */
[----:B------:R-:W-:Y:S01]  /*22d10*/  @!P5 IMAD.MOV R22, RZ, RZ, -R22 ;  /* 0x000000ffff16d224 */ /* 0x000fe200078e0a16 */
[----:B------:R-:W-:Y:S01]  /*22d20*/  PRMT R57, RZ, 0x7610, R57 ;  /* 0x00007610ff397816 */ /* 0x000fe20000000039 */
[----:B------:R-:W-:Y:S01]  /*22d30*/  @!P3 IMAD.IADD R12, R12, 0x1, -R8 ;  /* 0x000000010c0cb824 */ /* 0x000fe200078e0a08 */
[----:B------:R-:W-:Y:S01]  /*22d40*/  IADD3 R3, P5, PT, R23, R7, RZ ;  /* 0x0000000717037210 */ /* 0x000fe20007fbe0ff */
[----:B------:R-:W0:Y:S01]  /*22d50*/  LDCU UR4, c[0x0][0x3b0] ;  /* 0x00007600ff0477ac */ /* 0x000e220008000800 */
[----:B------:R-:W-:-:S02]  /*22d60*/  LEA.HI.X.SX32 R10, R24, R6, 0x1, P6 ;  /* 0x00000006180a7211 */ /* 0x000fc400030f0eff */
[----:B------:R-:W-:Y:S01]  /*22d70*/  SEL R24, R11, R22, !P4 ;  /* 0x000000160b187207 */ /* 0x000fe20006000000 */
[----:B------:R-:W-:Y:S01]  /*22d80*/  @P0 IMAD.MOV.U32 R22, RZ, RZ, R25 ;  /* 0x000000ffff160224 */ /* 0x000fe200078e0019 */
[----:B------:R-:W-:Y:S01]  /*22d90*/  PRMT R56, RZ, 0x7610, R56 ;  /* 0x00007610ff387816 */ /* 0x000fe20000000038 */
[--C-:B------:R-:W-:Y:S01]  /*22da0*/  @!P1 IMAD.IADD R17, R17, 0x1, -R8.reuse ;  /* 0x0000000111119824 */ /* 0x100fe200078e0a08 */
[----:B------:R-:W-:Y:S01]  /*22db0*/  STL [R1+0x8d8], R25 ;  /* 0x0008d81901007387 */ /* 0x000fe20000100800 */
[----:B--2---:R-:W-:Y:S01]  /*22dc0*/  IMAD R24, R24, UR5, RZ ;  /* 0x0000000518187c24 */ /* 0x004fe2000f8e02ff */
[----:B------:R-:W1:Y:S02]  /*22dd0*/  LDCU UR5, c[0x0][0x3b0] ;  /* 0x00007600ff0577ac */ /* 0x000e640008000800 */
[----:B------:R-:W-:Y:S01]  /*22de0*/  ISETP.GT.U32.AND P1, PT, R8, R17, PT ;  /* 0x000000110800720c */ /* 0x000fe20003f24070 */
[----:B------:R-:W-:Y:S01]  /*22df0*/  STL [R1+0x8e0], R3 ;  /* 0x0008e00301007387 */ /* 0x000fe20000100800 */
[----:B------:R-:W-:Y:S01]  /*22e00*/  PRMT R55, RZ, 0x7610, R55 ;  /* 0x00007610ff377816 */ /* 0x000fe20000000037 */
[----:B------:R-:W2:Y:S02]  /*22e10*/  LDCU UR12, c[0x0][0x3b0] ;  /* 0x00007600ff0c77ac */ /* 0x000ea40008000800 */
[----:B------:R0:W-:Y:S08]  /*22e20*/  STL [R1+0x8d4], R10 ;  /* 0x0008d40a01007387 */ /* 0x0001f00000100800 */
[----:B------:R-:W-:Y:S01]  /*22e30*/  @!P1 IMAD.IADD R17, R17, 0x1, -R8 ;  /* 0x0000000111119824 */ /* 0x000fe200078e0a08 */
[----:B------:R-:W-:-:S02]  /*22e40*/  ISETP.GE.AND P3, PT, R4, RZ, PT ;  /* 0x000000ff0400720c */ /* 0x000fc40003f66270 */
[----:B------:R-:W-:Y:S01]  /*22e50*/  LEA.HI.X.SX32 R4, R23, R6, 0x1, P5 ;  /* 0x0000000617047211 */ /* 0x000fe200028f0eff */
[----:B------:R-:W-:Y:S02]  /*22e60*/  @P0 IMAD.MOV.U32 R23, RZ, RZ, R10 ;  /* 0x000000ffff170224 */ /* 0x000fe400078e000a */
[----:B0-----:R-:W2:Y:S04]  /*22e70*/  LDL.LU R10, [R1+0x12fc] ;  /* 0x0012fc00010a7983 */ /* 0x001ea80000300800 */
[----:B------:R0:W2:Y:S02]  /*22e80*/  @P0 LDG.E.U8 R59, desc[UR18][R22.64] ;  /* 0x00000012163b0981 */ /* 0x0000a4000c1e1100 */
[----:B0-----:R-:W-:Y:S02]  /*22e90*/  @P0 IMAD.MOV.U32 R22, RZ, RZ, R3 ;  /* 0x000000ffff160224 */ /* 0x001fe400078e0003 */
[----:B------:R-:W-:-:S05]  /*22ea0*/  @P0 IMAD.MOV.U32 R23, RZ, RZ, R4 ;  /* 0x000000ffff170224 */ /* 0x000fca00078e0004 */
[----:B------:R0:W2:Y:S04]  /*22eb0*/  @P0 LDG.E.U8 R58, desc[UR18][R22.64] ;  /* 0x00000012163a0981 */ /* 0x0000a8000c1e1100 */
[----:B------:R1:W-:Y:S01]  /*22ec0*/  STL [R1+0x8dc], R4 ;  /* 0x0008dc0401007387 */ /* 0x0003e20000100800 */
[----:B0-----:R-:W-:-:S04]  /*22ed0*/  IMAD.MOV.U32 R22, RZ, RZ, R12 ;  /* 0x000000ffff167224 */ /* 0x001fc800078e000c */
[----:B------:R-:W-:Y:S01]  /*22ee0*/  @!P3 IMAD.MOV R22, RZ, RZ, -R22 ;  /* 0x000000ffff16b224 */ /* 0x000fe200078e0a16 */
[----:B-1----:R-:W-:-:S04]  /*22ef0*/  IADD3 R4, P3, PT, R24, R7, RZ ;  /* 0x0000000718047210 */ /* 0x002fc80007f7e0ff */
[----:B------:R-:W-:Y:S01]  /*22f00*/  LEA.HI.X.SX32 R12, R24, R6, 0x1, P3 ;  /* 0x00000006180c7211 */ /* 0x000fe200018f0eff */
[----:B------:R-:W-:Y:S01]  /*22f10*/  @P0 IMAD.MOV.U32 R24, RZ, RZ, R4 ;  /* 0x000000ffff180224 */ /* 0x000fe200078e0004 */
[----:B---3--:R-:W-:Y:S02]  /*22f20*/  ISETP.GE.AND P5, PT, R85, RZ, PT ;  /* 0x000000ff5500720c */ /* 0x008fe40003fa6270 */
[----:B------:R-:W3:Y:S01]  /*22f30*/  LDL R85, [R1+0x1290] ;  /* 0x0012900001557983 */ /* 0x000ee20000100800 */
[----:B------:R-:W-:Y:S01]  /*22f40*/  @P0 IMAD.MOV.U32 R25, RZ, RZ, R12 ;  /* 0x000000ffff190224 */ /* 0x000fe200078e000c */
[----:B------:R-:W-:Y:S02]  /*22f50*/  SEL R23, R11, R22, !P4 ;  /* 0x000000160b177207 */ /* 0x000fe40006000000 */
[----:B------:R-:W2:Y:S01]  /*22f60*/  LDL.LU R3, [R1+0x8c] ;  /* 0x00008c0001037983 */ /* 0x000ea20000300800 */
[----:B------:R-:W-:-:S03]  /*22f70*/  IMAD.MOV.U32 R22, RZ, RZ, R17 ;  /* 0x000000ffff167224 */ /* 0x000fc600078e0011 */
[----:B------:R0:W-:Y:S04]  /*22f80*/  STL [R1+0x8f8], R4 ;  /* 0x0008f80401007387 */ /* 0x0001e80000100800 */
[----:B------:R1:W-:Y:S04]  /*22f90*/  STL [R1+0x8f4], R12 ;  /* 0x0008f40c01007387 */ /* 0x0003e80000100800 */
[----:B------:R1:W2:Y:S04]  /*22fa0*/  @P0 LDG.E.U8 R57, desc[UR18][R24.64] ;  /* 0x0000001218390981 */ /* 0x0002a8000c1e1100 */
[----:B0-----:R-:W2:Y:S04]  /*22fb0*/  LDL R4, [R1+0x1294] ;  /* 0x0012940001047983 */ /* 0x001ea80000100800 */
[----:B------:R-:W2:Y:S04]  /*22fc0*/  LDL.LU R17, [R1+0x88] ;  /* 0x0000880001117983 */ /* 0x000ea80000300800 */
[----:B------:R-:W2:Y:S04]  /*22fd0*/  LDL R24, [R1+0x128c] ;  /* 0x00128c0001187983 */ /* 0x000ea80000100800 */
[----:B------:R-:W2:Y:S01]  /*22fe0*/  LDL.LU R25, [R1+0x94] ;  /* 0x0000940001197983 */ /* 0x000ea20000300800 */
[----:B------:R-:W-:-:S02]  /*22ff0*/  ISETP.GT.U32.AND P6, PT, R8, R13, PT ;  /* 0x0000000d0800720c */ /* 0x000fc40003fc4070 */
[----:B----4-:R-:W-:Y:S01]  /*23000*/  ISETP.GT.U32.AND P1, PT, R8, R5, PT ;  /* 0x000000050800720c */ /* 0x010fe20003f24070 */
[----:B------:R-:W-:Y:S02]  /*23010*/  @!P5 IMAD.MOV R22, RZ, RZ, -R22 ;  /* 0x000000ffff16d224 */ /* 0x000fe400078e0a16 */
[----:B------:R-:W-:Y:S01]  /*23020*/  IMAD R23, R23, UR13, RZ ;  /* 0x0000000d17177c24 */ /* 0x000fe2000f8e02ff */
[----:B------:R-:W-:Y:S01]  /*23030*/  PRMT R54, RZ, 0x7610, R54 ;  /* 0x00007610ff367816 */ /* 0x000fe20000000036 */
[----:B------:R-:W0:Y:S06]  /*23040*/  LDCU UR13, c[0x0][0x3b0] ;  /* 0x00007600ff0d77ac */ /* 0x000e2c0008000800 */
[----:B------:R-:W-:-:S05]  /*23050*/  @!P6 IMAD.IADD R13, R13, 0x1, -R8 ;  /* 0x000000010d0de824 */ /* 0x000fca00078e0a08 */
[----:B------:R-:W-:Y:S02]  /*23060*/  ISETP.GT.U32.AND P6, PT, R8, R13, PT ;  /* 0x0000000d0800720c */ /* 0x000fe40003fc4070 */
[----:B------:R-:W-:Y:S01]  /*23070*/  SEL R22, R11, R22, !P4 ;  /* 0x000000160b167207 */ /* 0x000fe20006000000 */
[----:B------:R-:W-:Y:S01]  /*23080*/  @!P1 IMAD.IADD R5, R5, 0x1, -R8 ;  /* 0x0000000105059824 */ /* 0x000fe200078e0a08 */
[----:B-1----:R-:W-:-:S04]  /*23090*/  IADD3 R12, P5, PT, R23, R7, RZ ;  /* 0x00000007170c7210 */ /* 0x002fc80007fbe0ff */
[----:B------:R-:W-:Y:S01]  /*230a0*/  LEA.HI.X.SX32 R23, R23, R6, 0x1, P5 ;  /* 0x0000000617177211 */ /* 0x000fe200028f0eff */
[----:B------:R1:W-:Y:S04]  /*230b0*/  STL [R1+0x900], R12 ;  /* 0x0009000c01007387 */ /* 0x0003e80000100800 */
[----:B------:R-:W-:Y:S01]  /*230c0*/  @!P6 IMAD.IADD R13, R13, 0x1, -R8 ;  /* 0x000000010d0de824 */ /* 0x000fe200078e0a08 */
[----:B------:R-:W-:Y:S01]  /*230d0*/  ISETP.GT.U32.AND P5, PT, R8, R5, PT ;  /* 0x000000050800720c */ /* 0x000fe20003fa4070 */
[----:B------:R4:W-:-:S12]  /*230e0*/  STL [R1+0x8fc], R23 ;  /* 0x0008fc1701007387 */ /* 0x0009d80000100800 */
[----:B------:R-:W-:Y:S01]  /*230f0*/  @!P5 IMAD.IADD R5, R5, 0x1, -R8 ;  /* 0x000000010505d824 */ /* 0x000fe200078e0a08 */
[----:B---3--:R-:W-:Y:S02]  /*23100*/  ISETP.GE.AND P6, PT, R85, RZ, PT ;  /* 0x000000ff5500720c */ /* 0x008fe40003fc6270 */
[----:B--2---:R-:W-:Y:S02]  /*23110*/  ISETP.GE.AND P1, PT, R24, RZ, PT ;  /* 0x000000ff1800720c */ /* 0x004fe40003f26270 */
[----:B------:R-:W-:Y:S01]  /*23120*/  ISETP.GT.U32.AND P3, PT, R8, R25, PT ;  /* 0x000000190800720c */ /* 0x000fe20003f64070 */
[----:B------:R-:W-:Y:S01]  /*23130*/  IMAD R24, R22, UR4, RZ ;  /* 0x0000000416187c24 */ /* 0x000fe2000f8e02ff */
[----:B------:R-:W-:Y:S01]  /*23140*/  ISETP.GE.AND P5, PT, R4, RZ, PT ;  /* 0x000000ff0400720c */ /* 0x000fe20003fa6270 */
[----:B------:R-:W-:Y:S01]  /*23150*/  @P0 IMAD.MOV.U32 R22, RZ, RZ, R12 ;  /* 0x000000ffff160224 */ /* 0x000fe200078e000c */
[----:B------:R-:W2:Y:S01]  /*23160*/  LDCU UR4, c[0x0][0x3b0] ;  /* 0x00007600ff0477ac */ /* 0x000ea20008000800 */
[----:B-1----:R-:W3:Y:S04]  /*23170*/  LDL.LU R12, [R1+0x12f8] ;  /* 0x0012f800010c7983 */ /* 0x002ee80000300800 */
[----:B------:R1:W3:Y:S04]  /*23180*/  @P0 LDG.E.U8 R56, desc[UR18][R22.64] ;  /* 0x0000001216380981 */ /* 0x0002e8000c1e1100 */
[----:B------:R-:W-:-:S02]  /*23190*/  @!P3 IMAD.IADD R25, R25, 0x1, -R8 ;  /* 0x000000011919b824 */ /* 0x000fc400078e0a08 */
[----:B-1----:R-:W-:Y:S01]  /*231a0*/  IMAD.MOV.U32 R22, RZ, RZ, R13 ;  /* 0x000000ffff167224 */ /* 0x002fe200078e000d */
[----:B----4-:R-:W-:Y:S01]  /*231b0*/  IADD3 R23, P3, PT, R24, R7, RZ ;  /* 0x0000000718177210 */ /* 0x010fe20007f7e0ff */
[----:B------:R-:W4:Y:S02]  /*231c0*/  LDL.LU R13, [R1+0x12f4] ;  /* 0x0012f400010d7983 */ /* 0x000f240000300800 */
[----:B------:R-:W-:Y:S01]  /*231d0*/  @!P1 IMAD.MOV R22, RZ, RZ, -R22 ;  /* 0x000000ffff169224 */ /* 0x000fe200078e0a16 */
[----:B------:R-:W-:Y:S02]  /*231e0*/  ISETP.GT.U32.AND P1, PT, R8, R25, PT ;  /* 0x000000190800720c */ /* 0x000fe40003f24070 */
[----:B------:R-:W-:Y:S01]  /*231f0*/  LEA.HI.X.SX32 R85, R24, R6, 0x1, P3 ;  /* 0x0000000618557211 */ /* 0x000fe200018f0eff */
[----:B------:R1:W-:Y:S01]  /*23200*/  STL [R1+0x908], R23 ;  /* 0x0009081701007387 */ /* 0x0003e20000100800 */
[----:B------:R-:W-:Y:S01]  /*23210*/  SEL R24, R11, R22, !P4 ;  /* 0x000000160b187207 */ /* 0x000fe20006000000 */
[----:B------:R-:W-:-:S04]  /*23220*/  @P0 IMAD.MOV.U32 R22, RZ, RZ, R23 ;  /* 0x000000ffff160224 */ /* 0x000fc800078e0017 */
[----:B------:R-:W-:-:S04]  /*23230*/  IMAD R24, R24, UR5, RZ ;  /* 0x0000000518187c24 */ /* 0x000fc8000f8e02ff */
[----:B------:R-:W-:Y:S02]  /*23240*/  @!P1 IMAD.IADD R25, R25, 0x1, -R8 ;  /* 0x0000000119199824 */ /* 0x000fe400078e0a08 */
[----:B-1----:R-:W-:Y:S01]  /*23250*/  @P0 IMAD.MOV.U32 R23, RZ, RZ, R85 ;  /* 0x000000ffff170224 */ /* 0x002fe200078e0055 */
[C---:B------:R-:W-:Y:S01]  /*23260*/  IADD3 R4, P1, PT, R24.reuse, R7, RZ ;  /* 0x0000000718047210 */ /* 0x040fe20007f3e0ff */
[----:B------:R1:W-:Y:S01]  /*23270*/  STL [R1+0x904], R85 ;  /* 0x0009045501007387 */ /* 0x0003e20000100800 */
[----:B------:R-:W-:Y:S01]  /*23280*/  PRMT R53, RZ, 0x7610, R53 ;  /* 0x00007610ff357816 */ /* 0x000fe20000000035 */
[----:B------:R-:W0:Y:S02]  /*23290*/  LDCU UR5, c[0x0][0x3b0] ;  /* 0x00007600ff0577ac */ /* 0x000e240008000800 */
[----:B------:R2:W3:Y:S04]  /*232a0*/  @P0 LDG.E.U8 R55, desc[UR18][R22.64] ;  /* 0x0000001216370981 */ /* 0x0004e8000c1e1100 */
[----:B-1----:R-:W3:Y:S01]  /*232b0*/  LDL.LU R85, [R1+0x12f0] ;  /* 0x0012f00001557983 */ /* 0x002ee20000300800 */
[----:B--2---:R-:W-:Y:S01]  /*232c0*/  IMAD.MOV.U32 R22, RZ, RZ, R5 ;  /* 0x000000ffff167224 */ /* 0x004fe200078e0005 */
[----:B------:R-:W-:-:S03]  /*232d0*/  LEA.HI.X.SX32 R5, R24, R6, 0x1, P1 ;  /* 0x0000000618057211 */ /* 0x000fc600008f0eff */
[----:B------:R-:W-:Y:S02]  /*232e0*/  @!P6 IMAD.MOV R22, RZ, RZ, -R22 ;  /* 0x000000ffff16e224 */ /* 0x000fe400078e0a16 */
[----:B------:R-:W-:-:S03]  /*232f0*/  @P0 IMAD.MOV.U32 R24, RZ, RZ, R4 ;  /* 0x000000ffff180224 */ /* 0x000fc600078e0004 */
[----:B------:R-:W-:Y:S01]  /*23300*/  SEL R23, R11, R22, !P4 ;  /* 0x000000160b177207 */ /* 0x000fe20006000000 */
[----:B------:R-:W-:Y:S02]  /*23310*/  IMAD.MOV.U32 R22, RZ, RZ, R25 ;  /* 0x000000ffff167224 */ /* 0x000fe400078e0019 */
[----:B------:R-:W-:Y:S01]  /*23320*/  @P0 IMAD.MOV.U32 R25, RZ, RZ, R5 ;  /* 0x000000ffff190224 */ /* 0x000fe200078e0005 */
[----:B------:R1:W-:Y:S04]  /*23330*/  STL [R1+0x910], R4 ;  /* 0x0009100401007387 */ /* 0x0003e80000100800 */
[----:B------:R2:W-:Y:S04]  /*23340*/  STL [R1+0x90c], R5 ;  /* 0x00090c0501007387 */ /* 0x0005e80000100800 */
[----:B------:R0:W4:Y:S04]  /*23350*/  @P0 LDG.E.U8 R54, desc[UR18][R24.64] ;  /* 0x0000001218360981 */ /* 0x000128000c1e1100 */
[----:B-1----:R-:W4:Y:S04]  /*23360*/  LDL R4, [R1+0xf88] ;  /* 0x000f880001047983 */ /* 0x002f280000100800 */
[----:B------:R-:W4:Y:S01]  /*23370*/  LDL R24, [R1+0x127c] ;  /* 0x00127c0001187983 */ /* 0x000f220000100800 */
[----:B------:R-:W-:Y:S01]  /*23380*/  ISETP.GT.U32.AND P6, PT, R8, R17, PT ;  /* 0x000000110800720c */ /* 0x000fe20003fc4070 */
[----:B------:R-:W-:-:S02]  /*23390*/  @!P5 IMAD.MOV R22, RZ, RZ, -R22 ;  /* 0x000000ffff16d224 */ /* 0x000fc400078e0a16 */
[----:B------:R-:W-:Y:S01]  /*233a0*/  IMAD R23, R23, UR4, RZ ;  /* 0x0000000417177c24 */ /* 0x000fe2000f8e02ff */
[----:B------:R-:W-:Y:S01]  /*233b0*/  ISETP.GT.U32.AND P3, PT, R8, R3, PT ;  /* 0x000000030800720c */ /* 0x000fe20003f64070 */
[----:B------:R-:W1:Y:S01]  /*233c0*/  LDCU UR4, c[0x0][0x3b0] ;  /* 0x00007600ff0477ac */ /* 0x000e620008000800 */
[----:B------:R-:W-:-:S07]  /*233d0*/  SEL R22, R11, R22, !P4 ;  /* 0x000000160b167207 */ /* 0x000fce0006000000 */
[----:B------:R-:W-:Y:S01]  /*233e0*/  @!P6 IMAD.IADD R17, R17, 0x1, -R8 ;  /* 0x000000011111e824 */ /* 0x000fe200078e0a08 */
[----:B--2---:R-:W-:-:S04]  /*233f0*/  IADD3 R5, P6, PT, R23, R7, RZ ;  /* 0x0000000717057210 */ /* 0x004fc80007fde0ff */
[----:B------:R-:W-:Y:S01]  /*23400*/  LEA.HI.X.SX32 R23, R23, R6, 0x1, P6 ;  /* 0x0000000617177211 */ /* 0x000fe200030f0eff */
[----:B------:R-:W-:Y:S04]  /*23410*/  STL [R1+0x918], R5 ;  /* 0x0009180501007387 */ /* 0x000fe80000100800 */
[----:B------:R2:W-:Y:S01]  /*23420*/  STL [R1+0x914], R23 ;  /* 0x0009141701007387 */ /* 0x0005e20000100800 */
[----:B------:R-:W-:-:S05]  /*23430*/  @!P3 IMAD.IADD R3, R3, 0x1, -R8 ;  /* 0x000000010303b824 */ /* 0x000fca00078e0a08 */
[----:B------:R-:W-:-:S13]  /*23440*/  ISETP.GT.U32.AND P1, PT, R8, R3, PT ;  /* 0x000000030800720c */ /* 0x000fda0003f24070 */
[----:B------:R-:W-:Y:S01]  /*23450*/  @!P1 IMAD.IADD R3, R3, 0x1, -R8 ;  /* 0x0000000103039824 */ /* 0x000fe200078e0a08 */
[----:B---3--:R-:W-:Y:S02]  /*23460*/  ISETP.GT.U32.AND P3, PT, R8, R85, PT ;  /* 0x000000550800720c */ /* 0x008fe40003f64070 */
[----:B----4-:R-:W-:Y:S01]  /*23470*/  ISETP.GE.AND P5, PT, R24, RZ, PT ;  /* 0x000000ff1800720c */ /* 0x010fe20003fa6270 */
[----:B0-----:R-:W-:Y:S01]  /*23480*/  IMAD R24, R22, UR12, RZ ;  /* 0x0000000c16187c24 */ /* 0x001fe2000f8e02ff */
[----:B------:R-:W-:Y:S01]  /*23490*/  PRMT R52, RZ, 0x7610, R52 ;  /* 0x00007610ff347816 */ /* 0x000fe20000000034 */
[----:B------:R-:W-:Y:S01]  /*234a0*/  @P0 IMAD.MOV.U32 R22, RZ, RZ, R5 ;  /* 0x000000ffff160224 */ /* 0x000fe200078e0005 */
[----:B------:R-:W-:-:S07]  /*234b0*/  PRMT R51, RZ, 0x7610, R51 ;  /* 0x00007610ff337816 */ /* 0x000fce0000000033 */
[----:B------:R-:W-:Y:S01]  /*234c0*/  @!P3 IMAD.IADD R85, R85, 0x1, -R8 ;  /* 0x000000015555b824 */ /* 0x000fe200078e0a08 */
[----:B------:R-:W0:Y:S01]  /*234d0*/  LDCU UR12, c[0x0][0x3b0] ;  /* 0x00007600ff0c77ac */ /* 0x000e220008000800 */
[----:B------:R3:W4:Y:S04]  /*234e0*/  @P0 LDG.E.U8 R53, desc[UR18][R22.64] ;  /* 0x0000001216350981 */ /* 0x000728000c1e1100 */
[----:B--2---:R-:W2:Y:S01]  /*234f0*/  LDL R23, [R1+0x1278] ;  /* 0x0012780001177983 */ /* 0x004ea20000100800 */
[----:B------:R-:W-:Y:S01]  /*23500*/  ISETP.GT.U32.AND P1, PT, R8, R85, PT ;  /* 0x000000550800720c */ /* 0x000fe20003f24070 */
[----:B---3--:R-:W-:Y:S01]  /*23510*/  IMAD.MOV.U32 R22, RZ, RZ, R3 ;  /* 0x000000ffff167224 */ /* 0x008fe200078e0003 */
[----:B------:R-:W-:-:S04]  /*23520*/  IADD3 R3, P6, PT, R24, R7, RZ ;  /* 0x0000000718037210 */ /* 0x000fc80007fde0ff */
[----:B------:R-:W-:Y:S01]  /*23530*/  LEA.HI.X.SX32 R5, R24, R6, 0x1, P6 ;  /* 0x0000000618057211 */ /* 0x000fe200030f0eff */
[----:B------:R3:W-:Y:S04]  /*23540*/  STL [R1+0x920], R3 ;  /* 0x0009200301007387 */ /* 0x0007e80000100800 */
[----:B------:R0:W-:Y:S02]  /*23550*/  STL [R1+0x91c], R5 ;  /* 0x00091c0501007387 */ /* 0x0001e40000100800 */
[----:B------:R-:W-:Y:S01]  /*23560*/  @!P1 IMAD.IADD R85, R85, 0x1, -R8 ;  /* 0x0000000155559824 */ /* 0x000fe200078e0a08 */
[----:B------:R-:W-:Y:S02]  /*23570*/  ISETP.GE.AND P1, PT, R4, RZ, PT ;  /* 0x000000ff0400720c */ /* 0x000fe40003f26270 */
[----:B------:R-:W4:Y:S01]  /*23580*/  LDL R4, [R1+0xf34] ;  /* 0x000f340001047983 */ /* 0x000f220000100800 */
[C---:B------:R-:W-:Y:S01]  /*23590*/  ISETP.GT.U32.AND P3, PT, R8.reuse, R17, PT ;  /* 0x000000110800720c */ /* 0x040fe20003f64070 */
[----:B------:R-:W-:Y:S01]  /*235a0*/  @!P5 IMAD.MOV R22, RZ, RZ, -R22 ;  /* 0x000000ffff16d224 */ /* 0x000fe200078e0a16 */
[----:B------:R-:W-:-:S04]  /*235b0*/  ISETP.GT.U32.AND P5, PT, R8, R13, PT ;  /* 0x0000000d0800720c */ /* 0x000fc80003fa4070 */
[----:B------:R-:W-:Y:S01]  /*235c0*/  SEL R24, R11, R22, !P4 ;  /* 0x000000160b187207 */ /* 0x000fe20006000000 */
[----:B------:R-:W-:-:S04]  /*235d0*/  @P0 IMAD.MOV.U32 R22, RZ, RZ, R3 ;  /* 0x000000ffff160224 */ /* 0x000fc800078e0003 */
[----:B-1----:R-:W-:Y:S01]  /*235e0*/  IMAD R24, R24, UR4, RZ ;  /* 0x0000000418187c24 */ /* 0x002fe2000f8e02ff */
[----:B------:R-:W1:Y:S01]  /*235f0*/  LDCU UR4, c[0x0][0x3b0] ;  /* 0x00007600ff0477ac */ /* 0x000e620008000800 */
[--C-:B------:R-:W-:Y:S02]  /*23600*/  @!P3 IMAD.IADD R17, R17, 0x1, -R8.reuse ;  /* 0x000000011111b824 */ /* 0x100fe400078e0a08 */
[----:B------:R-:W-:Y:S01]  /*23610*/  @!P5 IMAD.IADD R13, R13, 0x1, -R8 ;  /* 0x000000010d0dd824 */ /* 0x000fe200078e0a08 */
[----:B---3--:R-:W-:Y:S02]  /*23620*/  IADD3 R3, P5, PT, R24, R7, RZ ;  /* 0x0000000718037210 */ /* 0x008fe40007fbe0ff */
[----:B------:R-:W-:-:S03]  /*23630*/  ISETP.GT.U32.AND P3, PT, R8, R12, PT ;  /* 0x0000000c0800720c */ /* 0x000fc60003f64070 */
[----:B------:R3:W-:Y:S01]  /*23640*/  STL [R1+0x938], R3 ;  /* 0x0009380301007387 */ /* 0x0007e20000100800 */
[----:B------:R-:W-:-:S09]  /*23650*/  @!P1 IMAD.MOV R85, RZ, RZ, -R85 ;  /* 0x000000ffff559224 */ /* 0x000fd200078e0a55 */
[----:B------:R-:W-:Y:S01]  /*23660*/  @!P3 IMAD.IADD R12, R12, 0x1, -R8 ;  /* 0x000000010c0cb824 */ /* 0x000fe200078e0a08 */
[----:B------:R-:W-:Y:S02]  /*23670*/  ISETP.GT.U32.AND P3, PT, R8, R10, PT ;  /* 0x0000000a0800720c */ /* 0x000fe40003f64070 */
[----:B------:R-:W-:-:S05]  /*23680*/  SEL R85, R11, R85, !P4 ;  /* 0x000000550b557207 */ /* 0x000fca0006000000 */
[----:B-1----:R-:W-:Y:S01]  /*23690*/  IMAD R85, R85, UR4, RZ ;  /* 0x0000000455557c24 */ /* 0x002fe2000f8e02ff */
[----:B--2---:R-:W-:Y:S01]  /*236a0*/  ISETP.GE.AND P6, PT, R23, RZ, PT ;  /* 0x000000ff1700720c */ /* 0x004fe20003fc6270 */
[----:B------:R-:W-:Y:S01]  /*236b0*/  @P0 IMAD.MOV.U32 R23, RZ, RZ, R5 ;  /* 0x000000ffff170224 */ /* 0x000fe200078e0005 */
[----:B------:R-:W-:-:S03]  /*236c0*/  ISETP.GT.U32.AND P1, PT, R8, R14, PT ;  /* 0x0000000e0800720c */ /* 0x000fc60003f24070 */
[----:B------:R-:W-:Y:S01]  /*236d0*/  @!P3 IMAD.IADD R10, R10, 0x1, -R8 ;  /* 0x000000010a0ab824 */ /* 0x000fe200078e0a08 */
[----:B------:R-:W1:Y:S01]  /*236e0*/  LDCU UR4, c[0x0][0x3b0] ;  /* 0x00007600ff0477ac */ /* 0x000e620008000800 */
[----:B------:R2:W4:Y:S01]  /*236f0*/  @P0 LDG.E.U8 R52, desc[UR18][R22.64] ;  /* 0x0000001216340981 */ /* 0x000522000c1e1100 */
[----:B0-----:R-:W-:Y:S01]  /*23700*/  LEA.HI.X.SX32 R5, R24, R6, 0x1, P5 ;  /* 0x0000000618057211 */ /* 0x001fe200028f0eff */
[----:B--2---:R-:W-:-:S04]  /*23710*/  IMAD.MOV.U32 R22, RZ, RZ, R17 ;  /* 0x000000ffff167224 */ /* 0x004fc800078e0011 */
[----:B------:R-:W-:Y:S02]  /*23720*/  @!P6 IMAD.MOV R22, RZ, RZ, -R22 ;  /* 0x000000ffff16e224 */ /* 0x000fe400078e0a16 */
[----:B------:R-:W-:-:S03]  /*23730*/  @P0 IMAD.MOV.U32 R23, RZ, RZ, R5 ;  /* 0x000000ffff170224 */ /* 0x000fc600078e0005 */
[----:B------:R-:W-:Y:S01]  /*23740*/  SEL R24, R11, R22, !P4 ;  /* 0x000000160b187207 */ /* 0x000fe20006000000 */
[----:B------:R-:W-:Y:S01]  /*23750*/  @P0 IMAD.MOV.U32 R22, RZ, RZ, R3 ;  /* 0x000000ffff160224 */ /* 0x000fe200078e0003 */
[----:B------:R0:W-:Y:S04]  /*23760*/  STL [R1+0x934], R5 ;  /* 0x0009340501007387 */ /* 0x0001e80000100800 */
[----:B------:R2:W4:Y:S01]  /*23770*/  @P0 LDG.E.U8 R51, desc[UR18][R22.64] ;  /* 0x0000001216330981 */ /* 0x000522000c1e1100 */
[----:B------:R-:W-:-:S03]  /*23780*/  ISETP.GT.U32.AND P6, PT, R8, R13, PT ;  /* 0x0000000d0800720c */ /* 0x000fc60003fc4070 */
[----:B------:R-:W4:Y:S04]  /*23790*/  LDL R17, [R1+0xf3c] ;  /* 0x000f3c0001117983 */ /* 0x000f280000100800 */
[----:B------:R-:W4:Y:S01]  /*237a0*/  LDL R22, [R1+0xf38] ;  /* 0x000f380001167983 */ /* 0x000f220000100800 */
[----:B------:R-:W-:Y:S01]  /*237b0*/  ISETP.GT.U32.AND P5, PT, R8, R12, PT ;  /* 0x0000000c0800720c */ /* 0x000fe20003fa4070 */
[----:B------:R-:W-:Y:S01]  /*237c0*/  IMAD R24, R24, UR5, RZ ;  /* 0x0000000518187c24 */ /* 0x000fe2000f8e02ff */
[----:B---3--:R-:W-:-:S03]  /*237d0*/  IADD3 R3, P3, PT, R85, R7, RZ ;  /* 0x0000000755037210 */ /* 0x008fc60007f7e0ff */
[----:B------:R-:W-:Y:S01]  /*237e0*/  @!P6 IMAD.IADD R13, R13, 0x1, -R8 ;  /* 0x000000010d0de824 */ /* 0x000fe200078e0a08 */
[----:B------:R-:W-:Y:S01]  /*237f0*/  PRMT R50, RZ, 0x7610, R50 ;  /* 0x00007610ff327816 */ /* 0x000fe20000000032 */
[--C-:B------:R-:W-:Y:S01]  /*23800*/  @!P1 IMAD.IADD R14, R14, 0x1, -R8.reuse ;  /* 0x000000010e0e9824 */ /* 0x100fe200078e0a08 */
[C---:B0-----:R-:W-:Y:S01]  /*23810*/  IADD3 R5, P6, PT, R24.reuse, R7, RZ ;  /* 0x0000000718057210 */ /* 0x041fe20007fde0ff */
[----:B------:R-:W0:Y:S03]  /*23820*/  LDCU UR5, c[0x0][0x3b0] ;  /* 0x00007600ff0577ac */ /* 0x000e260008000800 */
[----:B--2---:R-:W-:Y:S01]  /*23830*/  LEA.HI.X.SX32 R23, R24, R6, 0x1, P6 ;  /* 0x0000000618177211 */ /* 0x004fe200030f0eff */
[----:B------:R-:W-:Y:S01]  /*23840*/  STL [R1+0x940], R5 ;  /* 0x0009400501007387 */ /* 0x000fe20000100800 */
[----:B------:R-:W-:Y:S01]  /*23850*/  @!P5 IMAD.IADD R12, R12, 0x1, -R8 ;  /* 0x000000010c0cd824 */ /* 0x000fe200078e0a08 */
[----:B----4-:R-:W-:-:S02]  /*23860*/  ISETP.GE.AND P5, PT, R4, RZ, PT ;  /* 0x000000ff0400720c */ /* 0x010fc40003fa6270 */
[----:B------:R2:W-:Y:S01]  /*23870*/  STL [R1+0x948], R3 ;  /* 0x0009480301007387 */ /* 0x0005e20000100800 */
[----:B------:R-:W-:-:S03]  /*23880*/  LEA.HI.X.SX32 R4, R85, R6, 0x1, P3 ;  /* 0x0000000655047211 */ /* 0x000fc600018f0eff */
[----:B------:R3:W-:Y:S04]  /*23890*/  STL [R1+0x93c], R23 ;  /* 0x00093c1701007387 */ /* 0x0007e80000100800 */
[----:B------:R-:W4:Y:S01]  /*238a0*/  LDL R85, [R1+0xf44] ;  /* 0x000f440001557983 */ /* 0x000f220000100800 */
[----:B------:R-:W-:Y:S02]  /*238b0*/  ISETP.GT.U32.AND P3, PT, R8, R10, PT ;  /* 0x0000000a0800720c */ /* 0x000fe40003f64070 */
[----:B------:R-:W-:Y:S01]  /*238c0*/  @!P5 IMAD.MOV R12, RZ, RZ, -R12 ;  /* 0x000000ffff0cd224 */ /* 0x000fe200078e0a0c */
[----:B------:R0:W-:Y:S04]  /*238d0*/  STL [R1+0x944], R4 ;  /* 0x0009440401007387 */ /* 0x0001e80000100800 */
[----:B------:R-:W-:-:S06]  /*238e0*/  SEL R12, R11, R12, !P4 ;  /* 0x0000000c0b0c7207 */ /* 0x000fcc0006000000 */
[----:B------:R-:W-:Y:S02]  /*238f0*/  @!P3 IMAD.IADD R10, R10, 0x1, -R8 ;  /* 0x000000010a0ab824 */ /* 0x000fe400078e0a08 */
[----:B-1----:R-:W-:Y:S01]  /*23900*/  IMAD R12, R12, UR4, RZ ;  /* 0x000000040c0c7c24 */ /* 0x002fe2000f8e02ff */
[----:B------:R-:W-:Y:S01]  /*23910*/  ISETP.GE.AND P6, PT, R22, RZ, PT ;  /* 0x000000ff1600720c */ /* 0x000fe20003fc6270 */
[----:B------:R-:W-:Y:S01]  /*23920*/  @P0 IMAD.MOV.U32 R22, RZ, RZ, R5 ;  /* 0x000000ffff160224 */ /* 0x000fe200078e0005 */
[----:B------:R-:W-:Y:S01]  /*23930*/  ISETP.GE.AND P1, PT, R17, RZ, PT ;  /* 0x000000ff1100720c */ /* 0x000fe20003f26270 */
[----:B------:R-:W1:Y:S03]  /*23940*/  LDCU UR4, c[0x0][0x3b0] ;  /* 0x00007600ff0477ac */ /* 0x000e660008000800 */
[----:B------:R0:W4:Y:S07]  /*23950*/  @P0 LDG.E.U8 R50, desc[UR18][R22.64] ;  /* 0x0000001216320981 */ /* 0x00012e000c1e1100 */
[----:B------:R-:W-:Y:S01]  /*23960*/  @!P6 IMAD.MOV R13, RZ, RZ, -R13 ;  /* 0x000000ffff0de224 */ /* 0x000fe200078e0a0d */
[----:B------:R-:W-:Y:S01]  /*23970*/  ISETP.GT.U32.AND P6, PT, R8, R14, PT ;  /* 0x0000000e0800720c */ /* 0x000fe20003fc4070 */
[----:B0-----:R-:W-:-:S02]  /*23980*/  @P0 IMAD.MOV.U32 R22, RZ, RZ, R3 ;  /* 0x000000ffff160224 */ /* 0x001fc400078e0003 */
[----:B--2---:R-:W2:Y:S01]  /*23990*/  LDL R3, [R1+0xf40] ;  /* 0x000f400001037983 */ /* 0x004ea20000100800 */
[----:B------:R-:W-:Y:S01]  /*239a0*/  SEL R13, R11, R13, !P4 ;  /* 0x0000000d0b0d7207 */ /* 0x000fe20006000000 */
[----:B------:R-:W-:-:S04]  /*239b0*/  @!P1 IMAD.MOV R10, RZ, RZ, -R10 ;  /* 0x000000ffff0a9224 */ /* 0x000fc800078e0a0a */
[----:B------:R-:W-:-:S04]  /*239c0*/  IMAD R13, R13, UR12, RZ ;  /* 0x0000000c0d0d7c24 */ /* 0x000fc8000f8e02ff */
[----:B------:R-:W-:Y:S02]  /*239d0*/  @!P6 IMAD.IADD R14, R14, 0x1, -R8 ;  /* 0x000000010e0ee824 */ /* 0x000fe400078e0a08 */
[----:B---3--:R-:W-:Y:S01]  /*239e0*/  @P0 IMAD.MOV.U32 R23, RZ, RZ, R4 ;  /* 0x000000ffff170224 */ /* 0x008fe200078e0004 */
[CC--:B------:R-:W-:Y:S01]  /*239f0*/  IADD3 R17, P1, PT, R13.reuse, R7.reuse, RZ ;  /* 0x000000070d117210 */ /* 0x0c0fe20007f3e0ff */
[----:B------:R-:W3:Y:S01]  /*23a00*/  LDL R4, [R1+0xf30] ;  /* 0x000f300001047983 */ /* 0x000ee20000100800 */
[C---:B------:R-:W-:Y:S01]  /*23a10*/  IADD3 R5, P6, PT, R12.reuse, R7, RZ ;  /* 0x000000070c057210 */ /* 0x040fe20007fde0ff */
[----:B------:R-:W0:Y:S01]  /*23a20*/  LDCU UR12, c[0x0][0x3b0] ;  /* 0x00007600ff0c77ac */ /* 0x000e220008000800 */
[-C--:B------:R-:W-:Y:S01]  /*23a30*/  LEA.HI.X.SX32 R13, R13, R6.reuse, 0x1, P1 ;  /* 0x000000060d0d7211 */ /* 0x080fe200008f0eff */
[----:B------:R1:W-:Y:S01]  /*23a40*/  STL [R1+0x950], R17 ;  /* 0x0009501101007387 */ /* 0x0003e20000100800 */
[----:B----4-:R-:W-:Y:S02]  /*23a50*/  ISETP.GE.AND P1, PT, R85, RZ, PT ;  /* 0x000000ff5500720c */ /* 0x010fe40003f26270 */
[----:B------:R-:W-:Y:S01]  /*23a60*/  LEA.HI.X.SX32 R85, R12, R6, 0x1, P6 ;  /* 0x000000060c557211 */ /* 0x000fe200030f0eff */
[----:B------:R-:W-:Y:S01]  /*23a70*/  STL [R1+0x958], R5 ;  /* 0x0009580501007387 */ /* 0x000fe20000100800 */
[----:B------:R-:W-:-:S03]  /*23a80*/  @P0 IMAD.MOV.U32 R12, RZ, RZ, R17 ;  /* 0x000000ffff0c0224 */ /* 0x000fc600078e0011 */
[----:B------:R4:W-:Y:S04]  /*23a90*/  STL [R1+0x94c], R13 ;  /* 0x00094c0d01007387 */ /* 0x0009e80000100800 */
[----:B-1----:R-:W3:Y:S01]  /*23aa0*/  LDL.LU R17, [R1+0x12ec] ;  /* 0x0012ec0001117983 */ /* 0x002ee20000300800 */
[C---:B------:R-:W-:Y:S02]  /*23ab0*/  ISETP.GT.U32.AND P5, PT, R8.reuse, R15, PT ;  /* 0x0000000f0800720c */ /* 0x040fe40003fa4070 */
[----:B------:R-:W-:Y:S02]  /*23ac0*/  ISETP.GT.U32.AND P3, PT, R8, R16, PT ;  /* 0x000000100800720c */ /* 0x000fe40003f64070 */
[----:B------:R-:W-:Y:S02]  /*23ad0*/  SEL R10, R11, R10, !P4 ;  /* 0x0000000a0b0a7207 */ /* 0x000fe40006000000 */
[----:B------:R-:W-:-:S03]  /*23ae0*/  PRMT R48, RZ, 0x7610, R48 ;  /* 0x00007610ff307816 */ /* 0x000fc60000000030 */
[----:B------:R-:W-:Y:S01]  /*23af0*/  IMAD R10, R10, UR5, RZ ;  /* 0x000000050a0a7c24 */ /* 0x000fe2000f8e02ff */
[----:B------:R1:W-:Y:S01]  /*23b00*/  STL [R1+0x954], R85 ;  /* 0x0009545501007387 */ /* 0x0003e20000100800 */
[----:B------:R-:W-:Y:S01]  /*23b10*/  @!P1 IMAD.MOV R14, RZ, RZ, -R14 ;  /* 0x000000ffff0e9224 */ /* 0x000fe200078e0a0e */
[----:B------:R-:W-:Y:S01]  /*23b20*/  PRMT R47, RZ, 0x7610, R47 ;  /* 0x00007610ff2f7816 */ /* 0x000fe2000000002f */
[--C-:B------:R-:W-:Y:S01]  /*23b30*/  @!P5 IMAD.IADD R15, R15, 0x1, -R8.reuse ;  /* 0x000000010f0fd824 */ /* 0x100fe200078e0a08 */
[----:B------:R0:W3:Y:S01]  /*23b40*/  @P0 LDG.E.U8 R48, desc[UR18][R12.64] ;  /* 0x000000120c300981 */ /* 0x0000e2000c1e1100 */
[----:B------:R-:W-:Y:S01]  /*23b50*/  @!P3 IMAD.IADD R16, R16, 0x1, -R8 ;  /* 0x000000011010b824 */ /* 0x000fe200078e0a08 */
[----:B------:R-:W-:Y:S01]  /*23b60*/  PRMT R46, RZ, 0x7610, R46 ;  /* 0x00007610ff2e7816 */ /* 0x000fe2000000002e */
[----:B------:R-:W1:Y:S01]  /*23b70*/  LDCU UR5, c[0x0][0x3b0] ;  /* 0x00007600ff0577ac */ /* 0x000e620008000800 */
[----:B------:R-:W-:Y:S01]  /*23b80*/  ISETP.GT.U32.AND P5, PT, R8, R15, PT ;  /* 0x0000000f0800720c */ /* 0x000fe20003fa4070 */
[----:B0-----:R-:W-:Y:S01]  /*23b90*/  @P0 IMAD.MOV.U32 R12, RZ, RZ, R5 ;  /* 0x000000ffff0c0224 */ /* 0x001fe200078e0005 */
[----:B------:R-:W-:Y:S01]  /*23ba0*/  SEL R14, R11, R14, !P4 ;  /* 0x0000000e0b0e7207 */ /* 0x000fe20006000000 */
[----:B----4-:R-:W-:-:S10]  /*23bb0*/  @P0 IMAD.MOV.U32 R13, RZ, RZ, R85 ;  /* 0x000000ffff0d0224 */ /* 0x010fd400078e0055 */
[----:B------:R-:W-:Y:S01]  /*23bc0*/  @!P5 IMAD.IADD R15, R15, 0x1, -R8 ;  /* 0x000000010f0fd824 */ /* 0x000fe200078e0a08 */
[----:B------:R0:W4:Y:S01]  /*23bd0*/  @P0 LDG.E.U8 R47, desc[UR18][R12.64] ;  /* 0x000000120c2f0981 */ /* 0x000122000c1e1100 */
[----:B------:R-:W-:Y:S01]  /*23be0*/  IMAD R14, R14, UR13, RZ ;  /* 0x0000000d0e0e7c24 */ /* 0x000fe2000f8e02ff */
[----:B------:R-:W-:Y:S01]  /*23bf0*/  PRMT R45, RZ, 0x7610, R45 ;  /* 0x00007610ff2d7816 */ /* 0x000fe2000000002d */
[----:B------:R-:W0:Y:S01]  /*23c00*/  LDCU UR13, c[0x0][0x3b0] ;  /* 0x00007600ff0d77ac */ /* 0x000e220008000800 */
[----:B--2---:R-:W-:Y:S02]  /*23c10*/  ISETP.GE.AND P3, PT, R3, RZ, PT ;  /* 0x000000ff0300720c */ /* 0x004fe40003f66270 */
[----:B------:R-:W-:-:S04]  /*23c20*/  IADD3 R3, P6, PT, R10, R7, RZ ;  /* 0x000000070a037210 */ /* 0x000fc80007fde0ff */
[----:B------:R-:W-:Y:S01]  /*23c30*/  LEA.HI.X.SX32 R5, R10, R6, 0x1, P6 ;  /* 0x000000060a057211 */ /* 0x000fe200030f0eff */
[----:B------:R2:W-:Y:S04]  /*23c40*/  STL [R1+0x960], R3 ;  /* 0x0009600301007387 */ /* 0x0005e80000100800 */
[----:B------:R-:W4:Y:S02]  /*23c50*/  LDL R10, [R1+0xf2c] ;  /* 0x000f2c00010a7983 */ /* 0x000f240000100800 */
[----:B------:R-:W-:Y:S02]  /*23c60*/  @!P3 IMAD.MOV R15, RZ, RZ, -R15 ;  /* 0x000000ffff0fb224 */ /* 0x000fe400078e0a0f */
[----:B------:R-:W-:Y:S01]  /*23c70*/  STL [R1+0x95c], R5 ;  /* 0x00095c0501007387 */ /* 0x000fe20000100800 */
[----:B0-----:R-:W-:-:S03]  /*23c80*/  @P0 IMAD.MOV.U32 R12, RZ, RZ, R3 ;  /* 0x000000ffff0c0224 */ /* 0x001fc600078e0003 */
[----:B-1----:R-:W4:Y:S01]  /*23c90*/  LDL R85, [R1+0xf28] ;  /* 0x000f280001557983 */ /* 0x002f220000100800 */
[----:B--2---:R-:W-:Y:S02]  /*23ca0*/  IADD3 R3, P3, PT, R14, R7, RZ ;  /* 0x000000070e037210 */ /* 0x004fe40007f7e0ff */
[----:B------:R-:W-:Y:S02]  /*23cb0*/  SEL R15, R11, R15, !P4 ;  /* 0x0000000f0b0f7207 */ /* 0x000fe40006000000 */
[----:B---3--:R-:W-:Y:S01]  /*23cc0*/  ISETP.GT.U32.AND P6, PT, R8, R17, PT ;  /* 0x000000110800720c */ /* 0x008fe20003fc4070 */
[----:B------:R-:W-:Y:S01]  /*23cd0*/  @P0 IMAD.MOV.U32 R13, RZ, RZ, R5 ;  /* 0x000000ffff0d0224 */ /* 0x000fe200078e0005 */
[----:B------:R-:W-:Y:S01]  /*23ce0*/  ISETP.GE.AND P5, PT, R4, RZ, PT ;  /* 0x000000ff0400720c */ /* 0x000fe20003fa6270 */
[----:B------:R-:W-:Y:S01]  /*23cf0*/  IMAD R15, R15, UR4, RZ ;  /* 0x000000040f0f7c24 */ /* 0x000fe2000f8e02ff */
[----:B------:R-:W-:Y:S01]  /*23d00*/  LEA.HI.X.SX32 R4, R14, R6, 0x1, P3 ;  /* 0x000000060e047211 */ /* 0x000fe200018f0eff */
[----:B------:R0:W-:Y:S01]  /*23d10*/  STL [R1+0x978], R3 ;  /* 0x0009780301007387 */ /* 0x0001e20000100800 */
[----:B------:R-:W-:Y:S01]  /*23d20*/  ISETP.GT.U32.AND P1, PT, R8, R16, PT ;  /* 0x000000100800720c */ /* 0x000fe20003f24070 */
[----:B------:R-:W1:Y:S02]  /*23d30*/  LDCU UR4, c[0x0][0x3b0] ;  /* 0x00007600ff0477ac */ /* 0x000e640008000800 */
[----:B------:R2:W3:Y:S04]  /*23d40*/  @P0 LDG.E.U8 R46, desc[UR18][R12.64] ;  /* 0x000000120c2e0981 */ /* 0x0004e8000c1e1100 */
[----:B------:R-:W-:Y:S01]  /*23d50*/  @!P6 IMAD.IADD R17, R17, 0x1, -R8 ;  /* 0x000000011111e824 */ /* 0x000fe200078e0a08 */
[----:B------:R0:W-:Y:S01]  /*23d60*/  STL [R1+0x974], R4 ;  /* 0x0009740401007387 */ /* 0x0001e20000100800 */
[----:B--2---:R-:W-:-:S02]  /*23d70*/  @P0 IMAD.MOV.U32 R12, RZ, RZ, R3 ;  /* 0x000000ffff0c0224 */ /* 0x004fc400078e0003 */
[----:B------:R-:W-:Y:S01]  /*23d80*/  @P0 IMAD.MOV.U32 R13, RZ, RZ, R4 ;  /* 0x000000ffff0d0224 */ /* 0x000fe200078e0004 */
[----:B0-----:R-:W2:Y:S01]  /*23d90*/  LDL R3, [R1+0xf24] ;  /* 0x000f240001037983 */ /* 0x001ea20000100800 */
[----:B------:R-:W-:-:S03]  /*23da0*/  IADD3 R4, P6, PT, R15, R7, RZ ;  /* 0x000000070f047210 */ /* 0x000fc60007fde0ff */
[----:B------:R0:W3:Y:S01]  /*23db0*/  @P0 LDG.E.U8 R45, desc[UR18][R12.64] ;  /* 0x000000120c2d0981 */ /* 0x0000e2000c1e1100 */
[----:B------:R-:W-:-:S03]  /*23dc0*/  LEA.HI.X.SX32 R5, R15, R6, 0x1, P6 ;  /* 0x000000060f057211 */ /* 0x000fc600030f0eff */
[----:B------:R1:W-:Y:S04]  /*23dd0*/  STL [R1+0x980], R4 ;  /* 0x0009800401007387 */ /* 0x0003e80000100800 */
[----:B------:R1:W-:Y:S01]  /*23de0*/  STL [R1+0x97c], R5 ;  /* 0x00097c0501007387 */ /* 0x0003e20000100800 */
[----:B0-----:R-:W-:-:S03]  /*23df0*/  @P0 IMAD.MOV.U32 R12, RZ, RZ, R4 ;  /* 0x000000ffff0c0224 */ /* 0x001fc600078e0004 */
[----:B-1----:R-:W3:Y:S01]  /*23e00*/  LDL R4, [R1+0xf20] ;  /* 0x000f200001047983 */ /* 0x002ee20000100800 */
[----:B------:R-:W-:Y:S01]  /*23e10*/  @!P1 IMAD.IADD R16, R16, 0x1, -R8 ;  /* 0x0000000110109824 */ /* 0x000fe200078e0a08 */
[C---:B------:R-:W-:Y:S02]  /*23e20*/  ISETP.GT.U32.AND P1, PT, R8.reuse, R18, PT ;  /* 0x000000120800720c */ /* 0x040fe40003f24070 */
[C---:B------:R-:W-:Y:S01]  /*23e30*/  ISETP.GT.U32.AND P3, PT, R8.reuse, R17, PT ;  /* 0x000000110800720c */ /* 0x040fe20003f64070 */
[----:B------:R-:W-:Y:S01]  /*23e40*/  @!P5 IMAD.MOV R16, RZ, RZ, -R16 ;  /* 0x000000ffff10d224 */ /* 0x000fe200078e0a10 */
[----:B------:R-:W-:-:S04]  /*23e50*/  ISETP.GT.U32.AND P5, PT, R8, R19, PT ;  /* 0x000000130800720c */ /* 0x000fc80003fa4070 */
[----:B------:R-:W-:-:S05]  /*23e60*/  SEL R16, R11, R16, !P4 ;  /* 0x000000100b107207 */ /* 0x000fca0006000000 */
[--C-:B------:R-:W-:Y:S02]  /*23e70*/  @!P1 IMAD.IADD R18, R18, 0x1, -R8.reuse ;  /* 0x0000000112129824 */ /* 0x100fe400078e0a08 */
[----:B------:R-:W-:Y:S02]  /*23e80*/  @!P3 IMAD.IADD R17, R17, 0x1, -R8 ;  /* 0x000000011111b824 */ /* 0x000fe400078e0a08 */
[----:B------:R-:W-:Y:S01]  /*23e90*/  IMAD R16, R16, UR5, RZ ;  /* 0x0000000510107c24 */ /* 0x000fe2000f8e02ff */
[----:B------:R-:W-:Y:S01]  /*23ea0*/  ISETP.GT.U32.AND P1, PT, R8, R18, PT ;  /* 0x000000120800720c */ /* 0x000fe20003f24070 */
[----:B------:R-:W-:Y:S01]  /*23eb0*/  @P0 IMAD.MOV.U32 R13, RZ, RZ, R5 ;  /* 0x000000ffff0d0224 */ /* 0x000fe200078e0005 */
[----:B------:R-:W-:Y:S01]  /*23ec0*/  PRMT R44, RZ, 0x7610, R44 ;  /* 0x00007610ff2c7816 */ /* 0x000fe2000000002c */
[--C-:B------:R-:W-:Y:S01]  /*23ed0*/  @!P5 IMAD.IADD R19, R19, 0x1, -R8.reuse ;  /* 0x000000011313d824 */ /* 0x100fe200078e0a08 */
[----:B------:R-:W-:Y:S01]  /*23ee0*/  IADD3 R5, P5, PT, R16, R7, RZ ;  /* 0x0000000710057210 */ /* 0x000fe20007fbe0ff */
[----:B------:R-:W0:Y:S03]  /*23ef0*/  LDCU UR5, c[0x0][0x3b0] ;  /* 0x00007600ff0577ac */ /* 0x000e260008000800 */
[----:B------:R1:W3:Y:S04]  /*23f00*/  @P0 LDG.E.U8 R44, desc[UR18][R12.64] ;  /* 0x000000120c2c0981 */ /* 0x0002e8000c1e1100 */
[----:B------:R0:W-:Y:S01]  /*23f10*/  STL [R1+0x988], R5 ;  /* 0x0009880501007387 */ /* 0x0001e20000100800 */
[----:B------:R-:W-:-:S02]  /*23f20*/  @!P1 IMAD.IADD R18, R18, 0x1, -R8 ;  /* 0x0000000112129824 */ /* 0x000fc400078e0a08 */
[----:B-1----:R-:W-:Y:S01]  /*23f30*/  @P0 IMAD.MOV.U32 R12, RZ, RZ, R5 ;  /* 0x000000ffff0c0224 */ /* 0x002fe200078e0005 */
[----:B----4-:R-:W-:Y:S02]  /*23f40*/  ISETP.GE.AND P6, PT, R10, RZ, PT ;  /* 0x000000ff0a00720c */ /* 0x010fe40003fc6270 */
[----:B------:R-:W-:-:S11]  /*23f50*/  LEA.HI.X.SX32 R10, R16, R6, 0x1, P5 ;  /* 0x00000006100a7211 */ /* 0x000fd600028f0eff */
[----:B------:R-:W-:Y:S01]  /*23f60*/  @!P6 IMAD.MOV R17, RZ, RZ, -R17 ;  /* 0x000000ffff11e224 */ /* 0x000fe200078e0a11 */
[----:B------:R-:W-:-:S04]  /*23f70*/  ISETP.GE.AND P6, PT, R85, RZ, PT ;  /* 0x000000ff5500720c */ /* 0x000fc80003fc6270 */
[----:B------:R-:W-:Y:S01]  /*23f80*/  SEL R17, R11, R17, !P4 ;  /* 0x000000110b117207 */ /* 0x000fe20006000000 */
[----:B------:R1:W-:Y:S01]  /*23f90*/  STL [R1+0x984], R10 ;  /* 0x0009840a01007387 */ /* 0x0003e20000100800 */
[----:B------:R-:W-:-:S03]  /*23fa0*/  ISETP.GT.U32.AND P5, PT, R8, R20, PT ;  /* 0x000000140800720c */ /* 0x000fc60003fa4070 */
[----:B------:R-:W-:Y:S01]  /*23fb0*/  IMAD R17, R17, UR4, RZ ;  /* 0x0000000411117c24 */ /* 0x000fe2000f8e02ff */
[----:B0-----:R-:W4:Y:S01]  /*23fc0*/  LDL R5, [R1+0xf1c] ;  /* 0x000f1c0001057983 */ /* 0x001f220000100800 */
[----:B------:R-:W-:Y:S01]  /*23fd0*/  @P0 IMAD.MOV.U32 R13, RZ, RZ, R10 ;  /* 0x000000ffff0d0224 */ /* 0x000fe200078e000a */
[----:B------:R-:W-:Y:S01]  /*23fe0*/  ISETP.GT.U32.AND P3, PT, R8, R19, PT ;  /* 0x000000130800720c */ /* 0x000fe20003f64070 */
[----:B------:R-:W-:Y:S01]  /*23ff0*/  @!P6 IMAD.MOV R18, RZ, RZ, -R18 ;  /* 0x000000ffff12e224 */ /* 0x000fe200078e0a12 */
[----:B------:R-:W-:Y:S01]  /*24000*/  PRMT R43, RZ, 0x7610, R43 ;  /* 0x00007610ff2b7816 */ /* 0x000fe2000000002b */
[----:B------:R-:W0:Y:S01]  /*24010*/  LDCU UR4, c[0x0][0x3b0] ;  /* 0x00007600ff0477ac */ /* 0x000e220008000800 */
[----:B--2---:R-:W-:-:S03]  /*24020*/  ISETP.GE.AND P1, PT, R3, RZ, PT ;  /* 0x000000ff0300720c */ /* 0x004fc60003f26270 */
[----:B------:R-:W-:Y:S01]  /*24030*/  @!P5 IMAD.IADD R20, R20, 0x1, -R8 ;  /* 0x000000011414d824 */ /* 0x000fe200078e0a08 */
[----:B------:R-:W-:-:S05]  /*24040*/  IADD3 R3, P6, PT, R17, R7, RZ ;  /* 0x0000000711037210 */ /* 0x000fca0007fde0ff */
[----:B------:R-:W-:Y:S01]  /*24050*/  @!P3 IMAD.IADD R19, R19, 0x1, -R8 ;  /* 0x000000011313b824 */ /* 0x000fe200078e0a08 */
[----:B------:R-:W-:Y:S01]  /*24060*/  SEL R18, R11, R18, !P4 ;  /* 0x000000120b127207 */ /* 0x000fe20006000000 */
[----:B------:R2:W4:Y:S01]  /*24070*/  @P0 LDG.E.U8 R43, desc[UR18][R12.64] ;  /* 0x000000120c2b0981 */ /* 0x000522000c1e1100 */
[----:B-1----:R-:W-:-:S03]  /*24080*/  LEA.HI.X.SX32 R10, R17, R6, 0x1, P6 ;  /* 0x00000006110a7211 */ /* 0x002fc600030f0eff */
[----:B------:R1:W-:Y:S04]  /*24090*/  STL [R1+0x990], R3 ;  /* 0x0009900301007387 */ /* 0x0003e80000100800 */
[----:B------:R0:W-:Y:S01]  /*240a0*/  STL [R1+0x98c], R10 ;  /* 0x00098c0a01007387 */ /* 0x0001e20000100800 */
[----:B---3--:R-:W-:-:S03]  /*240b0*/  ISETP.GE.AND P5, PT, R4, RZ, PT ;  /* 0x000000ff0400720c */ /* 0x008fc60003fa6270 */
[----:B------:R-:W3:Y:S01]  /*240c0*/  LDL R4, [R1+0xf18] ;  /* 0x000f180001047983 */ /* 0x000ee20000100800 */
[C---:B------:R-:W-:Y:S01]  /*240d0*/  ISETP.GT.U32.AND P3, PT, R8.reuse, R21, PT ;  /* 0x000000150800720c */ /* 0x040fe20003f64070 */
[----:B------:R-:W-:Y:S01]  /*240e0*/  @!P1 IMAD.MOV R19, RZ, RZ, -R19 ;  /* 0x000000ffff139224 */ /* 0x000fe200078e0a13 */
[----:B------:R-:W-:Y:S01]  /*240f0*/  ISETP.GT.U32.AND P6, PT, R8, R20, PT ;  /* 0x000000140800720c */ /* 0x000fe20003fc4070 */
[----:B------:R-:W-:Y:S01]  /*24100*/  IMAD R18, R18, UR5, RZ ;  /* 0x0000000512127c24 */ /* 0x000fe2000f8e02ff */
[----:B------:R-:W-:Y:S01]  /*24110*/  PRMT R42, RZ, 0x7610, R42 ;  /* 0x00007610ff2a7816 */ /* 0x000fe2000000002a */
[----:B--2---:R-:W-:Y:S01]  /*24120*/  @P0 IMAD.MOV.U32 R12, RZ, RZ, R3 ;  /* 0x000000ffff0c0224 */ /* 0x004fe200078e0003 */
[----:B------:R-:W-:Y:S01]  /*24130*/  SEL R19, R11, R19, !P4 ;  /* 0x000000130b137207 */ /* 0x000fe20006000000 */
[----:B------:R-:W-:-:S06]  /*24140*/  @P0 IMAD.MOV.U32 R13, RZ, RZ, R10 ;  /* 0x000000ffff0d0224 */ /* 0x000fcc00078e000a */
[--C-:B------:R-:W-:Y:S01]  /*24150*/  @!P3 IMAD.IADD R21, R21, 0x1, -R8.reuse ;  /* 0x000000011515b824 */ /* 0x100fe200078e0a08 */
[----:B------:R-:W-:Y:S01]  /*24160*/  ISETP.GT.U32.AND P3, PT, R8, R37, PT ;  /* 0x000000250800720c */ /* 0x000fe20003f64070 */
[----:B------:R-:W-:Y:S01]  /*24170*/  IMAD R19, R19, UR12, RZ ;  /* 0x0000000c13137c24 */ /* 0x000fe2000f8e02ff */
[----:B-1----:R-:W-:Y:S01]  /*24180*/  IADD3 R3, P1, PT, R18, R7, RZ ;  /* 0x0000000712037210 */ /* 0x002fe20007f3e0ff */
[----:B------:R1:W2:Y:S01]  /*24190*/  @P0 LDG.E.U8 R42, desc[UR18][R12.64] ;  /* 0x000000120c2a0981 */ /* 0x0002a2000c1e1100 */
[----:B------:R-:W-:Y:S01]  /*241a0*/  @!P6 IMAD.IADD R20, R20, 0x1, -R8 ;  /* 0x000000011414e824 */ /* 0x000fe200078e0a08 */
[----:B------:R-:W2:Y:S01]  /*241b0*/  LDCU UR5, c[0x0][0x3b0] ;  /* 0x00007600ff0577ac */ /* 0x000ea20008000800 */
[----:B0-----:R-:W-:Y:S01]  /*241c0*/  LEA.HI.X.SX32 R10, R18, R6, 0x1, P1 ;  /* 0x00000006120a7211 */ /* 0x001fe200008f0eff */
[----:B------:R0:W-:Y:S01]  /*241d0*/  STL [R1+0x998], R3 ;  /* 0x0009980301007387 */ /* 0x0001e20000100800 */
[----:B------:R-:W-:Y:S01]  /*241e0*/  ISETP.GT.U32.AND P1, PT, R8, R21, PT ;  /* 0x000000150800720c */ /* 0x000fe20003f24070 */
[----:B------:R-:W2:Y:S01]  /*241f0*/  LDCU UR12, c[0x0][0x3b0] ;  /* 0x00007600ff0c77ac */ /* 0x000ea20008000800 */
[----:B-1----:R-:W-:-:S03]  /*24200*/  @P0 IMAD.MOV.U32 R12, RZ, RZ, R3 ;  /* 0x000000ffff0c0224 */ /* 0x002fc600078e0003 */
[----:B------:R-:W-:Y:S01]  /*24210*/  @!P3 IMAD.IADD R37, R37, 0x1, -R8 ;  /* 0x000000012525b824 */ /* 0x000fe200078e0a08 */
[----:B0-----:R-:W-:Y:S01]  /*24220*/  IADD3 R3, P6, PT, R19, R7, RZ ;  /* 0x0000000713037210 */ /* 0x001fe20007fde0ff */
[----:B------:R0:W-:Y:S04]  /*24230*/  STL [R1+0x994], R10 ;  /* 0x0009940a01007387 */ /* 0x0001e80000100800 */
[----:B------:R1:W-:Y:S01]  /*24240*/  STL [R1+0x9a0], R3 ;  /* 0x0009a00301007387 */ /* 0x0003e20000100800 */
[----:B------:R-:W-:Y:S02]  /*24250*/  @P0 IMAD.MOV.U32 R13, RZ, RZ, R10 ;  /* 0x000000ffff0d0224 */ /* 0x000fe400078e000a */
[----:B------:R-:W-:Y:S01]  /*24260*/  @!P1 IMAD.IADD R21, R21, 0x1, -R8 ;  /* 0x0000000115159824 */ /* 0x000fe200078e0a08 */
[----:B0-----:R-:W-:-:S02]  /*24270*/  LEA.HI.X.SX32 R10, R19, R6, 0x1, P6 ;  /* 0x00000006130a7211 */ /* 0x001fc400030f0eff */
[----:B----4-:R-:W-:Y:S02]  /*24280*/  ISETP.GE.AND P3, PT, R5, RZ, PT ;  /* 0x000000ff0500720c */ /* 0x010fe40003f66270 */
[----:B------:R-:W4:Y:S04]  /*24290*/  LDL R5, [R1+0xf14] ;  /* 0x000f140001057983 */ /* 0x000f280000100800 */
[----:B------:R0:W-:Y:S04]  /*242a0*/  STL [R1+0x99c], R10 ;  /* 0x00099c0a01007387 */ /* 0x0001e80000100800 */
[----:B------:R-:W4:Y:S03]  /*242b0*/  LDL R85, [R1+0xf10] ;  /* 0x000f100001557983 */ /* 0x000f260000100800 */
[----:B------:R-:W-:Y:S01]  /*242c0*/  @!P3 IMAD.MOV R21, RZ, RZ, -R21 ;  /* 0x000000ffff15b224 */ /* 0x000fe200078e0a15 */
[----:B---3--:R-:W-:-:S02]  /*242d0*/  ISETP.GE.AND P3, PT, R4, RZ, PT ;  /* 0x000000ff0400720c */ /* 0x008fc40003f66270 */
[----:B------:R-:W3:Y:S01]  /*242e0*/  LDL R4, [R1+0xf0c] ;  /* 0x000f0c0001047983 */ /* 0x000ee20000100800 */
[C---:B------:R-:W-:Y:S01]  /*242f0*/  ISETP.GT.U32.AND P1, PT, R8.reuse, R39, PT ;  /* 0x000000270800720c */ /* 0x040fe20003f24070 */
[----:B------:R-:W-:Y:S01]  /*24300*/  @!P5 IMAD.MOV R20, RZ, RZ, -R20 ;  /* 0x000000ffff14d224 */ /* 0x000fe200078e0a14 */
[C---:B------:R-:W-:Y:S02]  /*24310*/  ISETP.GT.U32.AND P5, PT, R8.reuse, R37, PT ;  /* 0x000000250800720c */ /* 0x040fe40003fa4070 */
[----:B------:R-:W-:Y:S02]  /*24320*/  ISETP.GT.U32.AND P6, PT, R8, R38, PT ;  /* 0x000000260800720c */ /* 0x000fe40003fc4070 */
[----:B------:R-:W-:Y:S02]  /*24330*/  SEL R20, R11, R20, !P4 ;  /* 0x000000140b147207 */ /* 0x000fe40006000000 */
[----:B------:R-:W-:-:S05]  /*24340*/  PRMT R41, RZ, 0x7610, R41 ;  /* 0x00007610ff297816 */ /* 0x000fca0000000029 */
[--C-:B------:R-:W-:Y:S01]  /*24350*/  @!P1 IMAD.IADD R39, R39, 0x1, -R8.reuse ;  /* 0x0000000127279824 */ /* 0x100fe200078e0a08 */
[----:B------:R-:W-:Y:S01]  /*24360*/  ISETP.GT.U32.AND P1, PT, R8, R40, PT ;  /* 0x000000280800720c */ /* 0x000fe20003f24070 */
[----:B------:R-:W-:Y:S01]  /*24370*/  IMAD R20, R20, UR4, RZ ;  /* 0x0000000414147c24 */ /* 0x000fe2000f8e02ff */
[----:B------:R0:W3:Y:S01]  /*24380*/  @P0 LDG.E.U8 R41, desc[UR18][R12.64] ;  /* 0x000000120c290981 */ /* 0x0000e2000c1e1100 */
[--C-:B------:R-:W-:Y:S01]  /*24390*/  @!P5 IMAD.IADD R37, R37, 0x1, -R8.reuse ;  /* 0x000000012525d824 */ /* 0x100fe200078e0a08 */
[----:B------:R-:W-:Y:S01]  /*243a0*/  SEL R21, R11, R21, !P4 ;  /* 0x000000150b157207 */ /* 0x000fe20006000000 */
[----:B------:R-:W-:Y:S01]  /*243b0*/  @!P6 IMAD.IADD R38, R38, 0x1, -R8 ;  /* 0x000000012626e824 */ /* 0x000fe200078e0a08 */
[----:B------:R-:W-:Y:S01]  /*243c0*/  PRMT R36, RZ, 0x7610, R36 ;  /* 0x00007610ff247816 */ /* 0x000fe20000000024 */
[----:B------:R-:W3:Y:S01]  /*243d0*/  LDCU UR4, c[0x0][0x3b0] ;  /* 0x00007600ff0477ac */ /* 0x000ee20008000800 */
[----:B------:R-:W-:Y:S01]  /*243e0*/  ISETP.GT.U32.AND P6, PT, R8, R39, PT ;  /* 0x000000270800720c */ /* 0x000fe20003fc4070 */
[----:B0-----:R-:W-:Y:S01]  /*243f0*/  @P0 IMAD.MOV.U32 R12, RZ, RZ, R3 ;  /* 0x000000ffff0c0224 */ /* 0x001fe200078e0003 */
[----:B-1----:R-:W-:Y:S01]  /*24400*/  IADD3 R3, P5, PT, R20, R7, RZ ;  /* 0x0000000714037210 */ /* 0x002fe20007fbe0ff */
[----:B------:R-:W-:-:S02]  /*24410*/  @P0 IMAD.MOV.U32 R13, RZ, RZ, R10 ;  /* 0x000000ffff0d0224 */ /* 0x000fc400078e000a */
[----:B--2---:R-:W-:Y:S01]  /*24420*/  IMAD R21, R21, UR5, RZ ;  /* 0x0000000515157c24 */ /* 0x004fe2000f8e02ff */
[----:B------:R-:W-:Y:S01]  /*24430*/  LEA.HI.X.SX32 R10, R20, R6, 0x1, P5 ;  /* 0x00000006140a7211 */ /* 0x000fe200028f0eff */
[--C-:B------:R-:W-:Y:S01]  /*24440*/  @!P1 IMAD.IADD R40, R40, 0x1, -R8.reuse ;  /* 0x0000000128289824 */ /* 0x100fe200078e0a08 */
[----:B------:R-:W-:Y:S01]  /*24450*/  ISETP.GT.U32.AND P5, PT, R8, R38, PT ;  /* 0x000000260800720c */ /* 0x000fe20003fa4070 */
[----:B------:R0:W2:Y:S01]  /*24460*/  @P0 LDG.E.U8 R36, desc[UR18][R12.64] ;  /* 0x000000120c240981 */ /* 0x0000a2000c1e1100 */
[----:B------:R-:W-:Y:S01]  /*24470*/  @!P3 IMAD.MOV R37, RZ, RZ, -R37 ;  /* 0x000000ffff25b224 */ /* 0x000fe200078e0a25 */
[----:B------:R-:W-:Y:S02]  /*24480*/  PRMT R35, RZ, 0x7610, R35 ;  /* 0x00007610ff237816 */ /* 0x000fe40000000023 */
[----:B------:R-:W-:Y:S01]  /*24490*/  @!P6 IMAD.IADD R39, R39, 0x1, -R8 ;  /* 0x000000012727e824 */ /* 0x000fe200078e0a08 */
[----:B------:R1:W-:Y:S01]  /*244a0*/  STL [R1+0x9b8], R3 ;  /* 0x0009b80301007387 */ /* 0x0003e20000100800 */
[----:B------:R-:W3:Y:S01]  /*244b0*/  LDCU UR5, c[0x0][0x3b0] ;  /* 0x00007600ff0577ac */ /* 0x000ee20008000800 */
[----:B0-----:R-:W-:Y:S01]  /*244c0*/  @P0 IMAD.MOV.U32 R12, RZ, RZ, R3 ;  /* 0x000000ffff0c0224 */ /* 0x001fe200078e0003 */
[----:B-1----:R-:W-:-:S02]  /*244d0*/  IADD3 R3, P3, PT, R21, R7, RZ ;  /* 0x0000000715037210 */ /* 0x002fc40007f7e0ff */
[----:B------:R-:W-:Y:S01]  /*244e0*/  SEL R37, R11, R37, !P4 ;  /* 0x000000250b257207 */ /* 0x000fe20006000000 */
[----:B------:R-:W-:Y:S02]  /*244f0*/  @P0 IMAD.MOV.U32 R13, RZ, RZ, R10 ;  /* 0x000000ffff0d0224 */ /* 0x000fe400078e000a */
[----:B------:R-:W-:Y:S02]  /*24500*/  @!P5 IMAD.IADD R38, R38, 0x1, -R8 ;  /* 0x000000012626d824 */ /* 0x000fe400078e0a08 */
[----:B------:R-:W-:Y:S01]  /*24510*/  IMAD R37, R37, UR12, RZ ;  /* 0x0000000c25257c24 */ /* 0x000fe2000f8e02ff */
[----:B------:R-:W-:Y:S04]  /*24520*/  STL [R1+0x9b4], R10 ;  /* 0x0009b40a01007387 */ /* 0x000fe80000100800 */
[----:B------:R0:W2:Y:S01]  /*24530*/  @P0 LDG.E.U8 R35, desc[UR18][R12.64] ;  /* 0x000000120c230981 */ /* 0x0000a2000c1e1100 */
[----:B------:R-:W-:-:S03]  /*24540*/  PRMT R34, RZ, 0x7610, R34 ;  /* 0x00007610ff227816 */ /* 0x000fc60000000022 */
[----:B------:R1:W-:Y:S01]  /*24550*/  STL [R1+0x9c0], R3 ;  /* 0x0009c00301007387 */ /* 0x0003e20000100800 */
[----:B0-----:R-:W-:Y:S01]  /*24560*/  @P0 IMAD.MOV.U32 R12, RZ, RZ, R3 ;  /* 0x000000ffff0c0224 */ /* 0x001fe200078e0003 */
[----:B------:R-:W-:Y:S02]  /*24570*/  PRMT R33, RZ, 0x7610, R33 ;  /* 0x00007610ff217816 */ /* 0x000fe40000000021 */
[----:B------:R-:W-:Y:S02]  /*24580*/  PRMT R32, RZ, 0x7610, R32 ;  /* 0x00007610ff207816 */ /* 0x000fe40000000020 */
[----:B------:R-:W-:Y:S02]  /*24590*/  PRMT R31, RZ, 0x7610, R31 ;  /* 0x00007610ff1f7816 */ /* 0x000fe4000000001f */
[----:B------:R-:W-:Y:S02]  /*245a0*/  PRMT R30, RZ, 0x7610, R30 ;  /* 0x00007610ff1e7816 */ /* 0x000fe4000000001e */
[----:B------:R-:W-:-:S02]  /*245b0*/  PRMT R28, RZ, 0x7610, R28 ;  /* 0x00007610ff1c7816 */ /* 0x000fc4000000001c */
[----:B----4-:R-:W-:Y:S02]  /*245c0*/  ISETP.GE.AND P1, PT, R5, RZ, PT ;  /* 0x000000ff0500720c */ /* 0x010fe40003f26270 */
[----:B------:R-:W-:Y:S02]  /*245d0*/  LEA.HI.X.SX32 R5, R21, R6, 0x1, P3 ;  /* 0x0000000615057211 */ /* 0x000fe400018f0eff */
[----:B------:R-:W-:Y:S02]  /*245e0*/  ISETP.GT.U32.AND P3, PT, R8, R40, PT ;  /* 0x000000280800720c */ /* 0x000fe40003f64070 */
[----:B------:R-:W-:-:S07]  /*245f0*/  ISETP.GE.AND P6, PT, R85, RZ, PT ;  /* 0x000000ff5500720c */ /* 0x000fce0003fc6270 */
[----:B------:R-:W-:Y:S01]  /*24600*/  @!P1 IMAD.MOV R39, RZ, RZ, -R39 ;  /* 0x000000ffff279224 */ /* 0x000fe200078e0a27 */
[----:B-1----:R-:W-:Y:S01]  /*24610*/  IADD3 R3, P1, PT, R37, R7, RZ ;  /* 0x0000000725037210 */ /* 0x002fe20007f3e0ff */
[----:B------:R0:W-:Y:S01]  /*24620*/  STL [R1+0x9bc], R5 ;  /* 0x0009bc0501007387 */ /* 0x0001e20000100800 */
[----:B------:R-:W-:Y:S02]  /*24630*/  @P0 IMAD.MOV.U32 R13, RZ, RZ, R5 ;  /* 0x000000ffff0d0224 */ /* 0x000fe400078e0005 */
[----:B------:R-:W-:Y:S01]  /*24640*/  SEL R39, R11, R39, !P4 ;  /* 0x000000270b277207 */ /* 0x000fe20006000000 */
[----:B------:R-:W-:Y:S02]  /*24650*/  @!P3 IMAD.IADD R40, R40, 0x1, -R8 ;  /* 0x000000012828b824 */ /* 0x000fe400078e0a08 */
[----:B------:R-:W-:Y:S01]  /*24660*/  @!P6 IMAD.MOV R38, RZ, RZ, -R38 ;  /* 0x000000ffff26e224 */ /* 0x000fe200078e0a26 */
[----:B------:R1:W4:Y:S01]  /*24670*/  @P0 LDG.E.U8 R34, desc[UR18][R12.64] ;  /* 0x000000120c220981 */ /* 0x000322000c1e1100 */
[----:B------:R-:W-:Y:S01]  /*24680*/  IMAD R39, R39, UR13, RZ ;  /* 0x0000000d27277c24 */ /* 0x000fe2000f8e02ff */
[----:B0-----:R-:W-:-:S02]  /*24690*/  LEA.HI.X.SX32 R5, R37, R6, 0x1, P1 ;  /* 0x0000000625057211 */ /* 0x001fc400008f0eff */
[----:B---3--:R-:W-:Y:S01]  /*246a0*/  ISETP.GE.AND P5, PT, R4, RZ, PT ;  /* 0x000000ff0400720c */ /* 0x008fe20003fa6270 */
[----:B------:R-:W-:Y:S01]  /*246b0*/  VIADD R4, R0, 0xea ;  /* 0x000000ea00047836 */ /* 0x000fe20000000000 */
[----:B------:R0:W-:Y:S01]  /*246c0*/  STL [R1+0x9c8], R3 ;  /* 0x0009c80301007387 */ /* 0x0001e20000100800 */
[----:B-1----:R-:W-:Y:S02]  /*246d0*/  @P0 IMAD.MOV.U32 R12, RZ, RZ, R3 ;  /* 0x000000ffff0c0224 */ /* 0x002fe400078e0003 */
[----:B------:R-:W-:Y:S01]  /*246e0*/  @P0 IMAD.MOV.U32 R13, RZ, RZ, R5 ;  /* 0x000000ffff0d0224 */ /* 0x000fe200078e0005 */
[----:B------:R-:W-:Y:S02]  /*246f0*/  IABS R10, R4 ;  /* 0x00000004000a7213 */ /* 0x000fe40000000000 */
[----:B------:R-:W-:Y:S02]  /*24700*/  SEL R38, R11, R38, !P4 ;  /* 0x000000260b267207 */ /* 0x000fe40006000000 */
[----:B------:R1:W3:Y:S03]  /*24710*/  @P0 LDG.E.U8 R33, desc[UR18][R12.64] ;  /* 0x000000120c210981 */ /* 0x0002e6000c1e1100 */
[----:B------:R-:W-:Y:S01]  /*24720*/  @!P5 IMAD.MOV R40, RZ, RZ, -R40 ;  /* 0x000000ffff28d224 */ /* 0x000fe200078e0a28 */
[----:B0-----:R-:W-:Y:S01]  /*24730*/  IADD3 R3, P1, PT, R39, R7, RZ ;  /* 0x0000000727037210 */ /* 0x001fe20007f3e0ff */
[----:B------:R-:W-:Y:S01]  /*24740*/  IMAD R38, R38, UR4, RZ ;  /* 0x0000000426267c24 */ /* 0x000fe2000f8e02ff */
[----:B------:R-:W-:Y:S01]  /*24750*/  STL [R1+0xf04], R4 ;  /* 0x000f040401007387 */ /* 0x000fe20000100800 */
[----:B------:R-:W0:Y:S01]  /*24760*/  LDCU UR4, c[0x0][0x3b0] ;  /* 0x00007600ff0477ac */ /* 0x000e220008000800 */
[----:B------:R-:W-:Y:S01]  /*24770*/  SEL R40, R11, R40, !P4 ;  /* 0x000000280b287207 */ /* 0x000fe20006000000 */
[----:B-1----:R-:W-:Y:S01]  /*24780*/  IMAD.HI.U32 R12, R9, R10, RZ ;  /* 0x0000000a090c7227 */ /* 0x002fe200078e00ff */
[----:B------:R-:W-:Y:S01]  /*24790*/  LEA.HI.X.SX32 R37, R39, R6, 0x1, P1 ;  /* 0x0000000627257211 */ /* 0x000fe200008f0eff */
[----:B------:R1:W-:Y:S02]  /*247a0*/  STL [R1+0x9c4], R5 ;  /* 0x0009c40501007387 */ /* 0x0003e40000100800 */
[----:B------:R-:W-:Y:S01]  /*247b0*/  IMAD R40, R40, UR5, RZ ;  /* 0x0000000528287c24 */ /* 0x000fe2000f8e02ff */
[----:B------:R-:W-:Y:S01]  /*247c0*/  PRMT R29, RZ, 0x7610, R29 ;  /* 0x00007610ff1d7816 */ /* 0x000fe2000000001d */
[----:B------:R-:W-:-:S02]  /*247d0*/  IMAD.MOV R14, RZ, RZ, -R12 ;  /* 0x000000ffff0e7224 */ /* 0x000fc400078e0a0c */
[----:B------:R-:W-:Y:S01]  /*247e0*/  @P0 IMAD.MOV.U32 R13, RZ, RZ, R37 ;  /* 0x000000ffff0d0224 */ /* 0x000fe200078e0025 */
[----:B------:R0:W-:Y:S01]  /*247f0*/  STL [R1+0x9d0], R3 ;  /* 0x0009d00301007387 */ /* 0x0001e20000100800 */
[----:B------:R-:W-:Y:S01]  /*24800*/  @P0 IMAD.MOV.U32 R12, RZ, RZ, R3 ;  /* 0x000000ffff0c0224 */ /* 0x000fe200078e0003 */
[----:B------:R-:W-:Y:S02]  /*24810*/  PRMT R26, RZ, 0x7610, R26 ;  /* 0x00007610ff1a7816 */ /* 0x000fe4000000001a */
[----:B-1----:R-:W-:Y:S01]  /*24820*/  IADD3 R5, P3, PT, R38, R7, RZ ;  /* 0x0000000726057210 */ /* 0x002fe20007f7e0ff */
[----:B------:R-:W-:Y:S01]  /*24830*/  IMAD R10, R8, R14, R10 ;  /* 0x0000000e080a7224 */ /* 0x000fe200078e020a */
[----:B------:R1:W2:Y:S01]  /*24840*/  @P0 LDG.E.U8 R32, desc[UR18][R12.64] ;  /* 0x000000120c200981 */ /* 0x0002a2000c1e1100 */
[----:B------:R-:W-:Y:S02]  /*24850*/  PRMT R27, RZ, 0x7610, R27 ;  /* 0x00007610ff1b7816 */ /* 0x000fe4000000001b */
[----:B------:R-:W-:-:S02]  /*24860*/  PRMT R24, RZ, 0x7610, R24 ;  /* 0x00007610ff187816 */ /* 0x000fc40000000018 */
[----:B------:R-:W-:Y:S02]  /*24870*/  PRMT R25, RZ, 0x7610, R25 ;  /* 0x00007610ff197816 */ /* 0x000fe40000000019 */
[----:B------:R-:W-:Y:S02]  /*24880*/  PRMT R49, RZ, 0x7610, R49 ;  /* 0x00007610ff317816 */ /* 0x000fe40000000031 */
[----:B------:R-:W-:Y:S02]  /*24890*/  PRMT R20, RZ, 0x7610, R20 ;  /* 0x00007610ff147816 */ /* 0x000fe40000000014 */
[----:B------:R-:W-:Y:S02]  /*248a0*/  PRMT R21, RZ, 0x7610, R21 ;  /* 0x00007610ff157816 */ /* 0x000fe40000000015 */
[----:B------:R-:W-:Y:S01]  /*248b0*/  PRMT R18, RZ, 0x7610, R18 ;  /* 0x00007610ff127816 */ /* 0x000fe20000000012 */
[----:B------:R-:W-:Y:S01]  /*248c0*/  VIADD R39, R0, 0xfe ;  /* 0x000000fe00277836 */ /* 0x000fe20000000000 */
[----:B0-----:R-:W-:Y:S01]  /*248d0*/  IADD3 R3, P1, PT, R40, R7, RZ ;  /* 0x0000000728037210 */ /* 0x001fe20007f3e0ff */
[----:B------:R0:W-:Y:S01]  /*248e0*/  STL [R1+0x9d8], R5 ;  /* 0x0009d80501007387 */ /* 0x0001e20000100800 */
[-C--:B------:R-:W-:Y:S01]  /*248f0*/  LEA.HI.X.SX32 R15, R38, R6.reuse, 0x1, P3 ;  /* 0x00000006260f7211 */ /* 0x080fe200018f0eff */
[----:B-1----:R-:W-:Y:S01]  /*24900*/  @P0 IMAD.MOV.U32 R12, RZ, RZ, R5 ;  /* 0x000000ffff0c0224 */ /* 0x002fe200078e0005 */
[----:B------:R-:W-:Y:S01]  /*24910*/  PRMT R19, RZ, 0x7610, R19 ;  /* 0x00007610ff137816 */ /* 0x000fe20000000013 */
[----:B------:R-:W2:Y:S01]  /*24920*/  @P0 LDG.E.U8 R49, desc[UR18][R22.64] ;  /* 0x0000001216310981 */ /* 0x000ea2000c1e1100 */
[----:B------:R-:W-:Y:S01]  /*24930*/  PRMT R17, RZ, 0x7610, R17 ;  /* 0x00007610ff117816 */ /* 0x000fe20000000011 */
[----:B------:R-:W-:Y:S01]  /*24940*/  @P0 IMAD.MOV.U32 R13, RZ, RZ, R15 ;  /* 0x000000ffff0d0224 */ /* 0x000fe200078e000f */
[----:B------:R-:W-:Y:S01]  /*24950*/  PRMT R16, RZ, 0x7610, R16 ;  /* 0x00007610ff107816 */ /* 0x000fe20000000010 */
[----:B------:R-:W1:Y:S01]  /*24960*/  LDCU UR5, c[0x0][0x3b0] ;  /* 0x00007600ff0577ac */ /* 0x000e620008000800 */
[----:B0-----:R-:W-:Y:S01]  /*24970*/  LEA.HI.X.SX32 R5, R40, R6, 0x1, P1 ;  /* 0x0000000628057211 */ /* 0x001fe200008f0eff */
[----:B------:R-:W-:Y:S01]  /*24980*/  STL [R1+0x9cc], R37 ;  /* 0x0009cc2501007387 */ /* 0x000fe20000100800 */
[----:B------:R-:W-:-:S03]  /*24990*/  ISETP.GT.U32.AND P1, PT, R8, R10, PT ;  /* 0x0000000a0800720c */ /* 0x000fc60003f24070 */
[----:B------:R-:W-:Y:S04]  /*249a0*/  STL [R1+0x9d4], R15 ;  /* 0x0009d40f01007387 */ /* 0x000fe80000100800 */
[----:B------:R0:W2:Y:S04]  /*249b0*/  @P0 LDG.E.U8 R31, desc[UR18][R12.64] ;  /* 0x000000120c1f0981 */ /* 0x0000a8000c1e1100 */
[----:B------:R1:W-:Y:S02]  /*249c0*/  STL [R1+0x9e0], R3 ;  /* 0x0009e00301007387 */ /* 0x0003e40000100800 */
[----:B------:R-:W-:-:S02]  /*249d0*/  @!P1 IMAD.IADD R10, R10, 0x1, -R8 ;  /* 0x000000010a0a9824 */ /* 0x000fc400078e0a08 */
[----:B0-----:R-:W-:Y:S02]  /*249e0*/  @P0 IMAD.MOV.U32 R12, RZ, RZ, R3 ;  /* 0x000000ffff0c0224 */ /* 0x001fe400078e0003 */
[----:B------:R-:W-:Y:S02]  /*249f0*/  @P0 IMAD.MOV.U32 R13, RZ, RZ, R5 ;  /* 0x000000ffff0d0224 */ /* 0x000fe400078e0005 */
[----:B-1----:R-:W-:-:S03]  /*24a00*/  VIADD R3, R0, 0xeb ;  /* 0x000000eb00037836 */ /* 0x002fc60000000000 */
[----:B------:R0:W2:Y:S01]  /*24a10*/  @P0 LDG.E.U8 R30, desc[UR18][R12.64] ;  /* 0x000000120c1e0981 */ /* 0x0000a2000c1e1100 */
[----:B------:R-:W-:Y:S02]  /*24a20*/  ISETP.GT.U32.AND P1, PT, R8, R10, PT ;  /* 0x0000000a0800720c */ /* 0x000fe40003f24070 */
[----:B------:R-:W-:Y:S02]  /*24a30*/  ISETP.GE.AND P3, PT, R4, RZ, PT ;  /* 0x000000ff0400720c */ /* 0x000fe40003f66270 */
[----:B0-----:R-:W-:-:S05]  /*24a40*/  IABS R12, R3 ;  /* 0x00000003000c7213 */ /* 0x001fca0000000000 */
[----:B------:R-:W-:-:S04]  /*24a50*/  IMAD.HI.U32 R13, R9, R12, RZ ;  /* 0x0000000c090d7227 */ /* 0x000fc800078e00ff */
[----:B------:R-:W-:-:S04]  /*24a60*/  IMAD.MOV R13, RZ, RZ, -R13 ;  /* 0x000000ffff0d7224 */ /* 0x000fc800078e0a0d */
[----:B------:R-:W-:Y:S02]  /*24a70*/  IMAD R12, R8, R13, R12 ;  /* 0x0000000d080c7224 */ /* 0x000fe400078e020c */
[----:B------:R-:W-:-:S03]  /*24a80*/  @!P1 IMAD.IADD R10, R10, 0x1, -R8 ;  /* 0x000000010a0a9824 */ /* 0x000fc600078e0a08 */
[----:B------:R-:W-:Y:S01]  /*24a90*/  ISETP.GT.U32.AND P1, PT, R8, R12, PT ;  /* 0x0000000c0800720c */ /* 0x000fe20003f24070 */
[----:B------:R-:W-:-:S05]  /*24aa0*/  @!P3 IMAD.MOV R10, RZ, RZ, -R10 ;  /* 0x000000ffff0ab224 */ /* 0x000fca00078e0a0a */
[----:B------:R-:W-:-:S05]  /*24ab0*/  SEL R10, R11, R10, !P4 ;  /* 0x0000000a0b0a7207 */ /* 0x000fca0006000000 */
[----:B------:R-:W-:Y:S01]  /*24ac0*/  IMAD R10, R10, UR4, RZ ;  /* 0x000000040a0a7c24 */ /* 0x000fe2000f8e02ff */
[----:B------:R0:W-:Y:S01]  /*24ad0*/  STL [R1+0x9dc], R5 ;  /* 0x0009dc0501007387 */ /* 0x0001e20000100800 */
[----:B------:R-:W-:Y:S01]  /*24ae0*/  @!P1 IMAD.IADD R12, R12, 0x1, -R8 ;  /* 0x000000010c0c9824 */ /* 0x000fe200078e0a08 */
[----:B------:R-:W1:Y:S02]  /*24af0*/  LDCU UR4, c[0x0][0x3b0] ;  /* 0x00007600ff0477ac */ /* 0x000e640008000800 */
[----:B------:R-:W-:Y:S02]  /*24b00*/  IADD3 R4, P3, PT, R10, R7, RZ ;  /* 0x000000070a047210 */ /* 0x000fe40007f7e0ff */
[----:B------:R-:W-:Y:S02]  /*24b10*/  ISETP.GT.U32.AND P1, PT, R8, R12, PT ;  /* 0x0000000c0800720c */ /* 0x000fe40003f24070 */
[----:B0-----:R-:W-:Y:S02]  /*24b20*/  LEA.HI.X.SX32 R5, R10, R6, 0x1, P3 ;  /* 0x000000060a057211 */ /* 0x001fe400018f0eff */
[----:B------:R-:W-:Y:S01]  /*24b30*/  ISETP.GE.AND P3, PT, R3, RZ, PT ;  /* 0x000000ff0300720c */ /* 0x000fe20003f66270 */
[----:B------:R-:W-:Y:S01]  /*24b40*/  STL [R1+0xf00], R3 ;  /* 0x000f000301007387 */ /* 0x000fe20000100800 */
[----:B------:R-:W-:-:S03]  /*24b50*/  @P0 IMAD.MOV.U32 R14, RZ, RZ, R4 ;  /* 0x000000ffff0e0224 */ /* 0x000fc600078e0004 */
[----:B------:R0:W-:Y:S04]  /*24b60*/  STL [R1+0x9f8], R4 ;  /* 0x0009f80401007387 */ /* 0x0001e80000100800 */
[----:B------:R-:W-:Y:S02]  /*24b70*/  @!P1 IMAD.IADD R12, R12, 0x1, -R8 ;  /* 0x000000010c0c9824 */ /* 0x000fe400078e0a08 */
[----:B0-----:R-:W-:Y:S02]  /*24b80*/  VIADD R4, R0, 0xec ;  /* 0x000000ec00047836 */ /* 0x001fe40000000000 */
[----:B------:R-:W-:-:S03]  /*24b90*/  @!P3 IMAD.MOV R12, RZ, RZ, -R12 ;  /* 0x000000ffff0cb224 */ /* 0x000fc600078e0a0c */
[----:B------:R-:W-:Y:S02]  /*24ba0*/  IABS R10, R4 ;  /* 0x00000004000a7213 */ /* 0x000fe40000000000 */
[----:B------:R-:W-:-:S03]  /*24bb0*/  SEL R13, R11, R12, !P4 ;  /* 0x0000000c0b0d7207 */ /* 0x000fc60006000000 */
[----:B------:R-:W-:-:S04]  /*24bc0*/  IMAD.HI.U32 R12, R9, R10, RZ ;  /* 0x0000000a090c7227 */ /* 0x000fc800078e00ff */
[----:B-1----:R-:W-:Y:S01]  /*24bd0*/  IMAD R13, R13, UR4, RZ ;  /* 0x000000040d0d7c24 */ /* 0x002fe2000f8e02ff */
[----:B------:R0:W-:Y:S01]  /*24be0*/  STL [R1+0x9f4], R5 ;  /* 0x0009f40501007387 */ /* 0x0001e20000100800 */
[----:B------:R-:W-:Y:S02]  /*24bf0*/  IMAD.MOV R12, RZ, RZ, -R12 ;  /* 0x000000ffff0c7224 */ /* 0x000fe400078e0a0c */
[----:B------:R-:W-:Y:S01]  /*24c00*/  @P0 IMAD.MOV.U32 R15, RZ, RZ, R5 ;  /* 0x000000ffff0f0224 */ /* 0x000fe200078e0005 */
[C---:B------:R-:W-:Y:S01]  /*24c10*/  IADD3 R3, P1, PT, R13.reuse, R7, RZ ;  /* 0x000000070d037210 */ /* 0x040fe20007f3e0ff */
[----:B------:R-:W-:Y:S01]  /*24c20*/  IMAD R10, R8, R12, R10 ;  /* 0x0000000c080a7224 */ /* 0x000fe200078e020a */
[----:B------:R-:W-:Y:S01]  /*24c30*/  STL [R1+0xefc], R4 ;  /* 0x000efc0401007387 */ /* 0x000fe20000100800 */
[----:B------:R-:W-:Y:S01]  /*24c40*/  ISETP.GE.AND P3, PT, R4, RZ, PT ;  /* 0x000000ff0400720c */ /* 0x000fe20003f66270 */
[----:B------:R-:W1:Y:S01]  /*24c50*/  LDCU UR4, c[0x0][0x3b0] ;  /* 0x00007600ff0477ac */ /* 0x000e620008000800 */
[----:B0-----:R-:W-:Y:S01]  /*24c60*/  LEA.HI.X.SX32 R5, R13, R6, 0x1, P1 ;  /* 0x000000060d057211 */ /* 0x001fe200008f0eff */
[----:B------:R-:W2:Y:S01]  /*24c70*/  @P0 LDG.E.U8 R29, desc[UR18][R14.64] ;  /* 0x000000120e1d0981 */ /* 0x000ea2000c1e1100 */
[----:B------:R-:W-:Y:S01]  /*24c80*/  ISETP.GT.U32.AND P1, PT, R8, R10, PT ;  /* 0x0000000a0800720c */ /* 0x000fe20003f24070 */
[----:B------:R-:W-:-:S02]  /*24c90*/  @P0 IMAD.MOV.U32 R12, RZ, RZ, R3 ;  /* 0x000000ffff0c0224 */ /* 0x000fc400078e0003 */
[----:B------:R0:W-:Y:S01]  /*24ca0*/  STL [R1+0xa00], R3 ;  /* 0x000a000301007387 */ /* 0x0001e20000100800 */
[----:B------:R-:W-:-:S05]  /*24cb0*/  @P0 IMAD.MOV.U32 R13, RZ, RZ, R5 ;  /* 0x000000ffff0d0224 */ /* 0x000fca00078e0005 */
[----:B------:R1:W2:Y:S01]  /*24cc0*/  @P0 LDG.E.U8 R28, desc[UR18][R12.64] ;  /* 0x000000120c1c0981 */ /* 0x0002a2000c1e1100 */
[----:B0-----:R-:W-:-:S03]  /*24cd0*/  VIADD R3, R0, 0xed ;  /* 0x000000ed00037836 */ /* 0x001fc60000000000 */
[----:B------:R-:W-:Y:S02]  /*24ce0*/  @!P1 IMAD.IADD R10, R10, 0x1, -R8 ;  /* 0x000000010a0a9824 */ /* 0x000fe400078e0a08 */
[----:B-1----:R-:W-:-:S03]  /*24cf0*/  IABS R12, R3 ;  /* 0x00000003000c7213 */ /* 0x002fc60000000000 */
[----:B------:R-:W-:Y:S02]  /*24d00*/  ISETP.GT.U32.AND P1, PT, R8, R10, PT ;  /* 0x0000000a0800720c */ /* 0x000fe40003f24070 */
[----:B------:R-:W-:-:S04]  /*24d10*/  IMAD.HI.U32 R13, R9, R12, RZ ;  /* 0x0000000c090d7227 */ /* 0x000fc800078e00ff */
[----:B------:R-:W-:-:S04]  /*24d20*/  IMAD.MOV R13, RZ, RZ, -R13 ;  /* 0x000000ffff0d7224 */ /* 0x000fc800078e0a0d */
[----:B------:R-:W-:-:S03]  /*24d30*/  IMAD R12, R8, R13, R12 ;  /* 0x0000000d080c7224 */ /* 0x000fc600078e020c */
[----:B------:R-:W-:Y:S02]  /*24d40*/  @!P1 IMAD.IADD R10, R10, 0x1, -R8 ;  /* 0x000000010a0a9824 */ /* 0x000fe400078e0a08 */
[----:B------:R-:W-:Y:S02]  /*24d50*/  ISETP.GT.U32.AND P1, PT, R8, R12, PT ;  /* 0x0000000c0800720c */ /* 0x000fe40003f24070 */
        /* <DEDUP_REMOVED lines=112> */
[C---:B------:R-:W-:Y:S01]  /*25460*/  IMAD R10, R8.reuse, R12, R10 ;  /* 0x0000000c080a7224 */ /* 0x040fe200078e020a */
[----:B------:R-:W-:Y:S01]  /*25470*/  PRMT R22, RZ, 0x7610, R22 ;  /* 0x00007610ff167816 */ /* 0x000fe20000000016 */
[----:B------:R-:W1:Y:S01]  /*25480*/  LDCU UR4, c[0x0][0x3b0] ;  /* 0x00007600ff0477ac */ /* 0x000e620008000800 */
[----:B0-----:R-:W-:Y:S02]  /*25490*/  LEA.HI.X.SX32 R5, R13, R6, 0x1, P1 ;  /* 0x000000060d057211 */ /* 0x001fe400008f0eff */
[----:B------:R-:W-:Y:S01]  /*254a0*/  ISETP.GT.U32.AND P1, PT, R8, R10, PT ;  /* 0x0000000a0800720c */ /* 0x000fe20003f24070 */
[----:B------:R-:W-:Y:S01]  /*254b0*/  STL [R1+0xee4], R4 ;  /* 0x000ee40401007387 */ /* 0x000fe20000100800 */
[----:B------:R-:W-:-:S02]  /*254c0*/  @P0 IMAD.MOV.U32 R12, RZ, RZ, R3 ;  /* 0x000000ffff0c0224 */ /* 0x000fc400078e0003 */
[----:B------:R-:W-:Y:S01]  /*254d0*/  @P0 IMAD.MOV.U32 R13, RZ, RZ, R5 ;  /* 0x000000ffff0d0224 */ /* 0x000fe200078e0005 */
[----:B------:R0:W-:Y:S04]  /*254e0*/  STL [R1+0xa40], R3 ;  /* 0x000a400301007387 */ /* 0x0001e80000100800 */
[----:B------:R1:W2:Y:S01]  /*254f0*/  @P0 LDG.E.U8 R22, desc[UR18][R12.64] ;  /* 0x000000120c160981 */ /* 0x0002a2000c1e1100 */
[----:B0-----:R-:W-:-:S03]  /*25500*/  VIADD R3, R0, 0xf6 ;  /* 0x000000f600037836 */ /* 0x001fc60000000000 */
[----:B------:R-:W-:Y:S02]  /*25510*/  @!P1 IMAD.IADD R10, R10, 0x1, -R8 ;  /* 0x000000010a0a9824 */ /* 0x000fe400078e0a08 */
[----:B-1----:R-:W-:-:S03]  /*25520*/  IABS R12, R3 ;  /* 0x00000003000c7213 */ /* 0x002fc60000000000 */
[----:B------:R-:W-:Y:S02]  /*25530*/  ISETP.GT.U32.AND P1, PT, R8, R10, PT ;  /* 0x0000000a0800720c */ /* 0x000fe40003f24070 */
[----:B------:R-:W-:Y:S01]  /*25540*/  IMAD.HI.U32 R13, R9, R12, RZ ;  /* 0x0000000c090d7227 */ /* 0x000fe200078e00ff */
[----:B------:R-:W-:-:S03]  /*25550*/  ISETP.GE.AND P3, PT, R4, RZ, PT ;  /* 0x000000ff0400720c */ /* 0x000fc60003f66270 */
        /* <DEDUP_REMOVED lines=9> */
[----:B------:R-:W-:Y:S01]  /*255f0*/  PRMT R23, RZ, 0x7610, R23 ;  /* 0x00007610ff177816 */ /* 0x000fe20000000017 */
[----:B------:R-:W1:Y:S01]  /*25600*/  LDCU UR4, c[0x0][0x3b0] ;  /* 0x00007600ff0477ac */ /* 0x000e620008000800 */
[----:B------:R-:W-:Y:S02]  /*25610*/  IADD3 R4, P3, PT, R10, R7, RZ ;  /* 0x000000070a047210 */ /* 0x000fe40007f7e0ff */
[----:B------:R-:W-:Y:S01]  /*25620*/  ISETP.GT.U32.AND P1, PT, R8, R12, PT ;  /* 0x0000000c0800720c */ /* 0x000fe20003f24070 */
[----:B------:R-:W-:Y:S01]  /*25630*/  STL [R1+0xee0], R3 ;  /* 0x000ee00301007387 */ /* 0x000fe20000100800 */
[----:B0-----:R-:W-:-:S03]  /*25640*/  LEA.HI.X.SX32 R5, R10, R6, 0x1, P3 ;  /* 0x000000060a057211 */ /* 0x001fc600018f0eff */
[----:B------:R0:W2:Y:S01]  /*25650*/  @P0 LDG.E.U8 R23, desc[UR18][R14.64] ;  /* 0x000000120e170981 */ /* 0x0000a2000c1e1100 */
[----:B------:R-:W-:-:S03]  /*25660*/  ISETP.GE.AND P3, PT, R3, RZ, PT ;  /* 0x000000ff0300720c */ /* 0x000fc60003f66270 */
[----:B------:R1:W-:Y:S04]  /*25670*/  STL [R1+0xa48], R4 ;  /* 0x000a480401007387 */ /* 0x0003e80000100800 */
[----:B------:R-:W-:Y:S02]  /*25680*/  @!P1 IMAD.IADD R12, R12, 0x1, -R8 ;  /* 0x000000010c0c9824 */ /* 0x000fe400078e0a08 */
[----:B0-----:R-:W-:Y:S02]  /*25690*/  @P0 IMAD.MOV.U32 R14, RZ, RZ, R4 ;  /* 0x000000ffff0e0224 */ /* 0x001fe400078e0004 */
[----:B-1----:R-:W-:Y:S02]  /*256a0*/  VIADD R4, R0, 0xfa ;  /* 0x000000fa00047836 */ /* 0x002fe40000000000 */
[----:B------:R-:W-:-:S03]  /*256b0*/  @!P3 IMAD.MOV R12, RZ, RZ, -R12 ;  /* 0x000000ffff0cb224 */ /* 0x000fc600078e0a0c */
[----:B------:R-:W-:Y:S02]  /*256c0*/  IABS R10, R4 ;  /* 0x00000004000a7213 */ /* 0x000fe40000000000 */
[----:B------:R-:W-:-:S03]  /*256d0*/  SEL R13, R11, R12, !P4 ;  /* 0x0000000c0b0d7207 */ /* 0x000fc60006000000 */
[----:B------:R-:W-:-:S04]  /*256e0*/  IMAD.HI.U32 R12, R9, R10, RZ ;  /* 0x0000000a090c7227 */ /* 0x000fc800078e00ff */
[----:B------:R-:W-:Y:S01]  /*256f0*/  IMAD R13, R13, UR4, RZ ;  /* 0x000000040d0d7c24 */ /* 0x000fe2000f8e02ff */
        /* <DEDUP_REMOVED lines=28> */
[--C-:B------:R-:W-:Y:S01]  /*258c0*/  @!P1 IMAD.IADD R12, R12, 0x1, -R8.reuse ;  /* 0x000000010c0c9824 */ /* 0x100fe200078e0a08 */
[----:B------:R-:W1:Y:S02]  /*258d0*/  LDCU UR4, c[0x0][0x3b0] ;  /* 0x00007600ff0477ac */ /* 0x000e640008000800 */
[----:B------:R-:W-:Y:S02]  /*258e0*/  IADD3 R4, P3, PT, R10, R7, RZ ;  /* 0x000000070a047210 */ /* 0x000fe40007f7e0ff */
[----:B------:R-:W-:Y:S02]  /*258f0*/  ISETP.GT.U32.AND P1, PT, R8, R12, PT ;  /* 0x0000000c0800720c */ /* 0x000fe40003f24070 */
[----:B0-----:R-:W-:Y:S02]  /*25900*/  LEA.HI.X.SX32 R5, R10, R6, 0x1, P3 ;  /* 0x000000060a057211 */ /* 0x001fe400018f0eff */
[----:B------:R-:W-:Y:S01]  /*25910*/  ISETP.GE.AND P3, PT, R3, RZ, PT ;  /* 0x000000ff0300720c */ /* 0x000fe20003f66270 */
[----:B------:R0:W-:Y:S08]  /*25920*/  STL [R1+0xed8], R3 ;  /* 0x000ed80301007387 */ /* 0x0001f00000100800 */
[----:B------:R-:W-:-:S02]  /*25930*/  @!P1 IMAD.IADD R12, R12, 0x1, -R8 ;  /* 0x000000010c0c9824 */ /* 0x000fc400078e0a08 */
        /* <DEDUP_REMOVED lines=8> */
[----:B------:R-:W-:Y:S02]  /*259c0*/  @P0 IMAD.MOV.U32 R14, RZ, RZ, R4 ;  /* 0x000000ffff0e0224 */ /* 0x000fe400078e0004 */
[----:B------:R-:W-:Y:S01]  /*259d0*/  @P0 IMAD.MOV.U32 R15, RZ, RZ, R5 ;  /* 0x000000ffff0f0224 */ /* 0x000fe200078e0005 */
[----:B------:R-:W-:Y:S01]  /*259e0*/  ISETP.GE.AND P3, PT, R3, RZ, PT ;  /* 0x000000ff0300720c */ /* 0x000fe20003f66270 */
[----:B------:R-:W-:Y:S01]  /*259f0*/  IMAD R10, R8, R12, R10 ;  /* 0x0000000c080a7224 */ /* 0x000fe200078e020a */
[----:B------:R-:W1:Y:S01]  /*25a00*/  LDCU UR4, c[0x0][0x3b0] ;  /* 0x00007600ff0477ac */ /* 0x000e620008000800 */
[C---:B0-----:R-:W-:Y:S01]  /*25a10*/  IADD3 R4, P1, PT, R13.reuse, R7, RZ ;  /* 0x000000070d047210 */ /* 0x041fe20007f3e0ff */
[----:B------:R0:W-:Y:S04]  /*25a20*/  STL [R1+0xa64], R5 ;  /* 0x000a640501007387 */ /* 0x0001e80000100800 */
[----:B------:R-:W2:Y:S01]  /*25a30*/  @P0 LDG.E.U8 R19, desc[UR18][R14.64] ;  /* 0x000000120e130981 */ /* 0x000ea2000c1e1100 */
[----:B0-----:R-:W-:-:S02]  /*25a40*/  LEA.HI.X.SX32 R5, R13, R6, 0x1, P1 ;  /* 0x000000060d057211 */ /* 0x001fc400008f0eff */
[----:B------:R-:W-:Y:S01]  /*25a50*/  ISETP.GT.U32.AND P1, PT, R8, R10, PT ;  /* 0x0000000a0800720c */ /* 0x000fe20003f24070 */
[----:B------:R-:W-:Y:S01]  /*25a60*/  STL [R1+0xed4], R3 ;  /* 0x000ed40301007387 */ /* 0x000fe20000100800 */
[----:B------:R-:W-:Y:S02]  /*25a70*/  @P0 IMAD.MOV.U32 R12, RZ, RZ, R4 ;  /* 0x000000ffff0c0224 */ /* 0x000fe400078e0004 */
[----:B------:R-:W-:Y:S01]  /*25a80*/  @P0 IMAD.MOV.U32 R13, RZ, RZ, R5 ;  /* 0x000000ffff0d0224 */ /* 0x000fe200078e0005 */
[----:B------:R0:W-:Y:S04]  /*25a90*/  STL [R1+0xa70], R4 ;  /* 0x000a700401007387 */ /* 0x0001e80000100800 */
        /* <DEDUP_REMOVED lines=10> */
[----:B------:R-:W-:Y:S01]  /*25b40*/  @!P3 IMAD.MOV R10, RZ, RZ, -R10 ;  /* 0x000000ffff0ab224 */ /* 0x000fe200078e0a0a */
[----:B------:R-:W-:-:S10]  /*25b50*/  ISETP.GE.AND P3, PT, R4, RZ, PT ;  /* 0x000000ff0400720c */ /* 0x000fd40003f66270 */
[----:B------:R-:W-:Y:S01]  /*25b60*/  @!P1 IMAD.IADD R12, R12, 0x1, -R8 ;  /* 0x000000010c0c9824 */ /* 0x000fe200078e0a08 */
[----:B------:R-:W-:-:S04]  /*25b70*/  SEL R10, R11, R10, !P4 ;  /* 0x0000000a0b0a7207 */ /* 0x000fc80006000000 */
[----:B------:R-:W-:Y:S01]  /*25b80*/  ISETP.GT.U32.AND P1, PT, R8, R12, PT ;  /* 0x0000000c0800720c */ /* 0x000fe20003f24070 */
[----:B------:R-:W-:Y:S01]  /*25b90*/  IMAD R10, R10, UR4, RZ ;  /* 0x000000040a0a7c24 */ /* 0x000fe2000f8e02ff */
[----:B------:R-:W0:Y:S01]  /*25ba0*/  LDCU UR4, c[0x0][0x3b0] ;  /* 0x00007600ff0477ac */ /* 0x000e220008000800 */
[----:B------:R-:W-:Y:S03]  /*25bb0*/  STL [R1+0xa6c], R5 ;  /* 0x000a6c0501007387 */ /* 0x000fe60000100800 */
[----:B------:R-:W-:-:S07]  /*25bc0*/  IADD3 R3, P5, PT, R10, R7, RZ ;  /* 0x000000070a037210 */ /* 0x000fce0007fbe0ff */
[----:B------:R-:W-:Y:S01]  /*25bd0*/  @!P1 IMAD.IADD R12, R12, 0x1, -R8 ;  /* 0x000000010c0c9824 */ /* 0x000fe200078e0a08 */
[----:B------:R1:W-:Y:S03]  /*25be0*/  STL [R1+0xed0], R4 ;  /* 0x000ed00401007387 */ /* 0x0003e60000100800 */
[----:B------:R-:W-:-:S05]  /*25bf0*/  @!P3 IMAD.MOV R12, RZ, RZ, -R12 ;  /* 0x000000ffff0cb224 */ /* 0x000fca00078e0a0c */
[----:B------:R-:W-:Y:S02]  /*25c00*/  SEL R12, R11, R12, !P4 ;  /* 0x0000000c0b0c7207 */ /* 0x000fe40006000000 */
[----:B-1----:R-:W-:Y:S02]  /*25c10*/  LEA.HI.X.SX32 R4, R10, R6, 0x1, P5 ;  /* 0x000000060a047211 */ /* 0x002fe400028f0eff */
[----:B------:R-:W-:Y:S01]  /*25c20*/  IABS R10, R39 ;  /* 0x00000027000a7213 */ /* 0x000fe20000000000 */
[----:B------:R-:W-:Y:S02]  /*25c30*/  @P0 IMAD.MOV.U32 R14, RZ, RZ, R3 ;  /* 0x000000ffff0e0224 */ /* 0x000fe400078e0003 */
[----:B------:R-:W-:Y:S02]  /*25c40*/  @P0 IMAD.MOV.U32 R15, RZ, RZ, R4 ;  /* 0x000000ffff0f0224 */ /* 0x000fe400078e0004 */
[----:B0-----:R-:W-:Y:S01]  /*25c50*/  IMAD R13, R12, UR4, RZ ;  /* 0x000000040c0d7c24 */ /* 0x001fe2000f8e02ff */
[----:B------:R0:W-:Y:S01]  /*25c60*/  STL [R1+0xa78], R3 ;  /* 0x000a780301007387 */ /* 0x0001e20000100800 */
[----:B------:R-:W-:-:S04]  /*25c70*/  IMAD.HI.U32 R12, R9, R10, RZ ;  /* 0x0000000a090c7227 */ /* 0x000fc800078e00ff */
[C---:B------:R-:W-:Y:S01]  /*25c80*/  VIADD R38, R0.reuse, 0x7 ;  /* 0x0000000700267836 */ /* 0x040fe20000000000 */
[----:B------:R1:W2:Y:S01]  /*25c90*/  @P0 LDG.E.U8 R17, desc[UR18][R14.64] ;  /* 0x000000120e110981 */ /* 0x0002a2000c1e1100 */
[----:B------:R-:W-:Y:S01]  /*25ca0*/  VIADD R5, R0, 0xef ;  /* 0x000000ef00057836 */ /* 0x000fe20000000000 */
[----:B------:R-:W-:Y:S01]  /*25cb0*/  ISETP.GE.AND P3, PT, R39, RZ, PT ;  /* 0x000000ff2700720c */ /* 0x000fe20003f66270 */
[----:B------:R-:W3:Y:S01]  /*25cc0*/  LDCU UR4, c[0x0][0x3b0] ;  /* 0x00007600ff0477ac */ /* 0x000ee20008000800 */
[C---:B0-----:R-:W-:Y:S01]  /*25cd0*/  IADD3 R3, P1, PT, R13.reuse, R7, RZ ;  /* 0x000000070d037210 */ /* 0x041fe20007f3e0ff */
[----:B-1----:R-:W-:Y:S01]  /*25ce0*/  IMAD.MOV R14, RZ, RZ, -R12 ;  /* 0x000000ffff0e7224 */ /* 0x002fe200078e0a0c */
[----:B------:R0:W-:Y:S03]  /*25cf0*/  STL [R1+0xa74], R4 ;  /* 0x000a740401007387 */ /* 0x0001e60000100800 */
[----:B------:R-:W-:Y:S01]  /*25d00*/  IMAD R10, R8, R14, R10 ;  /* 0x0000000e080a7224 */ /* 0x000fe200078e020a */
[----:B0-----:R-:W-:-:S04]  /*25d10*/  LEA.HI.X.SX32 R4, R13, R6, 0x1, P1 ;  /* 0x000000060d047211 */ /* 0x001fc800008f0eff */
[----:B------:R-:W-:Y:S01]  /*25d20*/  ISETP.GT.U32.AND P1, PT, R8, R10, PT ;  /* 0x0000000a0800720c */ /* 0x000fe20003f24070 */
[----:B------:R-:W-:Y:S02]  /*25d30*/  @P0 IMAD.MOV.U32 R12, RZ, RZ, R3 ;  /* 0x000000ffff0c0224 */ /* 0x000fe400078e0003 */
[----:B------:R-:W-:-:S05]  /*25d40*/  @P0 IMAD.MOV.U32 R13, RZ, RZ, R4 ;  /* 0x000000ffff0d0224 */ /* 0x000fca00078e0004 */
[----:B------:R0:W2:Y:S05]  /*25d50*/  @P0 LDG.E.U8 R16, desc[UR18][R12.64] ;  /* 0x000000120c100981 */ /* 0x0000aa000c1e1100 */
[----:B------:R-:W-:Y:S01]  /*25d60*/  @!P1 IMAD.IADD R10, R10, 0x1, -R8 ;  /* 0x000000010a0a9824 */ /* 0x000fe200078e0a08 */
[----:B0-----:R-:W-:-:S04]  /*25d70*/  IABS R12, R38 ;  /* 0x00000026000c7213 */ /* 0x001fc80000000000 */
[C---:B------:R-:W-:Y:S01]  /*25d80*/  ISETP.GT.U32.AND P1, PT, R8.reuse, R10, PT ;  /* 0x0000000a0800720c */ /* 0x040fe20003f24070 */
[----:B------:R-:W-:Y:S01]  /*25d90*/  IMAD.HI.U32 R37, R9, R12, RZ ;  /* 0x0000000c09257227 */ /* 0x000fe200078e00ff */
[----:B------:R-:W-:Y:S03]  /*25da0*/  STL [R1+0xecc], R39 ;  /* 0x000ecc2701007387 */ /* 0x000fe60000100800 */
[----:B------:R-:W-:Y:S01]  /*25db0*/  IMAD.MOV R37, RZ, RZ, -R37 ;  /* 0x000000ffff257224 */ /* 0x000fe200078e0a25 */
[----:B------:R-:W-:Y:S03]  /*25dc0*/  STL [R1+0xa80], R3 ;  /* 0x000a800301007387 */ /* 0x000fe60000100800 */
[----:B------:R-:W-:Y:S01]  /*25dd0*/  IMAD R12, R8, R37, R12 ;  /* 0x00000025080c7224 */ /* 0x000fe200078e020c */
[----:B------:R0:W-:Y:S03]  /*25de0*/  STL [R1+0xa7c], R4 ;  /* 0x000a7c0401007387 */ /* 0x0001e60000100800 */
[----:B------:R-:W-:Y:S01]  /*25df0*/  @!P1 IMAD.IADD R10, R10, 0x1, -R8 ;  /* 0x000000010a0a9824 */ /* 0x000fe200078e0a08 */
[----:B------:R-:W-:Y:S01]  /*25e00*/  ISETP.GT.U32.AND P1, PT, R8, R12, PT ;  /* 0x0000000c0800720c */ /* 0x000fe20003f24070 */
[----:B0-----:R-:W-:-:S05]  /*25e10*/  VIADD R4, R0, 0xff ;  /* 0x000000ff00047836 */ /* 0x001fca0000000000 */
[----:B------:R-:W-:-:S05]  /*25e20*/  IABS R13, R4 ;  /* 0x00000004000d7213 */ /* 0x000fca0000000000 */
[----:B------:R-:W-:Y:S01]  /*25e30*/  IMAD.HI.U32 R15, R9, R13, RZ ;  /* 0x0000000d090f7227 */ /* 0x000fe200078e00ff */
[----:B------:R-:W-:-:S03]  /*25e40*/  IABS R14, R5 ;  /* 0x00000005000e7213 */ /* 0x000fc60000000000 */
[----:B------:R-:W-:Y:S02]  /*25e50*/  IMAD.MOV R15, RZ, RZ, -R15 ;  /* 0x000000ffff0f7224 */ /* 0x000fe400078e0a0f */
[----:B------:R-:W-:Y:S02]  /*25e60*/  @!P1 IMAD.IADD R12, R12, 0x1, -R8 ;  /* 0x000000010c0c9824 */ /* 0x000fe400078e0a08 */
[----:B------:R-:W-:Y:S02]  /*25e70*/  IMAD R13, R8, R15, R13 ;  /* 0x0000000f080d7224 */ /* 0x000fe400078e020d */
[----:B------:R-:W-:-:S04]  /*25e80*/  IMAD.HI.U32 R15, R9, R14, RZ ;  /* 0x0000000e090f7227 */ /* 0x000fc800078e00ff */
[----:B------:R-:W-:Y:S01]  /*25e90*/  @!P3 IMAD.MOV R10, RZ, RZ, -R10 ;  /* 0x000000ffff0ab224 */ /* 0x000fe200078e0a0a */
[----:B------:R-:W-:Y:S01]  /*25ea0*/  ISETP.GT.U32.AND P3, PT, R8, R12, PT ;  /* 0x0000000c0800720c */ /* 0x000fe20003f64070 */
[----:B------:R-:W-:Y:S02]  /*25eb0*/  IMAD.MOV R15, RZ, RZ, -R15 ;  /* 0x000000ffff0f7224 */ /* 0x000fe400078e0a0f */
[----:B------:R-:W-:Y:S01]  /*25ec0*/  VIADD R3, R0, 0xf7 ;  /* 0x000000f700037836 */ /* 0x000fe20000000000 */
[----:B------:R-:W-:Y:S01]  /*25ed0*/  ISETP.GE.AND P1, PT, R38, RZ, PT ;  /* 0x000000ff2600720c */ /* 0x000fe20003f26270 */
[----:B------:R-:W-:-:S03]  /*25ee0*/  IMAD R14, R8, R15, R14 ;  /* 0x0000000f080e7224 */ /* 0x000fc600078e020e */
[----:B------:R-:W-:Y:S02]  /*25ef0*/  IABS R15, R3 ;  /* 0x00000003000f7213 */ /* 0x000fe40000000000 */
[----:B------:R-:W-:-:S03]  /*25f00*/  SEL R10, R11, R10, !P4 ;  /* 0x0000000a0b0a7207 */ /* 0x000fc60006000000 */
[----:B------:R-:W-:-:S04]  /*25f10*/  IMAD.HI.U32 R9, R9, R15, RZ ;  /* 0x0000000f09097227 */ /* 0x000fc800078e00ff */
[----:B---3--:R-:W-:Y:S01]  /*25f20*/  IMAD R10, R10, UR4, RZ ;  /* 0x000000040a0a7c24 */ /* 0x008fe2000f8e02ff */
[----:B------:R-:W-:Y:S01]  /*25f30*/  ISETP.GT.U32.AND P6, PT, R8, R13, PT ;  /* 0x0000000d0800720c */ /* 0x000fe20003fc4070 */
[----:B------:R-:W-:Y:S01]  /*25f40*/  @!P3 IMAD.IADD R12, R12, 0x1, -R8 ;  /* 0x000000010c0cb824 */ /* 0x000fe200078e0a08 */
[----:B------:R-:W-:Y:S01]  /*25f50*/  ISETP.GT.U32.AND P3, PT, R8, R14, PT ;  /* 0x0000000e0800720c */ /* 0x000fe20003f64070 */
[----:B------:R-:W-:Y:S01]  /*25f60*/  IMAD.MOV R9, RZ, RZ, -R9 ;  /* 0x000000ffff097224 */ /* 0x000fe200078e0a09 */
[----:B------:R-:W-:Y:S01]  /*25f70*/  IADD3 R37, P5, PT, R10, R7, RZ ;  /* 0x000000070a257210 */ /* 0x000fe20007fbe0ff */
[----:B------:R-:W-:Y:S01]  /*25f80*/  @!P1 IMAD.MOV R12, RZ, RZ, -R12 ;  /* 0x000000ffff0c9224 */ /* 0x000fe200078e0a0c */
[----:B------:R-:W-:Y:S01]  /*25f90*/  STL [R1+0xdd8], R4 ;  /* 0x000dd80401007387 */ /* 0x000fe20000100800 */
[----:B------:R-:W-:Y:S01]  /*25fa0*/  IMAD R9, R8, R9, R15 ;  /* 0x0000000908097224 */ /* 0x000fe200078e020f */
[----:B------:R-:W0:Y:S02]  /*25fb0*/  LDCU UR4, c[0x0][0x3b0] ;  /* 0x00007600ff0477ac */ /* 0x000e240008000800 */
[----:B------:R1:W-:Y:S01]  /*25fc0*/  STL [R1+0xe10], R38 ;  /* 0x000e102601007387 */ /* 0x0003e20000100800 */
[----:B------:R-:W-:-:S03]  /*25fd0*/  SEL R12, R11, R12, !P4 ;  /* 0x0000000c0b0c7207 */ /* 0x000fc60006000000 */
[----:B------:R-:W-:Y:S01]  /*25fe0*/  STL [R1+0xec8], R5 ;  /* 0x000ec80501007387 */ /* 0x000fe20000100800 */
[----:B-1----:R-:W-:Y:S02]  /*25ff0*/  LEA.HI.X.SX32 R38, R10, R6, 0x1, P5 ;  /* 0x000000060a267211 */ /* 0x002fe400028f0eff */
[----:B------:R-:W-:Y:S01]  /*26000*/  ISETP.GT.U32.AND P5, PT, R8, R9, PT ;  /* 0x000000090800720c */ /* 0x000fe20003fa4070 */
[----:B------:R-:W-:Y:S01]  /*26010*/  IMAD R12, R12, UR11, RZ ;  /* 0x0000000b0c0c7c24 */ /* 0x000fe2000f8e02ff */
[----:B------:R-:W-:Y:S01]  /*26020*/  STL [R1+0xec4], R3 ;  /* 0x000ec40301007387 */ /* 0x000fe20000100800 */
[----:B------:R-:W-:Y:S02]  /*26030*/  @!P3 IMAD.IADD R14, R14, 0x1, -R8 ;  /* 0x000000010e0eb824 */ /* 0x000fe400078e0a08 */
[----:B------:R-:W-:Y:S01]  /*26040*/  @P0 IMAD.MOV.U32 R39, RZ, RZ, R38 ;  /* 0x000000ffff270224 */ /* 0x000fe200078e0026 */
[----:B------:R-:W-:Y:S01]  /*26050*/  STL [R1+0x328], R37 ;  /* 0x0003282501007387 */ /* 0x000fe20000100800 */
[----:B------:R-:W-:-:S03]  /*26060*/  @!P6 IMAD.IADD R13, R13, 0x1, -R8 ;  /* 0x000000010d0de824 */ /* 0x000fc600078e0a08 */
[----:B------:R1:W-:Y:S01]  /*26070*/  STL [R1+0x324], R38 ;  /* 0x0003242601007387 */ /* 0x0003e20000100800 */
[C---:B------:R-:W-:Y:S02]  /*26080*/  ISETP.GT.U32.AND P6, PT, R8.reuse, R14, PT ;  /* 0x0000000e0800720c */ /* 0x040fe40003fc4070 */
[----:B------:R-:W-:Y:S01]  /*26090*/  ISETP.GT.U32.AND P3, PT, R8, R13, PT ;  /* 0x0000000d0800720c */ /* 0x000fe20003f64070 */
[----:B------:R-:W-:Y:S02]  /*260a0*/  @!P5 IMAD.IADD R9, R9, 0x1, -R8 ;  /* 0x000000010909d824 */ /* 0x000fe400078e0a08 */
[----:B-1----:R-:W-:Y:S01]  /*260b0*/  @P0 IMAD.MOV.U32 R38, RZ, RZ, R37 ;  /* 0x000000ffff260224 */ /* 0x002fe200078e0025 */
[----:B------:R-:W-:-:S04]  /*260c0*/  IADD3 R37, P1, PT, R12, R7, RZ ;  /* 0x000000070c257210 */ /* 0x000fc80007f3e0ff */
[----:B------:R-:W-:Y:S02]  /*260d0*/  LEA.HI.X.SX32 R40, R12, R6, 0x1, P1 ;  /* 0x000000060c287211 */ /* 0x000fe400008f0eff */
[----:B------:R-:W-:Y:S02]  /*260e0*/  ISETP.GE.AND P1, PT, R5, RZ, PT ;  /* 0x000000ff0500720c */ /* 0x000fe40003f26270 */
[----:B------:R-:W-:Y:S01]  /*260f0*/  ISETP.GT.U32.AND P5, PT, R8, R9, PT ;  /* 0x000000090800720c */ /* 0x000fe20003fa4070 */
[--C-:B------:R-:W-:Y:S02]  /*26100*/  @!P6 IMAD.IADD R14, R14, 0x1, -R8.reuse ;  /* 0x000000010e0ee824 */ /* 0x100fe400078e0a08 */
[----:B------:R-:W-:Y:S01]  /*26110*/  @!P3 IMAD.IADD R13, R13, 0x1, -R8 ;  /* 0x000000010d0db824 */ /* 0x000fe200078e0a08 */
[----:B------:R-:W-:Y:S02]  /*26120*/  ISETP.GE.AND P3, PT, R3, RZ, PT ;  /* 0x000000ff0300720c */ /* 0x000fe40003f66270 */
[----:B------:R-:W-:-:S05]  /*26130*/  PRMT R15, RZ, 0x7610, R15 ;  /* 0x00007610ff0f7816 */ /* 0x000fca000000000f */
[----:B------:R-:W-:Y:S01]  /*26140*/  @!P1 IMAD.MOV R14, RZ, RZ, -R14 ;  /* 0x000000ffff0e9224 */ /* 0x000fe200078e0a0e */
[----:B------:R1:W3:Y:S01]  /*26150*/  @P0 LDG.E.U8 R15, desc[UR18][R38.64] ;  /* 0x00000012260f0981 */ /* 0x0002e2000c1e1100 */
[----:B------:R-:W-:Y:S01]  /*26160*/  @!P5 IMAD.IADD R9, R9, 0x1, -R8 ;  /* 0x000000010909d824 */ /* 0x000fe200078e0a08 */
[----:B------:R-:W-:Y:S02]  /*26170*/  ISETP.GE.AND P5, PT, R4, RZ, PT ;  /* 0x000000ff0400720c */ /* 0x000fe40003fa6270 */
[----:B------:R-:W-:Y:S02]  /*26180*/  SEL R14, R11, R14, !P4 ;  /* 0x0000000e0b0e7207 */ /* 0x000fe40006000000 */
[----:B------:R-:W-:Y:S01]  /*26190*/  PRMT R10, RZ, 0x7610, R10 ;  /* 0x00007610ff0a7816 */ /* 0x000fe2000000000a */
[----:B------:R-:W-:Y:S02]  /*261a0*/  @!P3 IMAD.MOV R9, RZ, RZ, -R9 ;  /* 0x000000ffff09b224 */ /* 0x000fe400078e0a09 */
[----:B0-----:R-:W-:Y:S01]  /*261b0*/  IMAD R14, R14, UR4, RZ ;  /* 0x000000040e0e7c24 */ /* 0x001fe2000f8e02ff */
[----:B------:R0:W-:Y:S01]  /*261c0*/  STL [R1+0x2c0], R37 ;  /* 0x0002c02501007387 */ /* 0x0001e20000100800 */
[----:B-1----:R-:W-:Y:S01]  /*261d0*/  @P0 IMAD.MOV.U32 R38, RZ, RZ, R37 ;  /* 0x000000ffff260224 */ /* 0x002fe200078e0025 */
[----:B------:R-:W1:Y:S01]  /*261e0*/  LDCU UR4, c[0x0][0x3b0] ;  /* 0x00007600ff0477ac */ /* 0x000e620008000800 */
[----:B------:R-:W-:Y:S01]  /*261f0*/  @P0 IMAD.MOV.U32 R39, RZ, RZ, R40 ;  /* 0x000000ffff270224 */ /* 0x000fe200078e0028 */
[----:B------:R0:W-:Y:S01]  /*26200*/  STL [R1+0x2bc], R40 ;  /* 0x0002bc2801007387 */ /* 0x0001e20000100800 */
[----:B------:R-:W-:-:S03]  /*26210*/  IADD3 R4, P1, PT, R14, R7, RZ ;  /* 0x000000070e047210 */ /* 0x000fc60007f3e0ff */
[----:B------:R-:W2:Y:S01]  /*26220*/  LDL.LU R5, [R1+0xe38] ;  /* 0x000e380001057983 */ /* 0x000ea20000300800 */
[----:B------:R-:W-:Y:S01]  /*26230*/  SEL R9, R11, R9, !P4 ;  /* 0x000000090b097207 */ /* 0x000fe20006000000 */
[----:B------:R-:W-:Y:S02]  /*26240*/  @!P5 IMAD.MOV R13, RZ, RZ, -R13 ;  /* 0x000000ffff0dd224 */ /* 0x000fe400078e0a0d */
[----:B------:R-:W3:Y:S01]  /*26250*/  @P0 LDG.E.U8 R10, desc[UR18][R38.64] ;  /* 0x00000012260a0981 */ /* 0x000ee2000c1e1100 */
[----:B------:R-:W-:-:S03]  /*26260*/  LEA.HI.X.SX32 R12, R14, R6, 0x1, P1 ;  /* 0x000000060e0c7211 */ /* 0x000fc600008f0eff */
[----:B------:R-:W3:Y:S01]  /*26270*/  LDL.LU R3, [R1+0xe20] ;  /* 0x000e200001037983 */ /* 0x000ee20000300800 */
[----:B------:R-:W-:-:S03]  /*26280*/  IMAD R8, R9, UR5, RZ ;  /* 0x0000000509087c24 */ /* 0x000fc6000f8e02ff */
[----:B------:R-:W4:Y:S04]  /*26290*/  LDL.LU R38, [R1+0x78] ;  /* 0x0000780001267983 */ /* 0x000f280000300800 */
[----:B------:R-:W4:Y:S04]  /*262a0*/  LDL.LU R39, [R1+0x60] ;  /* 0x0000600001277983 */ /* 0x000f280000300800 */
[----:B0-----:R-:W4:Y:S01]  /*262b0*/  LDL.LU R37, [R1+0x48] ;  /* 0x0000480001257983 */ /* 0x001f220000300800 */
[----:B------:R-:W-:-:S03]  /*262c0*/  SEL R11, R11, R13, !P4 ;  /* 0x0000000d0b0b7207 */ /* 0x000fc60006000000 */
[----:B------:R-:W4:Y:S01]  /*262d0*/  LDL.LU R40, [R1+0x30] ;  /* 0x0000300001287983 */ /* 0x000f220000300800 */
[----:B------:R-:W-:-:S03]  /*262e0*/  PRMT R9, RZ, 0x7610, R9 ;  /* 0x00007610ff097816 */ /* 0x000fc60000000009 */
[----:B------:R-:W4:Y:S01]  /*262f0*/  LDL.LU R85, [R1+0x18] ;  /* 0x0000180001557983 */ /* 0x000f220000300800 */
[----:B------:R-:W-:-:S03]  /*26300*/  @P0 IMAD.MOV.U32 R13, RZ, RZ, R12 ;  /* 0x000000ffff0d0224 */ /* 0x000fc600078e000c */
[----:B------:R-:W4:Y:S04]  /*26310*/  LDL.LU R14, [R1+0xb0] ;  /* 0x0000b000010e7983 */ /* 0x000f280000300800 */
[----:B------:R-:W-:Y:S04]  /*26320*/  STL [R1+0x314], R4 ;  /* 0x0003140401007387 */ /* 0x000fe80000100800 */
[----:B------:R0:W-:Y:S01]  /*26330*/  STL [R1+0x308], R12 ;  /* 0x0003080c01007387 */ /* 0x0001e20000100800 */
[----:B-1----:R-:W-:Y:S02]  /*26340*/  IMAD R11, R11, UR4, RZ ;  /* 0x000000040b0b7c24 */ /* 0x002fe4000f8e02ff */
[----:B0-----:R-:W-:Y:S01]  /*26350*/  @P0 IMAD.MOV.U32 R12, RZ, RZ, R4 ;  /* 0x000000ffff0c0224 */ /* 0x001fe200078e0004 */
[----:B------:R-:W-:-:S04]  /*26360*/  IADD3 R4, P1, PT, R8, R7, RZ ;  /* 0x0000000708047210 */ /* 0x000fc80007f3e0ff */
[----:B------:R0:W4:Y:S04]  /*26370*/  @P0 LDG.E.U8 R9, desc[UR18][R12.64] ;  /* 0x000000120c090981 */ /* 0x000128000c1e1100 */
[----:B------:R-:W-:Y:S01]  /*26380*/  STL [R1+0x31c], R4 ;  /* 0x00031c0401007387 */ /* 0x000fe20000100800 */
[----:B0-----:R-:W-:Y:S01]  /*26390*/  LEA.HI.X.SX32 R13, R8, R6, 0x1, P1 ;  /* 0x00000006080d7211 */ /* 0x001fe200008f0eff */
[----:B------:R-:W-:Y:S01]  /*263a0*/  @P0 IMAD.MOV.U32 R12, RZ, RZ, R4 ;  /* 0x000000ffff0c0224 */ /* 0x000fe200078e0004 */
[----:B------:R-:W-:-:S03]  /*263b0*/  PRMT R8, RZ, 0x7610, R8 ;  /* 0x00007610ff087816 */ /* 0x000fc60000000008 */
[----:B------:R0:W-:Y:S04]  /*263c0*/  STL [R1+0x318], R13 ;  /* 0x0003180d01007387 */ /* 0x0001e80000100800 */
[----:B------:R0:W4:Y:S02]  /*263d0*/  @P0 LDG.E.U8 R8, desc[UR18][R12.64] ;  /* 0x000000120c080981 */ /* 0x000124000c1e1100 */
[C---:B0-----:R-:W-:Y:S02]  /*263e0*/  IADD3 R13, P1, PT, R11.reuse, R7, RZ ;  /* 0x000000070b0d7210 */ /* 0x041fe40007f3e0ff */
[----:B------:R-:W4:Y:S02]  /*263f0*/  LDL.LU R7, [R1+0x138] ;  /* 0x0001380001077983 */ /* 0x000f240000300800 */
[----:B------:R-:W-:-:S02]  /*26400*/  LEA.HI.X.SX32 R12, R11, R6, 0x1, P1 ;  /* 0x000000060b0c7211 */ /* 0x000fc400008f0eff */
[----:B------:R-:W4:Y:S04]  /*26410*/  LDL.LU R11, [R1+0xdd0] ;  /* 0x000dd000010b7983 */ /* 0x000f280000300800 */
[----:B------:R0:W-:Y:S04]  /*26420*/  STL [R1+0x310], R13 ;  /* 0x0003100d01007387 */ /* 0x0001e80000100800 */
[----:B------:R1:W-:Y:S01]  /*26430*/  STL [R1+0x30c], R12 ;  /* 0x00030c0c01007387 */ /* 0x0003e20000100800 */
[----:B0-----:R-:W-:-:S04]  /*26440*/  @P0 LOP3.LUT R13, R13, R12, RZ, 0x3c, !PT ;  /* 0x0000000c0d0d0212 */ /* 0x001fc800078e3cff */
[C---:B-1----:R-:W-:Y:S02]  /*26450*/  @P0 LOP3.LUT R12, R13.reuse, R12, RZ, 0x3c, !PT ;  /* 0x0000000c0d0c0212 */ /* 0x042fe400078e3cff */
[----:B------:R-:W-:Y:S02]  /*26460*/  PRMT R6, RZ, 0x7610, R6 ;  /* 0x00007610ff067816 */ /* 0x000fe40000000006 */
[----:B------:R-:W-:-:S05]  /*26470*/  @P0 LOP3.LUT R13, R13, R12, RZ, 0x3c, !PT ;  /* 0x0000000c0d0d0212 */ /* 0x000fca00078e3cff */
[----:B------:R-:W4:Y:S04]  /*26480*/  @P0 LDG.E.U8 R6, desc[UR18][R12.64] ;  /* 0x000000120c060981 */ /* 0x000f28000c1e1100 */
[----:B------:R-:W4:Y:S04]  /*26490*/  LDL.LU R12, [R1+0xe04] ;  /* 0x000e0400010c7983 */ /* 0x000f280000300800 */
[----:B------:R-:W4:Y:S01]  /*264a0*/  LDL.LU R13, [R1+0xdec] ;  /* 0x000dec00010d7983 */ /* 0x000f220000300800 */
[----:B------:R-:W0:Y:S02]  /*264b0*/  S2R R4, SR_TID.X ;  /* 0x0000000000047919 */ /* 0x000e240000002100 */
[----:B0-----:R-:W-:-:S04]  /*264c0*/  LOP3.LUT R4, R4, 0x7f, RZ, 0xc0, !PT ;  /* 0x0000007f04047812 */ /* 0x001fc800078ec0ff */
[----:B------:R-:W-:-:S05]  /*264d0*/  LOP3.LUT R4, R4, 0x20, RZ, 0x3c, !PT ;  /* 0x0000002004047812 */ /* 0x000fca00078e3cff */
[----:B--2---:R0:W-:Y:S04]  /*264e0*/  STS.U8 [R4+UR9+0x1d00], R5 ;  /* 0x001d000504007988 */ /* 0x0041e80008000009 */
[----:B---3--:R1:W-:Y:S04]  /*264f0*/  STS.U8 [R4+UR9+0x2100], R3 ;  /* 0x0021000304007988 */ /* 0x0083e80008000009 */
[----:B0-----:R-:W2:Y:S04]  /*26500*/  LDL.LU R5, [R1+0x12e8] ;  /* 0x0012e80001057983 */ /* 0x001ea80000300800 */
[----:B-1----:R-:W3:Y:S04]  /*26510*/  LDL.LU R3, [R1+0x12e4] ;  /* 0x0012e40001037983 */ /* 0x002ee80000300800 */
[----:B----4-:R-:W-:Y:S04]  /*26520*/  STS.U8 [R4+UR9+0x2500], R12 ;  /* 0x0025000c04007988 */ /* 0x010fe80008000009 */
        /* <DEDUP_REMOVED lines=10> */
[----:B0-----:R-:W4:Y:S04]  /*265d0*/  LDL.LU R2, [R1+0x12e0] ;  /* 0x0012e00001027983 */ /* 0x001f280000300800 */
        /* <DEDUP_REMOVED lines=11> */
[----:B------:R1:W-:Y:S04]  /*26690*/  STS.U8 [R4+UR9+0x5500], R81 ;  /* 0x0055005104007988 */ /* 0x0003e80008000009 */
        /* <DEDUP_REMOVED lines=16> */
[----:B------:R0:W-:Y:S02]  /*267a0*/  STS.U8 [R4+UR9+0x7500], R29 ;  /* 0x0075001d04007988 */ /* 0x0001e40008000009 */
[----:B0-----:R-:W0:Y:S02]  /*267b0*/  S2R R29, SR_TID.X ;  /* 0x00000000001d7919 */ /* 0x001e240000002100 */
[----:B------:R-:W3:Y:S01]  /*267c0*/  LDL.LU R4, [R1+0x12dc] ;  /* 0x0012dc0001047983 */ /* 0x000ee20000300800 */
[----:B0-----:R-:W-:-:S04]  /*267d0*/  LOP3.LUT R29, R29, 0x7f, RZ, 0xc0, !PT ;  /* 0x0000007f1d1d7812 */ /* 0x001fc800078ec0ff */
[----:B------:R-:W-:-:S05]  /*267e0*/  LOP3.LUT R29, R29, 0x20, RZ, 0x3c, !PT ;  /* 0x000000201d1d7812 */ /* 0x000fca00078e3cff */
[----:B------:R0:W-:Y:S02]  /*267f0*/  STS.U8 [R29+UR9+0x7900], R24 ;  /* 0x007900181d007988 */ /* 0x0001e40008000009 */
[----:B0-----:R-:W0:Y:S02]  /*26800*/  S2R R24, SR_TID.X ;  /* 0x0000000000187919 */ /* 0x001e240000002100 */
[----:B------:R-:W-:Y:S01]  /*26810*/  STS.U8 [R29+UR9+0x7d00], R19 ;  /* 0x007d00131d007988 */ /* 0x000fe20008000009 */
[----:B0-----:R-:W-:-:S04]  /*26820*/  LOP3.LUT R24, R24, 0x7f, RZ, 0xc0, !PT ;  /* 0x0000007f18187812 */ /* 0x001fc800078ec0ff */
[----:B------:R-:W-:-:S05]  /*26830*/  LOP3.LUT R24, R24, 0x30, RZ, 0x3c, !PT ;  /* 0x0000003018187812 */ /* 0x000fca00078e3cff */
[----:B--2---:R-:W-:Y:S04]  /*26840*/  STS.U8 [R24+UR9+0x180], R35 ;  /* 0x0001802318007988 */ /* 0x004fe80008000009 */
[----:B------:R0:W-:Y:S04]  /*26850*/  STS.U8 [R24+UR9+0x580], R45 ;  /* 0x0005802d18007988 */ /* 0x0001e80008000009 */
[----:B------:R1:W-:Y:S04]  /*26860*/  STS.U8 [R24+UR9+0x980], R51 ;  /* 0x0009803318007988 */ /* 0x0003e80008000009 */
[----:B------:R2:W-:Y:S04]  /*26870*/  STS.U8 [R24+UR9+0xd80], R57 ;  /* 0x000d803918007988 */ /* 0x0005e80008000009 */
[----:B0-----:R-:W3:Y:S04]  /*26880*/  LDL.LU R45, [R1+0xebc] ;  /* 0x000ebc00012d7983 */ /* 0x001ee80000300800 */
[----:B-1----:R-:W4:Y:S04]  /*26890*/  LDL.LU R51, [R1+0xeac] ;  /* 0x000eac0001337983 */ /* 0x002f280000300800 */
[----:B------:R0:W-:Y:S04]  /*268a0*/  STS.U8 [R24+UR9+0x1180], R63 ;  /* 0x0011803f18007988 */ /* 0x0001e80008000009 */
[----:B--2---:R-:W2:Y:S04]  /*268b0*/  LDL.LU R57, [R1+0xe98] ;  /* 0x000e980001397983 */ /* 0x004ea80000300800 */
[----:B------:R1:W-:Y:S04]  /*268c0*/  STS.U8 [R24+UR9+0x1580], R69 ;  /* 0x0015804518007988 */ /* 0x0003e80008000009 */
[----:B0-----:R-:W2:Y:S04]  /*268d0*/  LDL.LU R63, [R1+0xe84] ;  /* 0x000e8400013f7983 */ /* 0x001ea80000300800 */
[----:B------:R0:W-:Y:S04]  /*268e0*/  STS.U8 [R24+UR9+0x1980], R75 ;  /* 0x0019804b18007988 */ /* 0x0001e80008000009 */
[----:B-1----:R-:W2:Y:S04]  /*268f0*/  LDL.LU R69, [R1+0xe70] ;  /* 0x000e700001457983 */ /* 0x002ea80000300800 */
        /* <DEDUP_REMOVED lines=24> */
[----:B0-----:R-:W2:Y:S01]  /*26a80*/  LDL.LU R85, [R1+0x28] ;  /* 0x0000280001557983 */ /* 0x001ea20000300800 */
[----:B------:R-:W0:Y:S03]  /*26a90*/  S2R R29, SR_TID.X ;  /* 0x00000000001d7919 */ /* 0x000e260000002100 */
[----:B------:R-:W-:Y:S04]  /*26aa0*/  STS.U8 [R24+UR9+0x4d80], R93 ;  /* 0x004d805d18007988 */ /* 0x000fe80008000009 */
[----:B------:R-:W-:Y:S04]  /*26ab0*/  STS.U8 [R24+UR9+0x5180], R87 ;  /* 0x0051805718007988 */ /* 0x000fe80008000009 */
[----:B------:R-:W-:Y:S04]  /*26ac0*/  STS.U8 [R24+UR9+0x5580], R80 ;  /* 0x0055805018007988 */ /* 0x000fe80008000009 */
[----:B------:R-:W-:Y:S04]  /*26ad0*/  STS.U8 [R24+UR9+0x5980], R74 ;  /* 0x0059804a18007988 */ /* 0x000fe80008000009 */
[----:B------:R-:W-:Y:S04]  /*26ae0*/  STS.U8 [R24+UR9+0x5d80], R68 ;  /* 0x005d804418007988 */ /* 0x000fe80008000009 */
[----:B------:R-:W-:Y:S04]  /*26af0*/  STS.U8 [R24+UR9+0x6180], R62 ;  /* 0x0061803e18007988 */ /* 0x000fe80008000009 */
[----:B------:R-:W-:Y:S01]  /*26b00*/  STS.U8 [R24+UR9+0x6580], R56 ;  /* 0x0065803818007988 */ /* 0x000fe20008000009 */
[----:B0-----:R-:W-:-:S03]  /*26b10*/  LOP3.LUT R29, R29, 0x7f, RZ, 0xc0, !PT ;  /* 0x0000007f1d1d7812 */ /* 0x001fc600078ec0ff */
[----:B------:R-:W-:Y:S01]  /*26b20*/  STS.U8 [R24+UR9+0x6980], R50 ;  /* 0x0069803218007988 */ /* 0x000fe20008000009 */
[----:B------:R-:W-:-:S03]  /*26b30*/  LOP3.LUT R35, R29, 0x40, RZ, 0x3c, !PT ;  /* 0x000000401d237812 */ /* 0x000fc600078e3cff */
[----:B------:R-:W-:Y:S04]  /*26b40*/  STS.U8 [R24+UR9+0x6d80], R44 ;  /* 0x006d802c18007988 */ /* 0x000fe80008000009 */
[----:B------:R-:W-:Y:S04]  /*26b50*/  STS.U8 [R24+UR9+0x7180], R34 ;  /* 0x0071802218007988 */ /* 0x000fe80008000009 */
[----:B------:R-:W-:Y:S04]  /*26b60*/  STS.U8 [R24+UR9+0x7580], R28 ;  /* 0x0075801c18007988 */ /* 0x000fe80008000009 */
[----:B------:R-:W-:Y:S04]  /*26b70*/  STS.U8 [R24+UR9+0x7980], R23 ;  /* 0x0079801718007988 */ /* 0x000fe80008000009 */
[----:B------:R-:W-:Y:S04]  /*26b80*/  STS.U8 [R24+UR9+0x7d80], R18 ;  /* 0x007d801218007988 */ /* 0x000fe80008000009 */
[----:B---3--:R-:W-:Y:S04]  /*26b90*/  STS.U8 [R35+UR9+0x200], R45 ;  /* 0x0002002d23007988 */ /* 0x008fe80008000009 */
[----:B----4-:R-:W-:Y:S04]  /*26ba0*/  STS.U8 [R35+UR9+0x600], R51 ;  /* 0x0006003323007988 */ /* 0x010fe80008000009 */
[----:B--2---:R-:W-:Y:S04]  /*26bb0*/  STS.U8 [R35+UR9+0xa00], R57 ;  /* 0x000a003923007988 */ /* 0x004fe80008000009 */
        /* <DEDUP_REMOVED lines=16> */
[----:B0-----:R-:W2:Y:S04]  /*26cc0*/  LDL.LU R4, [R1+0x12d8] ;  /* 0x0012d80001047983 */ /* 0x001ea80000300800 */
[----:B------:R-:W3:Y:S04]  /*26cd0*/  LDL.LU R45, [R1+0xeb8] ;  /* 0x000eb800012d7983 */ /* 0x000ee80000300800 */
[----:B------:R-:W4:Y:S04]  /*26ce0*/  LDL.LU R51, [R1+0xea8] ;  /* 0x000ea80001337983 */ /* 0x000f280000300800 */
        /* <DEDUP_REMOVED lines=16> */
[----:B------:R-:W-:Y:S04]  /*26df0*/  STS.U8 [R35+UR9+0x4e00], R92 ;  /* 0x004e005c23007988 */ /* 0x000fe80008000009 */
[----:B------:R-:W-:Y:S04]  /*26e00*/  STS.U8 [R35+UR9+0x5200], R86 ;  /* 0x0052005623007988 */ /* 0x000fe80008000009 */
[----:B------:R-:W-:Y:S04]  /*26e10*/  STS.U8 [R35+UR9+0x5600], R79 ;  /* 0x0056004f23007988 */ /* 0x000fe80008000009 */
[----:B------:R-:W-:Y:S04]  /*26e20*/  STS.U8 [R35+UR9+0x5a00], R73 ;  /* 0x005a004923007988 */ /* 0x000fe80008000009 */
[----:B------:R-:W-:Y:S01]  /*26e30*/  STS.U8 [R35+UR9+0x5e00], R67 ;  /* 0x005e004323007988 */ /* 0x000fe20008000009 */
[----:B------:R-:W-:-:S03]  /*26e40*/  LOP3.LUT R29, R29, 0x50, RZ, 0x3c, !PT ;  /* 0x000000501d1d7812 */ /* 0x000fc600078e3cff */
        /* <DEDUP_REMOVED lines=44> */
[----:B------:R-:W2:Y:S01]  /*27110*/  LDL.LU R85, [R1+0x38] ;  /* 0x0000380001557983 */ /* 0x000ea20000300800 */
        /* <DEDUP_REMOVED lines=50> */
[----:B0-----:R-:W2:Y:S04]  /*27440*/  LDL.LU R3, [R1+0x12cc] ;  /* 0x0012cc0001037983 */ /* 0x001ea80000300800 */
        /* <DEDUP_REMOVED lines=28> */
[----:B------:R0:W-:Y:S02]  /*27610*/  STS.U8 [R40+UR9+0x3b80], R85 ;  /* 0x003b805528007988 */ /* 0x0001e40008000009 */
[----:B0-----:R-:W0:Y:S02]  /*27620*/  LDC R85, c[0x0][0x3a0] ;  /* 0x0000e800ff557b82 */ /* 0x001e240000000800 */
[----:B------:R1:W-:Y:S04]  /*27630*/  STS.U8 [R40+UR9+0x3f80], R3 ;  /* 0x003f800328007988 */ /* 0x0003e80008000009 */
[----:B------:R2:W-:Y:S04]  /*27640*/  STS.U8 [R40+UR9+0x4380], R2 ;  /* 0x0043800228007988 */ /* 0x0005e80008000009 */
[----:B------:R3:W-:Y:S04]  /*27650*/  STS.U8 [R40+UR9+0x4780], R4 ;  /* 0x0047800428007988 */ /* 0x0007e80008000009 */
[----:B-1----:R1:W5:Y:S04]  /*27660*/  LDL.LU R3, [R1+0x12c8] ;  /* 0x0012c80001037983 */ /* 0x0023680000300800 */
[----:B--2---:R1:W5:Y:S04]  /*27670*/  LDL.LU R2, [R1+0x12c4] ;  /* 0x0012c40001027983 */ /* 0x0043680000300800 */
[----:B---3--:R1:W5:Y:S04]  /*27680*/  LDL.LU R4, [R1+0x12c0] ;  /* 0x0012c00001047983 */ /* 0x0083680000300800 */
[----:B------:R2:W-:Y:S04]  /*27690*/  STS.U8 [R40+UR9+0x4b80], R5 ;  /* 0x004b800528007988 */ /* 0x0005e80008000009 */
[----:B--2---:R1:W5:Y:S04]  /*276a0*/  LDL.LU R5, [R1+0x12bc] ;  /* 0x0012bc0001057983 */ /* 0x0043680000300800 */
[----:B------:R1:W-:Y:S04]  /*276b0*/  STS.U8 [R40+UR9+0x4f80], R89 ;  /* 0x004f805928007988 */ /* 0x0003e80008000009 */
        /* <DEDUP_REMOVED lines=11> */
[----:B------:R1:W-:Y:S01]  /*27770*/  STS.U8 [R40+UR9+0x7f80], R6 ;  /* 0x007f800628007988 */ /* 0x0003e20008000009 */
[----:B------:R2:W-:Y:S06]  /*27780*/  MEMBAR.ALL.CTA ;  /* 0x0000000000007992 */ /* 0x0005ec0000008000 */
[----:B--2---:R-:W2:Y:S01]  /*27790*/  FENCE.VIEW.ASYNC.S ;  /* 0x00000000000073c6 */ /* 0x004ea20000000000 */
[----:B0-----:R-:W-:Y:S01]  /*277a0*/  VIADD R85, R85, 0x7f ;  /* 0x0000007f55557836 */ /* 0x001fe20000000000 */
[----:B--2---:R-:W-:Y:S01]  /*277b0*/  BAR.SYNC.DEFER_BLOCKING 0x0 ;  /* 0x0000000000007b1d */ /* 0x004fe20000010000 */
[----:B------:R-:W-:-:S04]  /*277c0*/  ISETP.NE.U32.AND P0, PT, RZ, UR7, PT ;  /* 0x00000007ff007c0c */ /* 0x000fc8000bf05070 */
[C---:B------:R-:W-:Y:S02]  /*277d0*/  ISETP.LT.OR P1, PT, R85.reuse, 0x80, P0 ;  /* 0x000000805500780c */ /* 0x040fe40000721670 */
[----:B------:R-:W-:-:S11]  /*277e0*/  ISETP.GE.AND P3, PT, R85, 0x100, PT ;  /* 0x000001005500780c */ /* 0x000fd60003f66270 */
[----:B-1----:R-:W-:Y:S05]  /*277f0*/  @P1 BRA `(.L_x_6) ;  /* 0x0000000000841947 */ /* 0x002fea0003800000 */
[----:B------:R-:W-:Y:S02]  /*27800*/  UIADD3 UR4, UPT, UPT, UR9, 0x10000, URZ ;  /* 0x0001000009047890 */ /* 0x000fe4000fffe0ff */
[----:B------:R-:W-:Y:S02]  /*27810*/  USHF.R.U32.HI UR14, URZ, 0x4, UR9 ;  /* 0x00000004ff0e7899 */ /* 0x000fe40008011609 */
[----:B------:R-:W-:Y:S02]  /*27820*/  USHF.R.U32.HI UR4, URZ, 0x4, UR4 ;  /* 0x00000004ff047899 */ /* 0x000fe40008011604 */
[----:B------:R-:W-:Y:S02]  /*27830*/  USGXT.U32 UR14, UR14, 0xe ;  /* 0x0000000e0e0e789a */ /* 0x000fe40008000000 */
[----:B------:R-:W-:Y:S02]  /*27840*/  USGXT.U32 UR12, UR4, 0xe ;  /* 0x0000000e040c789a */ /* 0x000fe40008000000 */
[----:B------:R-:W-:-:S02]  /*27850*/  UIADD3 UR26, UP2, UPT, UR14, 0x2, URZ ;  /* 0x000000020e1a7890 */ /* 0x000fc4000ff5e0ff */
[----:B------:R-:W-:Y:S01]  /*27860*/  UIADD3 UR28, UP1, UPT, UR12, 0x100, URZ ;  /* 0x000001000c1c7890 */ /* 0x000fe2000ff3e0ff */
[----:B------:R-:W-:Y:S01]  /*27870*/  UMOV UR4, URZ ;  /* 0x000000ff00047c82 */ /* 0x000fe20008000000 */
[----:B------:R-:W-:Y:S01]  /*27880*/  UMOV UR30, 0x0 ;  /* 0x00000000001e7882 */ /* 0x000fe20000000000 */
[----:B------:R-:W-:Y:S02]  /*27890*/  UIADD3.X UR27, UPT, UPT, UR4, 0x40004040, URZ, UP2, !UPT ;  /* 0x40004040041b7890 */ /* 0x000fe400097fe4ff */
[----:B------:R-:W-:Y:S02]  /*278a0*/  UIADD3.X UR29, UPT, UPT, UR4, 0x40004040, URZ, UP1, !UPT ;  /* 0x40004040041d7890 */ /* 0x000fe40008ffe4ff */
[----:B------:R-:W-:Y:S02]  /*278b0*/  UIADD3.64 UR20, UPT, UPT, UR26, 0x2, URZ ;  /* 0x000000021a147897 */ /* 0x000fe4000fffe0ff */
[----:B------:R-:W-:Y:S02]  /*278c0*/  UIADD3.64 UR16, UPT, UPT, UR28, 0x100, URZ ;  /* 0x000001001c107897 */ /* 0x000fe4000fffe0ff */
[----:B------:R-:W-:-:S02]  /*278d0*/  UIADD3.64 UR24, UPT, UPT, UR26, 0x4, URZ ;  /* 0x000000041a187897 */ /* 0x000fc4000fffe0ff */
[----:B------:R-:W-:Y:S01]  /*278e0*/  UIADD3.64 UR22, UPT, UPT, UR28, 0x200, URZ ;  /* 0x000002001c167897 */ /* 0x000fe2000fffe0ff */
[----:B------:R-:W-:Y:S01]  /*278f0*/  UMOV UR31, 0x8408010 ;  /* 0x08408010001f7882 */ /* 0x000fe20000000000 */
[----:B------:R-:W-:Y:S01]  /*27900*/  UMOV UR15, 0x40004040 ;  /* 0x40004040000f7882 */ /* 0x000fe20000000000 */
[----:B------:R-:W-:Y:S01]  /*27910*/  UMOV UR13, 0x40004040 ;  /* 0x40004040000d7882 */ /* 0x000fe20000000000 */
[----:B------:R-:W-:Y:S01]  /*27920*/  UMOV UR32, 0x0 ;  /* 0x0000000000207882 */ /* 0x000fe20000000000 */
[----:B------:R-:W-:Y:S01]  /*27930*/  UMOV UR33, 0x8408010 ;  /* 0x0840801000217882 */ /* 0x000fe20000000000 */
[----:B------:R-:W-:Y:S01]  /*27940*/  UMOV UR34, 0x0 ;  /* 0x0000000000227882 */ /* 0x000fe20000000000 */
[----:B------:R-:W-:Y:S01]  /*27950*/  UMOV UR35, 0x8408010 ;  /* 0x0840801000237882 */ /* 0x000fe20000000000 */
[----:B------:R-:W-:Y:S01]  /*27960*/  UMOV UR4, UR6 ;  /* 0x0000000600047c82 */ /* 0x000fe20008000000 */
[----:B------:R-:W-:Y:S01]  /*27970*/  UMOV UR5, URZ ;  /* 0x000000ff00057c82 */ /* 0x000fe20008000000 */
[----:B------:R0:W-:Y:S01]  /*27980*/  UTCQMMA gdesc[UR12], gdesc[UR14], tmem[UR8], tmem[UR30], idesc[UR31], !UPT ;  /* 0x00ff1e0e0c0075ea */ /* 0x0001e2000f800308 */
[----:B------:R-:W-:Y:S01]  /*27990*/  UMOV UR36, 0x0 ;  /* 0x0000000000247882 */ /* 0x000fe20000000000 */
[----:B------:R-:W-:Y:S01]  /*279a0*/  UMOV UR37, 0x8408010 ;  /* 0x0840801000257882 */ /* 0x000fe20000000000 */
[----:B------:R0:W-:Y:S01]  /*279b0*/  UTCQMMA gdesc[UR28], gdesc[UR26], tmem[UR8], tmem[UR32], idesc[UR33], UPT ;  /* 0x00ff201a1c0075ea */ /* 0x0001e2000b800308 */
[----:B------:R-:W-:Y:S01]  /*279c0*/  UMOV UR4, UR4 ;  /* 0x0000000400047c82 */ /* 0x000fe20008000000 */
[----:B------:R0:W-:Y:S01]  /*279d0*/  UTCQMMA gdesc[UR16], gdesc[UR20], tmem[UR8], tmem[UR34], idesc[UR35], UPT ;  /* 0x00ff2214100075ea */ /* 0x0001e2000b800308 */
[----:B------:R0:W-:Y:S01]  /*279e0*/  UTCQMMA gdesc[UR22], gdesc[UR24], tmem[UR8], tmem[UR36], idesc[UR37], UPT ;  /* 0x00ff2418160075ea */ /* 0x0001e2000b800308 */
[----:B------:R0:W-:Y:S01]  /*279f0*/  UTCBAR [UR4], URZ ;  /* 0x000000ff040073e9 */ /* 0x0001e200080000ff */
[----:B------:R-:W-:Y:S01]  /*27a00*/  NOP ;  /* 0x0000000000007918 */ /* 0x000fe20000000000 */
.L_x_6:
[----:B0-----:R-:W-:Y:S01]  /*27a10*/  UMOV UR4, URZ ;  /* 0x000000ff00047c82 */ /* 0x001fe20008000000 */
[----:B------:R-:W-:Y:S05]  /*27a20*/  @!P3 BRA `(.L_x_7) ;  /* 0x00000154006cb947 */ /* 0x000fea0003800000 */
[----:B------:R-:W-:Y:S01]  /*27a30*/  SHF.R.S32.HI R6, RZ, 0x1f, R85 ;  /* 0x0000001fff067819 */ /* 0x000fe20000011455 */
[----:B------:R-:W-:Y:S01]  /*27a40*/  UIADD3 UR4, UPT, UPT, UR9, 0x14000, URZ ;  /* 0x0001400009047890 */ /* 0x000fe2000fffe0ff */
[----:B-----5:R-:W-:Y:S01]  /*27a50*/  IMAD.SHL.U32 R4, R4, 0x80, RZ ;  /* 0x0000008004047824 */ /* 0x020fe200078e00ff */
[----:B------:R-:W-:Y:S01]  /*27a60*/  UIADD3 UR5, UPT, UPT, UR9, 0x8000, URZ ;  /* 0x0000800009057890 */ /* 0x000fe2000fffe0ff */
[----:B------:R-:W-:Y:S01]  /*27a70*/  LEA.HI R6, R6, R85, RZ, 0x7 ;  /* 0x0000005506067211 */ /* 0x000fe200078f38ff */
[----:B------:R-:W-:Y:S01]  /*27a80*/  USHF.R.U32.HI UR4, URZ, 0x4, UR4 ;  /* 0x00000004ff047899 */ /* 0x000fe20008011604 */
[----:B------:R-:W-:Y:S01]  /*27a90*/  IMAD.SHL.U32 R5, R5, 0x80, RZ ;  /* 0x0000008005057824 */ /* 0x000fe200078e00ff */
[----:B------:R-:W-:Y:S01]  /*27aa0*/  USHF.R.U32.HI UR5, URZ, 0x4, UR5 ;  /* 0x00000004ff057899 */ /* 0x000fe20008011605 */
[----:B------:R-:W-:Y:S01]  /*27ab0*/  SHF.R.S32.HI R6, RZ, 0x7, R6 ;  /* 0x00000007ff067819 */ /* 0x000fe20000011406 */
[----:B------:R-:W-:Y:S01]  /*27ac0*/  USGXT.U32 UR12, UR4, 0xe ;  /* 0x0000000e040c789a */ /* 0x000fe20008000000 */
[----:B------:R-:W-:Y:S01]  /*27ad0*/  IMAD.MOV.U32 R7, RZ, RZ, RZ ;  /* 0x000000ffff077224 */ /* 0x000fe200078e00ff */
[----:B------:R-:W-:Y:S01]  /*27ae0*/  USGXT.U32 UR14, UR5, 0xe ;  /* 0x0000000e050e789a */ /* 0x000fe20008000000 */
[----:B------:R-:W-:Y:S01]  /*27af0*/  VIMNMX R6, PT, PT, R6, 0x2, !PT ;  /* 0x0000000206067848 */ /* 0x000fe20007fe0100 */
[----:B------:R-:W-:Y:S01]  /*27b00*/  UIADD3 UR30, UP1, UPT, UR12, 0x100, URZ ;  /* 0x000001000c1e7890 */ /* 0x000fe2000ff3e0ff */
[----:B------:R-:W-:Y:S01]  /*27b10*/  SHF.R.S32.HI R8, RZ, 0x1f, R4 ;  /* 0x0000001fff087819 */ /* 0x000fe20000011404 */
[----:B------:R-:W-:-:S02]  /*27b20*/  UIADD3 UR28, UP2, UPT, UR14, 0x2, URZ ;  /* 0x000000020e1c7890 */ /* 0x000fc4000ff5e0ff */
[----:B------:R-:W-:Y:S01]  /*27b30*/  VIADD R6, R6, 0xfffffffe ;  /* 0xfffffffe06067836 */ /* 0x000fe20000000000 */
[----:B------:R-:W-:Y:S01]  /*27b40*/  UMOV UR4, URZ ;  /* 0x000000ff00047c82 */ /* 0x000fe20008000000 */
[----:B------:R-:W-:Y:S01]  /*27b50*/  UMOV UR5, URZ ;  /* 0x000000ff00057c82 */ /* 0x000fe20008000000 */
[----:B------:R-:W-:Y:S02]  /*27b60*/  UIADD3.X UR31, UPT, UPT, UR4, 0x40004040, URZ, UP1, !UPT ;  /* 0x40004040041f7890 */ /* 0x000fe40008ffe4ff */
[----:B------:R0:W-:Y:S01]  /*27b70*/  STL [R1+0xdd4], R6 ;  /* 0x000dd40601007387 */ /* 0x0001e20000100800 */
[----:B------:R-:W-:Y:S01]  /*27b80*/  UIADD3.X UR29, UPT, UPT, UR5, 0x40004040, URZ, UP2, !UPT ;  /* 0x40004040051d7890 */ /* 0x000fe200097fe4ff */
[----:B------:R-:W-:Y:S02]  /*27b90*/  UMOV UR11, 0x1 ;  /* 0x00000001000b7882 */ /* 0x000fe40000000000 */
[----:B------:R1:W-:Y:S01]  /*27ba0*/  STL [R1+0xdcc], RZ ;  /* 0x000dccff01007387 */ /* 0x0003e20000100800 */
[----:B------:R-:W-:-:S02]  /*27bb0*/  UIADD3.64 UR20, UPT, UPT, UR30, 0x100, URZ ;  /* 0x000001001e147897 */ /* 0x000fc4000fffe0ff */
[----:B------:R-:W-:Y:S02]  /*27bc0*/  UIADD3.64 UR22, UPT, UPT, UR28, 0x2, URZ ;  /* 0x000000021c167897 */ /* 0x000fe4000fffe0ff */
[----:B------:R-:W-:Y:S01]  /*27bd0*/  UIADD3.64 UR24, UPT, UPT, UR30, 0x200, URZ ;  /* 0x000002001e187897 */ /* 0x000fe2000fffe0ff */
[----:B0-----:R-:W-:Y:S01]  /*27be0*/  SHF.R.S32.HI R6, RZ, 0x1f, R5 ;  /* 0x0000001fff067819 */ /* 0x001fe20000011405 */
[----:B------:R-:W-:-:S12]  /*27bf0*/  UIADD3.64 UR26, UPT, UPT, UR28, 0x4, URZ ;  /* 0x000000041c1a7897 */ /* 0x000fd8000fffe0ff */
.L_x_10:
[----:B------:R-:W2:Y:S01]  /*27c00*/  LDL R9, [R1+0xdcc] ;  /* 0x000dcc0001097983 */ /* 0x000ea20000100800 */
[----:B------:R-:W-:Y:S01]  /*27c10*/  IMAD.U32 R7, R7, -0x80000000, RZ ;  /* 0x8000000007077824 */ /* 0x000fe200078e00ff */
[----:B0-----:R-:W0:Y:S02]  /*27c20*/  LDC R12, c[0x0][0x3a0] ;  /* 0x0000e800ff0c7b82 */ /* 0x001e240000000800 */
[----:B------:R-:W3:Y:S01]  /*27c30*/  LDL.LU R8, [R1+0x1d8] ;  /* 0x0001d80001087983 */ /* 0x000ee20000300800 */
[----:B------:R-:W4:Y:S01]  /*27c40*/  SYNCS.PHASECHK.TRANS64.TRYWAIT P1, [UR6], R7 ;  /* 0x00000007ff0075a7 */ /* 0x000f220008021106 */
[----:B--2---:R-:W-:Y:S01]  /*27c50*/  VIADD R9, R9, 0x1 ;  /* 0x0000000109097836 */ /* 0x004fe20000000000 */
[----:B---3-5:R-:W-:-:S04]  /*27c60*/  IADD3 R8, P5, PT, R4, R8, RZ ;  /* 0x0000000804087210 */ /* 0x028fc80007fbe0ff */
[----:B------:R2:W-:Y:S01]  /*27c70*/  STL [R1+0xdd0], R9 ;  /* 0x000dd00901007387 */ /* 0x0005e20000100800 */
[----:B0-----:R-:W-:-:S03]  /*27c80*/  IMAD R12, R9, -0x80, R12 ;  /* 0xffffff80090c7824 */ /* 0x001fc600078e020c */
[----:B------:R2:W-:Y:S02]  /*27c90*/  STL [R1+0x1d8], R8 ;  /* 0x0001d80801007387 */ /* 0x0005e40000100800 */
[----:B------:R-:W-:Y:S01]  /*27ca0*/  ISETP.GT.AND P3, PT, R12, 0x1, PT ;  /* 0x000000010c00780c */ /* 0x000fe20003f64270 */
[----:B----4-:R-:W-:-:S12]  /*27cb0*/  @!P1 BRA `(.L_x_8) ;  /* 0x000001f8001c9947 */ /* 0x010fd80003800000 */
.L_x_16:
[----:B--2---:R-:W2:Y:S04]  /*27cc0*/  LDL.LU R9, [R1+0x1d4] ;  /* 0x0001d40001097983 */ /* 0x004ea80000300800 */
[----:B------:R-:W3:Y:S04]  /*27cd0*/  LDL R8, [R1+0x1d8] ;  /* 0x0001d80001087983 */ /* 0x000ee80000100800 */
[----:B------:R-:W-:Y:S04]  /*27ce0*/  STL [R1+0x15f8], R51 ;  /* 0x0015f83301007387 */ /* 0x000fe80000100800 */
[----:B------:R-:W-:Y:S04]  /*27cf0*/  STL [R1+0x1604], R51 ;  /* 0x0016043301007387 */ /* 0x000fe80000100800 */
[----:B------:R-:W-:Y:S04]  /*27d00*/  STL [R1+0x15e8], R50 ;  /* 0x0015e83201007387 */ /* 0x000fe80000100800 */
[----:B------:R-:W-:Y:S04]  /*27d10*/  STL [R1+0x15ec], R50 ;  /* 0x0015ec3201007387 */ /* 0x000fe80000100800 */
[----:B------:R0:W-:Y:S04]  /*27d20*/  STL [R1+0x1608], R50 ;  /* 0x0016083201007387 */ /* 0x0001e80000100800 */
[----:B0-----:R-:W4:Y:S04]  /*27d30*/  LDL.LU R50, [R1+0x1e4] ;  /* 0x0001e40001327983 */ /* 0x001f280000300800 */
[----:B------:R-:W-:Y:S04]  /*27d40*/  STL [R1+0x15d8], R11 ;  /* 0x0015d80b01007387 */ /* 0x000fe80000100800 */
[----:B------:R-:W-:Y:S04]  /*27d50*/  STL [R1+0x15e4], R11 ;  /* 0x0015e40b01007387 */ /* 0x000fe80000100800 */
[----:B------:R0:W-:Y:S04]  /*27d60*/  STL [R1+0x15fc], R11 ;  /* 0x0015fc0b01007387 */ /* 0x0001e80000100800 */
[----:B0-----:R-:W2:Y:S04]  /*27d70*/  LDL.LU R11, [R1+0x1e8] ;  /* 0x0001e800010b7983 */ /* 0x001ea80000300800 */
[----:B------:R-:W-:Y:S04]  /*27d80*/  STL [R1+0x15d0], R45 ;  /* 0x0015d02d01007387 */ /* 0x000fe80000100800 */
[----:B------:R-:W-:Y:S04]  /*27d90*/  STL [R1+0x15f0], R45 ;  /* 0x0015f02d01007387 */ /* 0x000fe80000100800 */
[----:B------:R0:W-:Y:S04]  /*27da0*/  STL [R1+0x15f4], R45 ;  /* 0x0015f42d01007387 */ /* 0x0001e80000100800 */
[----:B0-----:R-:W2:Y:S04]  /*27db0*/  LDL.LU R45, [R1+0x1f0] ;  /* 0x0001f000012d7983 */ /* 0x001ea80000300800 */
[----:B--2---:R-:W-:Y:S04]  /*27dc0*/  STL [R1+0x160c], R45 ;  /* 0x00160c2d01007387 */ /* 0x004fe80000100800 */
[----:B------:R-:W-:Y:S04]  /*27dd0*/  STL [R1+0x15cc], R46 ;  /* 0x0015cc2e01007387 */ /* 0x000fe80000100800 */
[----:B------:R-:W-:Y:S04]  /*27de0*/  STL [R1+0x15d4], R46 ;  /* 0x0015d42e01007387 */ /* 0x000fe80000100800 */
[----:B------:R-:W-:Y:S04]  /*27df0*/  STL [R1+0x15dc], R46 ;  /* 0x0015dc2e01007387 */ /* 0x000fe80000100800 */
[----:B------:R-:W-:Y:S04]  /*27e00*/  STL [R1+0x1600], R46 ;  /* 0x0016002e01007387 */ /* 0x000fe80000100800 */
[----:B------:R0:W-:Y:S04]  /*27e10*/  STL [R1+0x1610], R46 ;  /* 0x0016102e01007387 */ /* 0x0001e80000100800 */
[----:B0-----:R-:W2:Y:S01]  /*27e20*/  LDL.LU R46, [R1+0x1e0] ;  /* 0x0001e000012e7983 */ /* 0x001ea20000300800 */
[----:B------:R-:W-:-:S02]  /*27e30*/  ISETP.GT.AND P4, PT, R12, 0x2, PT ;  /* 0x000000020c00780c */ /* 0x000fc40003f84270 */
[----:B------:R-:W-:Y:S01]  /*27e40*/  ISETP.GT.AND P1, PT, R12, 0x3, PT ;  /* 0x000000030c00780c */ /* 0x000fe20003f24270 */
        /* <DEDUP_REMOVED lines=75> */
[----:B--2---:R-:W-:-:S03]  /*28300*/  IADD3 R46, P6, PT, R4, R46, RZ ;  /* 0x0000002e042e7210 */ /* 0x004fc60007fde0ff */
[----:B------:R-:W-:Y:S04]  /*28310*/  STL [R1+0x14a0], R48 ;  /* 0x0014a03001007387 */ /* 0x000fe80000100800 */
[----:B------:R0:W-:Y:S04]  /*28320*/  STL [R1+0x149c], R49 ;  /* 0x00149c3101007387 */ /* 0x0001e80000100800 */
[----:B------:R-:W-:Y:S04]  /*28330*/  STL [R1+0x1498], R52 ;  /* 0x0014983401007387 */ /* 0x000fe80000100800 */
[----:B------:R-:W-:Y:S01]  /*28340*/  STL [R1+0x1494], R53 ;  /* 0x0014943501007387 */ /* 0x000fe20000100800 */
[----:B0-----:R-:W-:-:S03]  /*28350*/  PRMT R49, RZ, 0x7610, R49 ;  /* 0x00007610ff317816 */ /* 0x001fc60000000031 */
[----:B------:R0:W-:Y:S04]  /*28360*/  STL [R1+0x1490], R55 ;  /* 0x0014903701007387 */ /* 0x0001e80000100800 */
[----:B------:R-:W-:Y:S04]  /*28370*/  STL [R1+0x148c], R57 ;  /* 0x00148c3901007387 */ /* 0x000fe80000100800 */
[----:B------:R-:W-:Y:S01]  /*28380*/  STL [R1+0x1488], R59 ;  /* 0x0014883b01007387 */ /* 0x000fe20000100800 */
[----:B0-----:R-:W-:-:S03]  /*28390*/  SHF.R.S32.HI R55, RZ, 0x1f, R4 ;  /* 0x0000001fff377819 */ /* 0x001fc60000011404 */
[----:B------:R-:W-:Y:S02]  /*283a0*/  STL [R1+0x1484], R61 ;  /* 0x0014843d01007387 */ /* 0x000fe40000100800 */
[----:B------:R-:W-:Y:S02]  /*283b0*/  IMAD.X R9, R55, 0x1, R9, P5 ;  /* 0x0000000137097824 */ /* 0x000fe400028e0609 */
        /* <DEDUP_REMOVED lines=22> */
[----:B------:R0:W-:Y:S04]  /*28520*/  STL [R1+0x1d4], R9 ;  /* 0x0001d40901007387 */ /* 0x0001e80000100800 */
[----:B------:R-:W2:Y:S04]  /*28530*/  LDL.LU R7, [R1+0x1f8] ;  /* 0x0001f80001077983 */ /* 0x000ea80000300800 */
[----:B------:R1:W-:Y:S04]  /*28540*/  STL [R1+0x1e0], R46 ;  /* 0x0001e02e01007387 */ /* 0x0003e80000100800 */
[----:B------:R-:W2:Y:S04]  /*28550*/  LDL.LU R91, [R1+0x200] ;  /* 0x00020000015b7983 */ /* 0x000ea80000300800 */
[----:B------:R-:W-:Y:S04]  /*28560*/  STL [R1+0x1e8], R11 ;  /* 0x0001e80b01007387 */ /* 0x000fe80000100800 */
[----:B---3--:R3:W2:Y:S04]  /*28570*/  @P3 LDG.E.U8 R49, desc[UR18][R8.64] ;  /* 0x0000001208313981 */ /* 0x0086a8000c1e1100 */
[----:B0-----:R-:W2:Y:S01]  /*28580*/  LDL.LU R9, [R1+0x1dc] ;  /* 0x0001dc0001097983 */ /* 0x001ea20000300800 */
[----:B------:R-:W-:Y:S01]  /*28590*/  PRMT R45, RZ, 0x7610, R45 ;  /* 0x00007610ff2d7816 */ /* 0x000fe2000000002d */
[----:B---3--:R-:W-:Y:S01]  /*285a0*/  @P4 IMAD.MOV.U32 R8, RZ, RZ, R46 ;  /* 0x000000ffff084224 */ /* 0x008fe200078e002e */
[----:B------:R-:W-:Y:S01]  /*285b0*/  PRMT R51, RZ, 0x7610, R51 ;  /* 0x00007610ff337816 */ /* 0x000fe20000000033 */
[C---:B----4-:R-:W-:Y:S01]  /*285c0*/  IMAD.X R50, R55.reuse, 0x1, R50, P5 ;  /* 0x0000000137327824 */ /* 0x050fe200028e0632 */
[----:B------:R-:W-:Y:S01]  /*285d0*/  ISETP.GT.AND P3, PT, R12, 0x4, PT ;  /* 0x000000040c00780c */ /* 0x000fe20003f64270 */
[----:B--2---:R-:W-:-:S05]  /*285e0*/  IMAD.X R9, R55, 0x1, R9, P6 ;  /* 0x0000000137097824 */ /* 0x004fca00030e0609 */
[----:B------:R0:W2:Y:S04]  /*285f0*/  @P4 LDG.E.U8 R45, desc[UR18][R8.64] ;  /* 0x00000012082d4981 */ /* 0x0000a8000c1e1100 */
[----:B------:R3:W-:Y:S04]  /*28600*/  STL [R1+0x1dc], R9 ;  /* 0x0001dc0901007387 */ /* 0x0007e80000100800 */
[----:B-1----:R-:W4:Y:S01]  /*28610*/  LDL.LU R46, [R1+0x1610] ;  /* 0x00161000012e7983 */ /* 0x002f220000300800 */
[----:B0-----:R-:W-:-:S03]  /*28620*/  @P1 IMAD.MOV.U32 R8, RZ, RZ, R11 ;  /* 0x000000ffff081224 */ /* 0x001fc600078e000b */
[----:B------:R-:W-:Y:S01]  /*28630*/  STL [R1+0x1e4], R50 ;  /* 0x0001e43201007387 */ /* 0x000fe20000100800 */
[----:B---3--:R-:W-:-:S05]  /*28640*/  IMAD.MOV.U32 R9, RZ, RZ, R50 ;  /* 0x000000ffff097224 */ /* 0x008fca00078e0032 */
[----:B------:R-:W3:Y:S04]  /*28650*/  @P1 LDG.E.U8 R51, desc[UR18][R8.64] ;  /* 0x0000001208331981 */ /* 0x000ee8000c1e1100 */
[----:B--2---:R0:W-:Y:S04]  /*28660*/  STL [R1+0x1a8], R45 ;  /* 0x0001a82d01007387 */ /* 0x0041e80000100800 */
[----:B0-----:R-:W2:Y:S04]  /*28670*/  LDL.LU R45, [R1+0x160c] ;  /* 0x00160c00012d7983 */ /* 0x001ea80000300800 */
[----:B------:R-:W4:Y:S04]  /*28680*/  LDL.LU R50, [R1+0x1608] ;  /* 0x0016080001327983 */ /* 0x000f280000300800 */
[----:B------:R-:W4:Y:S04]  /*28690*/  LDL.LU R11, [R1+0x1fc] ;  /* 0x0001fc00010b7983 */ /* 0x000f280000300800 */
[----:B---3--:R0:W-:Y:S04]  /*286a0*/  STL [R1+0x1a4], R51 ;  /* 0x0001a43301007387 */ /* 0x0081e80000100800 */
[----:B0-----:R-:W3:Y:S01]  /*286b0*/  LDL.LU R51, [R1+0x1604] ;  /* 0x0016040001337983 */ /* 0x001ee20000300800 */
[----:B--2---:R-:W-:-:S05]  /*286c0*/  IADD3 R45, P5, PT, R4, R45, RZ ;  /* 0x0000002d042d7210 */ /* 0x004fca0007fbe0ff */
[----:B------:R0:W-:Y:S04]  /*286d0*/  STL [R1+0x1f0], R45 ;  /* 0x0001f02d01007387 */ /* 0x0001e80000100800 */
[----:B------:R-:W2:Y:S01]  /*286e0*/  LDL.LU R8, [R1+0x1ec] ;  /* 0x0001ec0001087983 */ /* 0x000ea20000300800 */
[----:B------:R-:W-:-:S03]  /*286f0*/  IMAD.MOV.U32 R9, RZ, RZ, R45 ;  /* 0x000000ffff097224 */ /* 0x000fc600078e002d */
[----:B0-----:R-:W3:Y:S01]  /*28700*/  LDL.LU R45, [R1+0x208] ;  /* 0x00020800012d7983 */ /* 0x001ee20000300800 */
[----:B----4-:R-:W-:Y:S02]  /*28710*/  PRMT R50, RZ, 0x7610, R50 ;  /* 0x00007610ff327816 */ /* 0x010fe40000000032 */
[----:B------:R-:W-:Y:S01]  /*28720*/  IADD3 R7, P6, PT, R4, R7, RZ ;  /* 0x0000000704077210 */ /* 0x000fe20007fde0ff */
[----:B--2---:R-:W-:-:S05]  /*28730*/  IMAD.X R8, R55, 0x1, R8, P5 ;  /* 0x0000000137087824 */ /* 0x004fca00028e0608 */
[-C--:B------:R-:W-:Y:S01]  /*28740*/  @P3 LOP3.LUT R9, R9, R8.reuse, RZ, 0x3c, !PT ;  /* 0x0000000809093212 */ /* 0x080fe200078e3cff */
[----:B------:R0:W-:Y:S03]  /*28750*/  STL [R1+0x1ec], R8 ;  /* 0x0001ec0801007387 */ /* 0x0001e60000100800 */
[----:B0-----:R-:W-:-:S04]  /*28760*/  @P3 LOP3.LUT R8, R9, R8, RZ, 0x3c, !PT ;  /* 0x0000000809083212 */ /* 0x001fc800078e3cff */
[----:B------:R-:W-:Y:S01]  /*28770*/  @P3 LOP3.LUT R9, R9, R8, RZ, 0x3c, !PT ;  /* 0x0000000809093212 */ /* 0x000fe200078e3cff */
[----:B------:R0:W-:Y:S04]  /*28780*/  STL [R1+0x1f8], R7 ;  /* 0x0001f80701007387 */ /* 0x0001e80000100800 */
[----:B------:R1:W2:Y:S04]  /*28790*/  @P3 LDG.E.U8 R50, desc[UR18][R8.64] ;  /* 0x0000001208323981 */ /* 0x0002a8000c1e1100 */
[----:B------:R-:W4:Y:S01]  /*287a0*/  LDL.LU R8, [R1+0x1f4] ;  /* 0x0001f40001087983 */ /* 0x000f220000300800 */
[----:B------:R-:W-:Y:S01]  /*287b0*/  ISETP.GT.AND P4, PT, R12, 0x5, PT ;  /* 0x000000050c00780c */ /* 0x000fe20003f84270 */
[----:B-1----:R-:W-:Y:S01]  /*287c0*/  IMAD.MOV.U32 R9, RZ, RZ, R7 ;  /* 0x000000ffff097224 */ /* 0x002fe200078e0007 */
[----:B------:R-:W-:Y:S01]  /*287d0*/  IADD3 R91, P5, PT, R4, R91, RZ ;  /* 0x0000005b045b7210 */ /* 0x000fe20007fbe0ff */
[----:B0-----:R-:W4:Y:S01]  /*287e0*/  LDL.LU R7, [R1+0x210] ;  /* 0x0002100001077983 */ /* 0x001f220000300800 */
[----:B------:R-:W-:-:S03]  /*287f0*/  ISETP.GT.AND P1, PT, R12, 0x6, PT ;  /* 0x000000060c00780c */ /* 0x000fc60003f24270 */
[----:B------:R-:W-:Y:S01]  /*28800*/  STL [R1+0x200], R91 ;  /* 0x0002005b01007387 */ /* 0x000fe20000100800 */
[----:B------:R-:W-:Y:S01]  /*28810*/  PRMT R46, RZ, 0x7610, R46 ;  /* 0x00007610ff2e7816 */ /* 0x000fe2000000002e */
[C---:B------:R-:W-:Y:S01]  /*28820*/  IMAD.X R11, R55.reuse, 0x1, R11, P5 ;  /* 0x00000001370b7824 */ /* 0x040fe200028e060b */
[----:B---3--:R-:W-:Y:S01]  /*28830*/  PRMT R51, RZ, 0x7610, R51 ;  /* 0x00007610ff337816 */ /* 0x008fe20000000033 */
[----:B--2---:R0:W-:Y:S01]  /*28840*/  STL [R1+0x1a0], R50 ;  /* 0x0001a03201007387 */ /* 0x0041e20000100800 */
[----:B----4-:R-:W-:-:S03]  /*28850*/  IMAD.X R8, R55, 0x1, R8, P6 ;  /* 0x0000000137087824 */ /* 0x010fc600030e0608 */
[----:B0-----:R-:W2:Y:S02]  /*28860*/  LDL.LU R50, [R1+0x218] ;  /* 0x0002180001327983 */ /* 0x001ea40000300800 */
[-C--:B------:R-:W-:Y:S02]  /*28870*/  @P4 LOP3.LUT R9, R9, R8.reuse, RZ, 0x3c, !PT ;  /* 0x0000000809094212 */ /* 0x080fe400078e3cff */
[----:B------:R0:W-:Y:S02]  /*28880*/  STL [R1+0x1f4], R8 ;  /* 0x0001f40801007387 */ /* 0x0001e40000100800 */
[----:B0-----:R-:W-:-:S04]  /*28890*/  @P4 LOP3.LUT R8, R9, R8, RZ, 0x3c, !PT ;  /* 0x0000000809084212 */ /* 0x001fc800078e3cff */
[----:B------:R-:W-:-:S05]  /*288a0*/  @P4 LOP3.LUT R9, R9, R8, RZ, 0x3c, !PT ;  /* 0x0000000809094212 */ /* 0x000fca00078e3cff */
[----:B------:R0:W3:Y:S02]  /*288b0*/  @P4 LDG.E.U8 R46, desc[UR18][R8.64] ;  /* 0x00000012082e4981 */ /* 0x0000e4000c1e1100 */
[----:B0-----:R-:W-:Y:S02]  /*288c0*/  IMAD.MOV.U32 R9, RZ, RZ, R11 ;  /* 0x000000ffff097224 */ /* 0x001fe400078e000b */
[----:B------:R-:W-:-:S05]  /*288d0*/  @P1 IMAD.MOV.U32 R8, RZ, RZ, R91 ;  /* 0x000000ffff081224 */ /* 0x000fca00078e005b */
[----:B------:R-:W4:Y:S01]  /*288e0*/  @P1 LDG.E.U8 R51, desc[UR18][R8.64] ;  /* 0x0000001208331981 */ /* 0x000f22000c1e1100 */
[----:B------:R-:W-:-:S03]  /*288f0*/  IADD3 R45, P5, PT, R4, R45, RZ ;  /* 0x0000002d042d7210 */ /* 0x000fc60007fbe0ff */
[----:B------:R-:W-:Y:S04]  /*28900*/  STL [R1+0x1fc], R11 ;  /* 0x0001fc0b01007387 */ /* 0x000fe80000100800 */
[----:B---3--:R0:W-:Y:S04]  /*28910*/  STL [R1+0x19c], R46 ;  /* 0x00019c2e01007387 */ /* 0x0081e80000100800 */
[----:B0-----:R-:W3:Y:S04]  /*28920*/  LDL.LU R46, [R1+0x1600] ;  /* 0x00160000012e7983 */ /* 0x001ee80000300800 */
[----:B------:R-:W2:Y:S04]  /*28930*/  LDL.LU R11, [R1+0x15fc] ;  /* 0x0015fc00010b7983 */ /* 0x000ea80000300800 */
[----:B------:R-:W3:Y:S04]  /*28940*/  LDL.LU R91, [R1+0x214] ;  /* 0x00021400015b7983 */ /* 0x000ee80000300800 */
[----:B----4-:R0:W-:Y:S04]  /*28950*/  STL [R1+0x198], R51 ;  /* 0x0001983301007387 */ /* 0x0101e80000100800 */
[----:B0-----:R-:W4:Y:S04]  /*28960*/  LDL.LU R51, [R1+0x15f8] ;  /* 0x0015f80001337983 */ /* 0x001f280000300800 */
[----:B------:R0:W-:Y:S04]  /*28970*/  STL [R1+0x208], R45 ;  /* 0x0002082d01007387 */ /* 0x0001e80000100800 */
[----:B------:R-:W3:Y:S01]  /*28980*/  LDL.LU R8, [R1+0x204] ;  /* 0x0002040001087983 */ /* 0x000ee20000300800 */
[----:B------:R-:W-:Y:S01]  /*28990*/  ISETP.GT.AND P3, PT, R12, 0x7, PT ;  /* 0x000000070c00780c */ /* 0x000fe20003f64270 */
[----:B------:R-:W-:-:S02]  /*289a0*/  IMAD.MOV.U32 R9, RZ, RZ, R45 ;  /* 0x000000ffff097224 */ /* 0x000fc400078e002d */
[----:B0-----:R-:W4:Y:S01]  /*289b0*/  LDL.LU R45, [R1+0x220] ;  /* 0x00022000012d7983 */ /* 0x001f220000300800 */
[----:B------:R-:W-:Y:S02]  /*289c0*/  IADD3 R7, P6, PT, R4, R7, RZ ;  /* 0x0000000704077210 */ /* 0x000fe40007fde0ff */
[----:B--2---:R-:W-:Y:S01]  /*289d0*/  PRMT R11, RZ, 0x7610, R11 ;  /* 0x00007610ff0b7816 */ /* 0x004fe2000000000b */
[----:B---3--:R-:W-:-:S06]  /*289e0*/  IMAD.X R8, R55, 0x1, R8, P5 ;  /* 0x0000000137087824 */ /* 0x008fcc00028e0608 */
[-C--:B------:R-:W-:Y:S01]  /*289f0*/  @P3 LOP3.LUT R9, R9, R8.reuse, RZ, 0x3c, !PT ;  /* 0x0000000809093212 */ /* 0x080fe200078e3cff */
[----:B------:R0:W-:Y:S03]  /*28a00*/  STL [R1+0x204], R8 ;  /* 0x0002040801007387 */ /* 0x0001e60000100800 */
[----:B0-----:R-:W-:-:S04]  /*28a10*/  @P3 LOP3.LUT R8, R9, R8, RZ, 0x3c, !PT ;  /* 0x0000000809083212 */ /* 0x001fc800078e3cff */
[----:B------:R-:W-:Y:S01]  /*28a20*/  @P3 LOP3.LUT R9, R9, R8, RZ, 0x3c, !PT ;  /* 0x0000000809093212 */ /* 0x000fe200078e3cff */
[----:B------:R0:W-:Y:S04]  /*28a30*/  STL [R1+0x210], R7 ;  /* 0x0002100701007387 */ /* 0x0001e80000100800 */
[----:B------:R1:W2:Y:S04]  /*28a40*/  @P3 LDG.E.U8 R11, desc[UR18][R8.64] ;  /* 0x00000012080b3981 */ /* 0x0002a8000c1e1100 */
[----:B------:R-:W3:Y:S01]  /*28a50*/  LDL.LU R8, [R1+0x20c] ;  /* 0x00020c0001087983 */ /* 0x000ee20000300800 */
[----:B------:R-:W-:Y:S01]  /*28a60*/  ISETP.GT.AND P4, PT, R12, 0x8, PT ;  /* 0x000000080c00780c */ /* 0x000fe20003f84270 */
[----:B-1----:R-:W-:Y:S01]  /*28a70*/  IMAD.MOV.U32 R9, RZ, RZ, R7 ;  /* 0x000000ffff097224 */ /* 0x002fe200078e0007 */
[----:B------:R-:W-:Y:S01]  /*28a80*/  IADD3 R50, P5, PT, R4, R50, RZ ;  /* 0x0000003204327210 */ /* 0x000fe20007fbe0ff */
[----:B0-----:R-:W3:Y:S01]  /*28a90*/  LDL.LU R7, [R1+0x228] ;  /* 0x0002280001077983 */ /* 0x001ee20000300800 */
[----:B------:R-:W-:-:S03]  /*28aa0*/  ISETP.GT.AND P1, PT, R12, 0x9, PT ;  /* 0x000000090c00780c */ /* 0x000fc60003f24270 */
[----:B------:R-:W-:Y:S01]  /*28ab0*/  STL [R1+0x218], R50 ;  /* 0x0002183201007387 */ /* 0x000fe20000100800 */
[----:B----4-:R-:W-:Y:S01]  /*28ac0*/  PRMT R51, RZ, 0x7610, R51 ;  /* 0x00007610ff337816 */ /* 0x010fe20000000033 */
[C---:B------:R-:W-:Y:S01]  /*28ad0*/  IMAD.X R91, R55.reuse, 0x1, R91, P5 ;  /* 0x00000001375b7824 */ /* 0x040fe200028e065b */
[----:B------:R-:W-:Y:S02]  /*28ae0*/  PRMT R48, RZ, 0x7610, R48 ;  /* 0x00007610ff307816 */ /* 0x000fe40000000030 */
[----:B------:R-:W-:Y:S01]  /*28af0*/  IADD3 R45, P5, PT, R4, R45, RZ ;  /* 0x0000002d042d7210 */ /* 0x000fe20007fbe0ff */
[----:B--2---:R0:W-:Y:S01]  /*28b00*/  STL [R1+0x194], R11 ;  /* 0x0001940b01007387 */ /* 0x0041e20000100800 */
[----:B---3--:R-:W-:-:S03]  /*28b10*/  IMAD.X R8, R55, 0x1, R8, P6 ;  /* 0x0000000137087824 */ /* 0x008fc600030e0608 */
[----:B0-----:R-:W2:Y:S02]  /*28b20*/  LDL.LU R11, [R1+0x230] ;  /* 0x00023000010b7983 */ /* 0x001ea40000300800 */
[-C--:B------:R-:W-:Y:S02]  /*28b30*/  @P4 LOP3.LUT R9, R9, R8.reuse, RZ, 0x3c, !PT ;  /* 0x0000000809094212 */ /* 0x080fe400078e3cff */
[----:B------:R0:W-:Y:S02]  /*28b40*/  STL [R1+0x20c], R8 ;  /* 0x00020c0801007387 */ /* 0x0001e40000100800 */
[----:B0-----:R-:W-:-:S04]  /*28b50*/  @P4 LOP3.LUT R8, R9, R8, RZ, 0x3c, !PT ;  /* 0x0000000809084212 */ /* 0x001fc800078e3cff */
[----:B------:R-:W-:Y:S01]  /*28b60*/  @P4 LOP3.LUT R9, R9, R8, RZ, 0x3c, !PT ;  /* 0x0000000809094212 */ /* 0x000fe200078e3cff */
[----:B------:R0:W-:Y:S04]  /*28b70*/  STL [R1+0x214], R91 ;  /* 0x0002145b01007387 */ /* 0x0001e80000100800 */
[----:B------:R1:W3:Y:S02]  /*28b80*/  @P4 LDG.E.U8 R51, desc[UR18][R8.64] ;  /* 0x0000001208334981 */ /* 0x0002e4000c1e1100 */
[----:B-1----:R-:W-:Y:S02]  /*28b90*/  @P1 IMAD.MOV.U32 R8, RZ, RZ, R50 ;  /* 0x000000ffff081224 */ /* 0x002fe400078e0032 */
[----:B------:R-:W-:Y:S01]  /*28ba0*/  @P1 IMAD.MOV.U32 R9, RZ, RZ, R91 ;  /* 0x000000ffff091224 */ /* 0x000fe200078e005b */
[----:B------:R-:W4:Y:S04]  /*28bb0*/  LDL.LU R50, [R1+0x22c] ;  /* 0x00022c0001327983 */ /* 0x000f280000300800 */
[----:B0-----:R-:W2:Y:S04]  /*28bc0*/  LDL.LU R91, [R1+0x238] ;  /* 0x00023800015b7983 */ /* 0x001ea80000300800 */
[----:B------:R0:W2:Y:S04]  /*28bd0*/  @P1 LDG.E.U8 R48, desc[UR18][R8.64] ;  /* 0x0000001208301981 */ /* 0x0000a8000c1e1100 */
[----:B------:R1:W-:Y:S01]  /*28be0*/  STL [R1+0x220], R45 ;  /* 0x0002202d01007387 */ /* 0x0003e20000100800 */
[----:B0-----:R-:W-:-:S03]  /*28bf0*/  IMAD.MOV.U32 R9, RZ, RZ, R45 ;  /* 0x000000ffff097224 */ /* 0x001fc600078e002d */
[----:B-1----:R-:W2:Y:S04]  /*28c00*/  LDL.LU R45, [R1+0x15f4] ;  /* 0x0015f400012d7983 */ /* 0x002ea80000300800 */
[----:B------:R-:W2:Y:S01]  /*28c10*/  LDL.LU R8, [R1+0x21c] ;  /* 0x00021c0001087983 */ /* 0x000ea20000300800 */
[----:B------:R-:W-:Y:S02]  /*28c20*/  ISETP.GT.AND P3, PT, R12, 0xa, PT ;  /* 0x0000000a0c00780c */ /* 0x000fe40003f64270 */
[----:B------:R-:W-:Y:S02]  /*28c30*/  PRMT R46, RZ, 0x7610, R46 ;  /* 0x00007610ff2e7816 */ /* 0x000fe4000000002e */
[----:B------:R-:W-:Y:S01]  /*28c40*/  IADD3 R7, P6, PT, R4, R7, RZ ;  /* 0x0000000704077210 */ /* 0x000fe20007fde0ff */
[----:B--2---:R-:W-:-:S08]  /*28c50*/  IMAD.X R8, R55, 0x1, R8, P5 ;  /* 0x0000000137087824 */ /* 0x004fd000028e0608 */
        /* <DEDUP_REMOVED lines=10> */
[----:B0-----:R-:W4:Y:S04]  /*28d00*/  LDL.LU R7, [R1+0x240] ;  /* 0x0002400001077983 */ /* 0x001f280000300800 */
[----:B------:R-:W-:Y:S01]  /*28d10*/  STL [R1+0x230], R11 ;  /* 0x0002300b01007387 */ /* 0x000fe20000100800 */
[----:B------:R-:W-:-:S03]  /*28d20*/  PRMT R45, RZ, 0x7610, R45 ;  /* 0x00007610ff2d7816 */ /* 0x000fc6000000002d */
[----:B--2---:R0:W-:Y:S01]  /*28d30*/  STL [R1+0x18c], R46 ;  /* 0x00018c2e01007387 */ /* 0x0041e20000100800 */
[----:B---3--:R-:W-:-:S03]  /*28d40*/  IMAD.X R8, R55, 0x1, R8, P6 ;  /* 0x0000000137087824 */ /* 0x008fc600030e0608 */
[----:B0-----:R-:W2:Y:S02]  /*28d50*/  LDL.LU R46, [R1+0x248] ;  /* 0x00024800012e7983 */ /* 0x001ea40000300800 */
[-C--:B------:R-:W-:Y:S02]  /*28d60*/  @P4 LOP3.LUT R9, R9, R8.reuse, RZ, 0x3c, !PT ;  /* 0x0000000809094212 */ /* 0x080fe400078e3cff */
[----:B------:R0:W-:Y:S02]  /*28d70*/  STL [R1+0x224], R8 ;  /* 0x0002240801007387 */ /* 0x0001e40000100800 */
[----:B0-----:R-:W-:-:S04]  /*28d80*/  @P4 LOP3.LUT R8, R9, R8, RZ, 0x3c, !PT ;  /* 0x0000000809084212 */ /* 0x001fc800078e3cff */
[----:B------:R-:W-:-:S05]  /*28d90*/  @P4 LOP3.LUT R9, R9, R8, RZ, 0x3c, !PT ;  /* 0x0000000809094212 */ /* 0x000fca00078e3cff */
[----:B------:R0:W3:Y:S01]  /*28da0*/  @P4 LDG.E.U8 R45, desc[UR18][R8.64] ;  /* 0x00000012082d4981 */ /* 0x0000e2000c1e1100 */
[----:B------:R-:W-:Y:S01]  /*28db0*/  ISETP.GT.AND P1, PT, R12, 0xc, PT ;  /* 0x0000000c0c00780c */ /* 0x000fe20003f24270 */
[----:B----4-:R-:W-:Y:S01]  /*28dc0*/  IMAD.X R50, R55, 0x1, R50, P5 ;  /* 0x0000000137327824 */ /* 0x010fe200028e0632 */
[----:B------:R-:W-:-:S04]  /*28dd0*/  PRMT R10, RZ, 0x7610, R10 ;  /* 0x00007610ff0a7816 */ /* 0x000fc8000000000a */
[----:B------:R-:W-:Y:S01]  /*28de0*/  STL [R1+0x22c], R50 ;  /* 0x00022c3201007387 */ /* 0x000fe20000100800 */
[----:B0-----:R-:W-:-:S06]  /*28df0*/  IMAD.MOV.U32 R9, RZ, RZ, R50 ;  /* 0x000000ffff097224 */ /* 0x001fcc00078e0032 */
[----:B------:R-:W-:-:S05]  /*28e00*/  @P1 IMAD.MOV.U32 R8, RZ, RZ, R11 ;  /* 0x000000ffff081224 */ /* 0x000fca00078e000b */
[----:B------:R-:W4:Y:S04]  /*28e10*/  @P1 LDG.E.U8 R10, desc[UR18][R8.64] ;  /* 0x00000012080a1981 */ /* 0x000f28000c1e1100 */
[----:B---3--:R0:W-:Y:S04]  /*28e20*/  STL [R1+0x188], R45 ;  /* 0x0001882d01007387 */ /* 0x0081e80000100800 */
[----:B0-----:R-:W3:Y:S04]  /*28e30*/  LDL.LU R45, [R1+0x15f0] ;  /* 0x0015f000012d7983 */ /* 0x001ee80000300800 */
[----:B------:R-:W2:Y:S04]  /*28e40*/  LDL.LU R50, [R1+0x15ec] ;  /* 0x0015ec0001327983 */ /* 0x000ea80000300800 */
[----:B------:R-:W2:Y:S01]  /*28e50*/  LDL.LU R9, [R1+0x234] ;  /* 0x0002340001097983 */ /* 0x000ea20000300800 */
[----:B------:R-:W-:-:S02]  /*28e60*/  ISETP.GT.AND P3, PT, R12, 0xd, PT ;  /* 0x0000000d0c00780c */ /* 0x000fc40003f64270 */
[C---:B------:R-:W-:Y:S01]  /*28e70*/  IADD3 R91, P5, PT, R4.reuse, R91, RZ ;  /* 0x0000005b045b7210 */ /* 0x040fe20007fbe0ff */
[----:B------:R-:W2:Y:S01]  /*28e80*/  LDL.LU R11, [R1+0x244] ;  /* 0x00024400010b7983 */ /* 0x000ea20000300800 */
[----:B------:R-:W-:-:S03]  /*28e90*/  IADD3 R7, P6, PT, R4, R7, RZ ;  /* 0x0000000704077210 */ /* 0x000fc60007fde0ff */
[----:B------:R-:W-:Y:S04]  /*28ea0*/  STL [R1+0x238], R91 ;  /* 0x0002385b01007387 */ /* 0x000fe80000100800 */
[----:B----4-:R0:W-:Y:S02]  /*28eb0*/  STL [R1+0x184], R10 ;  /* 0x0001840a01007387 */ /* 0x0101e40000100800 */
[----:B------:R-:W-:Y:S02]  /*28ec0*/  @P3 IMAD.MOV.U32 R8, RZ, RZ, R91 ;  /* 0x000000ffff083224 */ /* 0x000fe400078e005b */
[----:B0-----:R-:W4:Y:S01]  /*28ed0*/  LDL.LU R10, [R1+0x250] ;  /* 0x00025000010a7983 */ /* 0x001f220000300800 */
[----:B---3--:R-:W-:Y:S01]  /*28ee0*/  PRMT R45, RZ, 0x7610, R45 ;  /* 0x00007610ff2d7816 */ /* 0x008fe2000000002d */
[----:B--2---:R-:W-:-:S05]  /*28ef0*/  IMAD.X R9, R55, 0x1, R9, P5 ;  /* 0x0000000137097824 */ /* 0x004fca00028e0609 */
[----:B------:R0:W-:Y:S04]  /*28f00*/  STL [R1+0x234], R9 ;  /* 0x0002340901007387 */ /* 0x0001e80000100800 */
[----:B------:R0:W2:Y:S04]  /*28f10*/  @P3 LDG.E.U8 R45, desc[UR18][R8.64] ;  /* 0x00000012082d3981 */ /* 0x0000a8000c1e1100 */
[----:B------:R1:W-:Y:S04]  /*28f20*/  STL [R1+0x240], R7 ;  /* 0x0002400701007387 */ /* 0x0003e80000100800 */
[----:B------:R-:W3:Y:S01]  /*28f30*/  LDL.LU R8, [R1+0x23c] ;  /* 0x00023c0001087983 */ /* 0x000ee20000300800 */
[----:B------:R-:W-:Y:S01]  /*28f40*/  ISETP.GT.AND P4, PT, R12, 0xe, PT ;  /* 0x0000000e0c00780c */ /* 0x000fe20003f84270 */
[----:B0-----:R-:W-:Y:S01]  /*28f50*/  IMAD.MOV.U32 R9, RZ, RZ, R7 ;  /* 0x000000ffff097224 */ /* 0x001fe200078e0007 */
[----:B------:R-:W-:Y:S01]  /*28f60*/  IADD3 R46, P5, PT, R4, R46, RZ ;  /* 0x0000002e042e7210 */ /* 0x000fe20007fbe0ff */
[----:B------:R-:W4:Y:S04]  /*28f70*/  LDL.LU R91, [R1+0x24c] ;  /* 0x00024c00015b7983 */ /* 0x000f280000300800 */
[----:B------:R-:W-:Y:S04]  /*28f80*/  STL [R1+0x248], R46 ;  /* 0x0002482e01007387 */ /* 0x000fe80000100800 */
[----:B-1----:R-:W4:Y:S01]  /*28f90*/  LDL.LU R7, [R1+0x258] ;  /* 0x0002580001077983 */ /* 0x002f220000300800 */
        /* <DEDUP_REMOVED lines=10> */
[----:B------:R-:W-:Y:S01]  /*29040*/  IMAD.X R11, R55, 0x1, R11, P5 ;  /* 0x00000001370b7824 */ /* 0x000fe200028e060b */
[----:B------:R-:W-:-:S04]  /*29050*/  PRMT R93, RZ, 0x7610, R93 ;  /* 0x00007610ff5d7816 */ /* 0x000fc8000000005d */
[----:B------:R-:W-:Y:S01]  /*29060*/  STL [R1+0x244], R11 ;  /* 0x0002440b01007387 */ /* 0x000fe20000100800 */
[----:B0-----:R-:W-:-:S06]  /*29070*/  IMAD.MOV.U32 R9, RZ, RZ, R11 ;  /* 0x000000ffff097224 */ /* 0x001fcc00078e000b */
[----:B------:R-:W-:-:S05]  /*29080*/  @P1 IMAD.MOV.U32 R8, RZ, RZ, R46 ;  /* 0x000000ffff081224 */ /* 0x000fca00078e002e */
[----:B------:R0:W2:Y:S04]  /*29090*/  @P1 LDG.E.U8 R93, desc[UR18][R8.64] ;  /* 0x00000012085d1981 */ /* 0x0000a8000c1e1100 */
[----:B---3--:R1:W-:Y:S04]  /*290a0*/  STL [R1+0x17c], R50 ;  /* 0x00017c3201007387 */ /* 0x0083e80000100800 */
[----:B-1----:R-:W3:Y:S01]  /*290b0*/  LDL.LU R50, [R1+0x15e8] ;  /* 0x0015e80001327983 */ /* 0x002ee20000300800 */
[----:B------:R-:W-:Y:S02]  /*290c0*/  ISETP.GT.AND P3, PT, R12, 0x10, PT ;  /* 0x000000100c00780c */ /* 0x000fe40003f64270 */
[C---:B----4-:R-:W-:Y:S01]  /*290d0*/  IADD3 R10, P5, PT, R4.reuse, R10, RZ ;  /* 0x0000000a040a7210 */ /* 0x050fe20007fbe0ff */
[----:B------:R-:W4:Y:S01]  /*290e0*/  LDL.LU R11, [R1+0x15e4] ;  /* 0x0015e400010b7983 */ /* 0x000f220000300800 */
[----:B------:R-:W-:-:S03]  /*290f0*/  IADD3 R7, P6, PT, R4, R7, RZ ;  /* 0x0000000704077210 */ /* 0x000fc60007fde0ff */
[----:B------:R-:W-:Y:S01]  /*29100*/  IMAD.X R91, R55, 0x1, R91, P5 ;  /* 0x00000001375b7824 */ /* 0x000fe200028e065b */
[----:B------:R-:W4:Y:S01]  /*29110*/  LDL.LU R46, [R1+0x25c] ;  /* 0x00025c00012e7983 */ /* 0x000f220000300800 */
[----:B--2---:R-:W-:-:S03]  /*29120*/  IADD3 R45, P5, PT, R4, R45, RZ ;  /* 0x0000002d042d7210 */ /* 0x004fc60007fbe0ff */
[----:B------:R-:W-:Y:S01]  /*29130*/  STL [R1+0x250], R10 ;  /* 0x0002500a01007387 */ /* 0x000fe20000100800 */
[----:B0-----:R-:W-:Y:S02]  /*29140*/  @P3 IMAD.MOV.U32 R8, RZ, RZ, R10 ;  /* 0x000000ffff083224 */ /* 0x001fe400078e000a */
[----:B------:R-:W-:Y:S01]  /*29150*/  @P3 IMAD.MOV.U32 R9, RZ, RZ, R91 ;  /* 0x000000ffff093224 */ /* 0x000fe200078e005b */
[----:B------:R0:W-:Y:S04]  /*29160*/  STL [R1+0x178], R93 ;  /* 0x0001785d01007387 */ /* 0x0001e80000100800 */
[----:B0-----:R-:W2:Y:S04]  /*29170*/  LDL.LU R93, [R1+0xa88] ;  /* 0x000a8800015d7983 */ /* 0x001ea80000300800 */
[----:B------:R0:W-:Y:S04]  /*29180*/  STL [R1+0x24c], R91 ;  /* 0x00024c5b01007387 */ /* 0x0001e80000100800 */
[----:B------:R-:W2:Y:S04]  /*29190*/  LDL.LU R10, [R1+0xa90] ;  /* 0x000a9000010a7983 */ /* 0x000ea80000300800 */
[----:B------:R1:W-:Y:S04]  /*291a0*/  STL [R1+0x258], R7 ;  /* 0x0002580701007387 */ /* 0x0003e80000100800 */
[----:B0-----:R-:W2:Y:S04]  /*291b0*/  LDL.LU R91, [R1+0xa98] ;  /* 0x000a9800015b7983 */ /* 0x001ea80000300800 */
[----:B------:R-:W-:Y:S01]  /*291c0*/  STL [R1+0x260], R45 ;  /* 0x0002602d01007387 */ /* 0x000fe20000100800 */
[----:B---3--:R-:W-:-:S06]  /*291d0*/  PRMT R50, RZ, 0x7610, R50 ;  /* 0x00007610ff327816 */ /* 0x008fcc0000000032 */
[----:B------:R0:W3:Y:S04]  /*291e0*/  @P3 LDG.E.U8 R50, desc[UR18][R8.64] ;  /* 0x0000001208323981 */ /* 0x0000e8000c1e1100 */
[----:B------:R-:W2:Y:S01]  /*291f0*/  LDL.LU R9, [R1+0x254] ;  /* 0x0002540001097983 */ /* 0x000ea20000300800 */
[C---:B------:R-:W-:Y:S02]  /*29200*/  ISETP.GT.AND P4, PT, R12.reuse, 0x11, PT ;  /* 0x000000110c00780c */ /* 0x040fe40003f84270 */
[----:B------:R-:W-:Y:S02]  /*29210*/  ISETP.GT.AND P1, PT, R12, 0x12, PT ;  /* 0x000000120c00780c */ /* 0x000fe40003f24270 */
[----:B------:R-:W-:Y:S01]  /*29220*/  PRMT R44, RZ, 0x7610, R44 ;  /* 0x00007610ff2c7816 */ /* 0x000fe2000000002c */
[----:B----4-:R-:W-:Y:S01]  /*29230*/  IMAD.X R46, R55, 0x1, R46, P5 ;  /* 0x00000001372e7824 */ /* 0x010fe200028e062e */
[----:B------:R-:W-:-:S07]  /*29240*/  PRMT R11, RZ, 0x7610, R11 ;  /* 0x00007610ff0b7816 */ /* 0x000fce000000000b */
[----:B0-----:R-:W-:Y:S02]  /*29250*/  @P4 IMAD.MOV.U32 R8, RZ, RZ, R7 ;  /* 0x000000ffff084224 */ /* 0x001fe400078e0007 */
[----:B--2---:R-:W-:-:S05]  /*29260*/  IMAD.X R9, R55, 0x1, R9, P6 ;  /* 0x0000000137097824 */ /* 0x004fca00030e0609 */
[----:B------:R0:W-:Y:S04]  /*29270*/  STL [R1+0x254], R9 ;  /* 0x0002540901007387 */ /* 0x0001e80000100800 */
[----:B------:R0:W2:Y:S01]  /*29280*/  @P4 LDG.E.U8 R44, desc[UR18][R8.64] ;  /* 0x00000012082c4981 */ /* 0x0000a2000c1e1100 */
[----:B------:R-:W-:-:S03]  /*29290*/  IADD3 R93, P5, PT, R4, R93, RZ ;  /* 0x0000005d045d7210 */ /* 0x000fc60007fbe0ff */
[----:B-1----:R-:W4:Y:S01]  /*292a0*/  LDL.LU R7, [R1+0x15e0] ;  /* 0x0015e00001077983 */ /* 0x002f220000300800 */
[----:B0-----:R-:W-:Y:S02]  /*292b0*/  IMAD.MOV.U32 R9, RZ, RZ, R46 ;  /* 0x000000ffff097224 */ /* 0x001fe400078e002e */
[----:B------:R-:W-:-:S05]  /*292c0*/  @P1 IMAD.MOV.U32 R8, RZ, RZ, R45 ;  /* 0x000000ffff081224 */ /* 0x000fca00078e002d */
[----:B------:R-:W2:Y:S04]  /*292d0*/  @P1 LDG.E.U8 R11, desc[UR18][R8.64] ;  /* 0x00000012080b1981 */ /* 0x000ea8000c1e1100 */
[----:B------:R0:W-:Y:S04]  /*292e0*/  STL [R1+0x25c], R46 ;  /* 0x00025c2e01007387 */ /* 0x0001e80000100800 */
[----:B0-----:R-:W3:Y:S04]  /*292f0*/  LDL.LU R46, [R1+0x15dc] ;  /* 0x0015dc00012e7983 */ /* 0x001ee80000300800 */
[----:B------:R-:W3:Y:S04]  /*29300*/  LDL.LU R45, [R1+0xa94] ;  /* 0x000a9400012d7983 */ /* 0x000ee80000300800 */
[----:B--2---:R0:W-:Y:S04]  /*29310*/  STL [R1+0x170], R11 ;  /* 0x0001700b01007387 */ /* 0x0041e80000100800 */
[----:B0-----:R-:W2:Y:S04]  /*29320*/  LDL.LU R11, [R1+0x15d8] ;  /* 0x0015d800010b7983 */ /* 0x001ea80000300800 */
[----:B------:R0:W-:Y:S04]  /*29330*/  STL [R1+0xa88], R93 ;  /* 0x000a885d01007387 */ /* 0x0001e80000100800 */
[----:B------:R-:W2:Y:S01]  /*29340*/  LDL.LU R8, [R1+0xa84] ;  /* 0x000a840001087983 */ /* 0x000ea20000300800 */
[----:B------:R-:W-:Y:S01]  /*29350*/  ISETP.GT.AND P3, PT, R12, 0x13, PT ;  /* 0x000000130c00780c */ /* 0x000fe20003f64270 */
[----:B------:R-:W-:-:S02]  /*29360*/  IMAD.MOV.U32 R9, RZ, RZ, R93 ;  /* 0x000000ffff097224 */ /* 0x000fc400078e005d */
[----:B0-----:R-:W3:Y:S01]  /*29370*/  LDL.LU R93, [R1+0xaa0] ;  /* 0x000aa000015d7983 */ /* 0x001ee20000300800 */
[----:B------:R-:W-:Y:S02]  /*29380*/  PRMT R47, RZ, 0x7610, R47 ;  /* 0x00007610ff2f7816 */ /* 0x000fe4000000002f */
[----:B------:R-:W-:Y:S01]  /*29390*/  IADD3 R10, P6, PT, R4, R10, RZ ;  /* 0x0000000a040a7210 */ /* 0x000fe20007fde0ff */
[----:B--2---:R-:W-:-:S06]  /*293a0*/  IMAD.X R8, R55, 0x1, R8, P5 ;  /* 0x0000000137087824 */ /* 0x004fcc00028e0608 */
[-C--:B------:R-:W-:Y:S01]  /*293b0*/  @P3 LOP3.LUT R9, R9, R8.reuse, RZ, 0x3c, !PT ;  /* 0x0000000809093212 */ /* 0x080fe200078e3cff */
[----:B------:R0:W-:Y:S03]  /*293c0*/  STL [R1+0xa84], R8 ;  /* 0x000a840801007387 */ /* 0x0001e60000100800 */
[----:B0-----:R-:W-:-:S04]  /*293d0*/  @P3 LOP3.LUT R8, R9, R8, RZ, 0x3c, !PT ;  /* 0x0000000809083212 */ /* 0x001fc800078e3cff */
[----:B------:R-:W-:Y:S01]  /*293e0*/  @P3 LOP3.LUT R9, R9, R8, RZ, 0x3c, !PT ;  /* 0x0000000809093212 */ /* 0x000fe200078e3cff */
[----:B------:R-:W-:Y:S04]  /*293f0*/  STL [R1+0xa90], R10 ;  /* 0x000a900a01007387 */ /* 0x000fe80000100800 */
[----:B------:R0:W2:Y:S04]  /*29400*/  @P3 LDG.E.U8 R47, desc[UR18][R8.64] ;  /* 0x00000012082f3981 */ /* 0x0000a8000c1e1100 */
[----:B------:R-:W4:Y:S01]  /*29410*/  LDL.LU R8, [R1+0xa8c] ;  /* 0x000a8c0001087983 */ /* 0x000f220000300800 */
[----:B------:R-:W-:Y:S01]  /*29420*/  ISETP.GT.AND P4, PT, R12, 0x14, PT ;  /* 0x000000140c00780c */ /* 0x000fe20003f84270 */
[----:B0-----:R-:W-:Y:S01]  /*29430*/  IMAD.MOV.U32 R9, RZ, RZ, R10 ;  /* 0x000000ffff097224 */ /* 0x001fe200078e000a */
[----:B------:R-:W-:-:S02]  /*29440*/  IADD3 R91, P5, PT, R4, R91, RZ ;  /* 0x0000005b045b7210 */ /* 0x000fc40007fbe0ff */
[----:B---3--:R-:W-:Y:S01]  /*29450*/  PRMT R46, RZ, 0x7610, R46 ;  /* 0x00007610ff2e7816 */ /* 0x008fe2000000002e */
[----:B--2---:R0:W-:Y:S01]  /*29460*/  STL [R1+0x16c], R47 ;  /* 0x00016c2f01007387 */ /* 0x0041e20000100800 */
[----:B----4-:R-:W-:-:S03]  /*29470*/  IMAD.X R8, R55, 0x1, R8, P6 ;  /* 0x0000000137087824 */ /* 0x010fc600030e0608 */
[----:B0-----:R-:W2:Y:S04]  /*29480*/  LDL.LU R47, [R1+0xaa8] ;  /* 0x000aa800012f7983 */ /* 0x001ea80000300800 */
[-C--:B------:R-:W-:Y:S01]  /*29490*/  @P4 LOP3.LUT R9, R9, R8.reuse, RZ, 0x3c, !PT ;  /* 0x0000000809094212 */ /* 0x080fe200078e3cff */
[----:B------:R-:W-:Y:S04]  /*294a0*/  STL [R1+0xa98], R91 ;  /* 0x000a985b01007387 */ /* 0x000fe80000100800 */
[----:B------:R-:W3:Y:S04]  /*294b0*/  LDL.LU R10, [R1+0xab0] ;  /* 0x000ab000010a7983 */ /* 0x000ee80000300800 */
[----:B------:R0:W-:Y:S02]  /*294c0*/  STL [R1+0xa8c], R8 ;  /* 0x000a8c0801007387 */ /* 0x0001e40000100800 */
[----:B0-----:R-:W-:-:S04]  /*294d0*/  @P4 LOP3.LUT R8, R9, R8, RZ, 0x3c, !PT ;  /* 0x0000000809084212 */ /* 0x001fc800078e3cff */
[----:B------:R-:W-:-:S05]  /*294e0*/  @P4 LOP3.LUT R9, R9, R8, RZ, 0x3c, !PT ;  /* 0x0000000809094212 */ /* 0x000fca00078e3cff */
[----:B------:R0:W4:Y:S01]  /*294f0*/  @P4 LDG.E.U8 R46, desc[UR18][R8.64] ;  /* 0x00000012082e4981 */ /* 0x000122000c1e1100 */
[----:B------:R-:W-:Y:S01]  /*29500*/  ISETP.GT.AND P1, PT, R12, 0x15, PT ;  /* 0x000000150c00780c */ /* 0x000fe20003f24270 */
[----:B------:R-:W-:Y:S01]  /*29510*/  IMAD.X R45, R55, 0x1, R45, P5 ;  /* 0x00000001372d7824 */ /* 0x000fe200028e062d */
[----:B------:R-:W-:-:S04]  /*29520*/  PRMT R11, RZ, 0x7610, R11 ;  /* 0x00007610ff0b7816 */ /* 0x000fc8000000000b */
[----:B------:R-:W-:Y:S01]  /*29530*/  STL [R1+0xa94], R45 ;  /* 0x000a942d01007387 */ /* 0x000fe20000100800 */
[----:B0-----:R-:W-:-:S06]  /*29540*/  IMAD.MOV.U32 R9, RZ, RZ, R45 ;  /* 0x000000ffff097224 */ /* 0x001fcc00078e002d */
[----:B------:R-:W-:-:S05]  /*29550*/  @P1 IMAD.MOV.U32 R8, RZ, RZ, R91 ;  /* 0x000000ffff081224 */ /* 0x000fca00078e005b */
[----:B------:R-:W2:Y:S04]  /*29560*/  @P1 LDG.E.U8 R11, desc[UR18][R8.64] ;  /* 0x00000012080b1981 */ /* 0x000ea8000c1e1100 */
[----:B----4-:R0:W-:Y:S04]  /*29570*/  STL [R1+0x168], R46 ;  /* 0x0001682e01007387 */ /* 0x0101e80000100800 */
[----:B0-----:R-:W4:Y:S04]  /*29580*/  LDL.LU R46, [R1+0x15d4] ;  /* 0x0015d400012e7983 */ /* 0x001f280000300800 */
[----:B------:R-:W3:Y:S04]  /*29590*/  LDL.LU R45, [R1+0x15d0] ;  /* 0x0015d000012d7983 */ /* 0x000ee80000300800 */
[----:B------:R-:W3:Y:S01]  /*295a0*/  LDL.LU R9, [R1+0xa9c] ;  /* 0x000a9c0001097983 */ /* 0x000ee20000300800 */
[----:B------:R-:W-:-:S02]  /*295b0*/  ISETP.GT.AND P3, PT, R12, 0x16, PT ;  /* 0x000000160c00780c */ /* 0x000fc40003f64270 */
[C---:B------:R-:W-:Y:S01]  /*295c0*/  IADD3 R93, P5, PT, R4.reuse, R93, RZ ;  /* 0x0000005d045d7210 */ /* 0x040fe20007fbe0ff */
[----:B------:R-:W4:Y:S01]  /*295d0*/  LDL.LU R91, [R1+0xaac] ;  /* 0x000aac00015b7983 */ /* 0x000f220000300800 */
[----:B------:R-:W-:Y:S02]  /*295e0*/  PRMT R89, RZ, 0x7610, R89 ;  /* 0x00007610ff597816 */ /* 0x000fe40000000059 */
[----:B--2---:R-:W-:Y:S01]  /*295f0*/  IADD3 R47, P6, PT, R4, R47, RZ ;  /* 0x0000002f042f7210 */ /* 0x004fe20007fde0ff */
[----:B------:R-:W-:Y:S04]  /*29600*/  STL [R1+0xaa0], R93 ;  /* 0x000aa05d01007387 */ /* 0x000fe80000100800 */
[----:B------:R0:W-:Y:S02]  /*29610*/  STL [R1+0x164], R11 ;  /* 0x0001640b01007387 */ /* 0x0001e40000100800 */
[----:B------:R-:W-:-:S02]  /*29620*/  @P3 IMAD.MOV.U32 R8, RZ, RZ, R93 ;  /* 0x000000ffff083224 */ /* 0x000fc400078e005d */
[----:B0-----:R-:W2:Y:S01]  /*29630*/  LDL.LU R11, [R1+0xab8] ;  /* 0x000ab800010b7983 */ /* 0x001ea20000300800 */
[----:B---3--:R-:W-:-:S05]  /*29640*/  IMAD.X R9, R55, 0x1, R9, P5 ;  /* 0x0000000137097824 */ /* 0x008fca00028e0609 */
[----:B------:R0:W-:Y:S04]  /*29650*/  STL [R1+0xa9c], R9 ;  /* 0x000a9c0901007387 */ /* 0x0001e80000100800 */
[----:B------:R0:W3:Y:S04]  /*29660*/  @P3 LDG.E.U8 R89, desc[UR18][R8.64] ;  /* 0x0000001208593981 */ /* 0x0000e8000c1e1100 */
[----:B------:R-:W-:Y:S04]  /*29670*/  STL [R1+0xaa8], R47 ;  /* 0x000aa82f01007387 */ /* 0x000fe80000100800 */
[----:B------:R-:W2:Y:S01]  /*29680*/  LDL.LU R8, [R1+0xaa4] ;  /* 0x000aa40001087983 */ /* 0x000ea20000300800 */
[----:B------:R-:W-:Y:S01]  /*29690*/  ISETP.GT.AND P4, PT, R12, 0x17, PT ;  /* 0x000000170c00780c */ /* 0x000fe20003f84270 */
[----:B0-----:R-:W-:Y:S01]  /*296a0*/  IMAD.MOV.U32 R9, RZ, RZ, R47 ;  /* 0x000000ffff097224 */ /* 0x001fe200078e002f */
[----:B------:R-:W-:Y:S01]  /*296b0*/  IADD3 R10, P5, PT, R4, R10, RZ ;  /* 0x0000000a040a7210 */ /* 0x000fe20007fbe0ff */
[----:B------:R-:W2:Y:S04]  /*296c0*/  LDL.LU R93, [R1+0xab4] ;  /* 0x000ab400015d7983 */ /* 0x000ea80000300800 */
[----:B------:R-:W-:Y:S01]  /*296d0*/  STL [R1+0xab0], R10 ;  /* 0x000ab00a01007387 */ /* 0x000fe20000100800 */
[----:B----4-:R-:W-:-:S03]  /*296e0*/  PRMT R46, RZ, 0x7610, R46 ;  /* 0x00007610ff2e7816 */ /* 0x010fc6000000002e */
[----:B---3--:R0:W-:Y:S01]  /*296f0*/  STL [R1+0x160], R89 ;  /* 0x0001605901007387 */ /* 0x0081e20000100800 */
[----:B--2---:R-:W-:-:S03]  /*29700*/  IMAD.X R8, R55, 0x1, R8, P6 ;  /* 0x0000000137087824 */ /* 0x004fc600030e0608 */
[----:B0-----:R-:W2:Y:S02]  /*29710*/  LDL.LU R89, [R1+0xac0] ;  /* 0x000ac00001597983 */ /* 0x001ea40000300800 */
[-C--:B------:R-:W-:Y:S02]  /*29720*/  @P4 LOP3.LUT R9, R9, R8.reuse, RZ, 0x3c, !PT ;  /* 0x0000000809094212 */ /* 0x080fe400078e3cff */
[----:B------:R-:W3:Y:S04]  /*29730*/  LDL.LU R47, [R1+0xac8] ;  /* 0x000ac800012f7983 */ /* 0x000ee80000300800 */
[----:B------:R0:W-:Y:S02]  /*29740*/  STL [R1+0xaa4], R8 ;  /* 0x000aa40801007387 */ /* 0x0001e40000100800 */
[----:B0-----:R-:W-:-:S04]  /*29750*/  @P4 LOP3.LUT R8, R9, R8, RZ, 0x3c, !PT ;  /* 0x0000000809084212 */ /* 0x001fc800078e3cff */
[----:B------:R-:W-:-:S05]  /*29760*/  @P4 LOP3.LUT R9, R9, R8, RZ, 0x3c, !PT ;  /* 0x0000000809094212 */ /* 0x000fca00078e3cff */
[----:B------:R-:W4:Y:S01]  /*29770*/  @P4 LDG.E.U8 R46, desc[UR18][R8.64] ;  /* 0x00000012082e4981 */ /* 0x000f22000c1e1100 */
[----:B------:R-:W-:-:S05]  /*29780*/  IMAD.X R91, R55, 0x1, R91, P5 ;  /* 0x00000001375b7824 */ /* 0x000fca00028e065b */
[----:B------:R-:W-:Y:S01]  /*29790*/  STL [R1+0xaac], R91 ;  /* 0x000aac5b01007387 */ /* 0x000fe20000100800 */
[C---:B------:R-:W-:Y:S02]  /*297a0*/  ISETP.GT.AND P1, PT, R12.reuse, 0x18, PT ;  /* 0x000000180c00780c */ /* 0x040fe40003f24270 */
[----:B------:R-:W-:Y:S01]  /*297b0*/  ISETP.GT.AND P3, PT, R12, 0x19, PT ;  /* 0x000000190c00780c */ /* 0x000fe20003f64270 */
[----:B----4-:R0:W-:Y:S04]  /*297c0*/  STL [R1+0x15c], R46 ;  /* 0x00015c2e01007387 */ /* 0x0101e80000100800 */
[----:B0-----:R-:W4:Y:S01]  /*297d0*/  LDL.LU R46, [R1+0x15cc] ;  /* 0x0015cc00012e7983 */ /* 0x001f220000300800 */
[----:B------:R-:W-:-:S05]  /*297e0*/  IADD3 R11, P5, PT, R4, R11, RZ ;  /* 0x0000000b040b7210 */ /* 0x000fca0007fbe0ff */
[----:B------:R-:W-:Y:S01]  /*297f0*/  @P1 IMAD.MOV.U32 R8, RZ, RZ, R10 ;  /* 0x000000ffff081224 */ /* 0x000fe200078e000a */
[----:B------:R-:W-:Y:S01]  /*29800*/  PRMT R45, RZ, 0x7610, R45 ;  /* 0x00007610ff2d7816 */ /* 0x000fe2000000002d */
[----:B------:R-:W-:Y:S02]  /*29810*/  @P1 IMAD.MOV.U32 R9, RZ, RZ, R91 ;  /* 0x000000ffff091224 */ /* 0x000fe400078e005b */
[----:B------:R-:W-:Y:S01]  /*29820*/  IMAD.X R93, R55, 0x1, R93, P5 ;  /* 0x00000001375d7824 */ /* 0x000fe200028e065d */
[----:B------:R-:W4:Y:S01]  /*29830*/  LDL.LU R91, [R1+0xac4] ;  /* 0x000ac400015b7983 */ /* 0x000f220000300800 */
[C---:B--2---:R-:W-:Y:S02]  /*29840*/  IADD3 R89, P6, PT, R4.reuse, R89, RZ ;  /* 0x0000005904597210 */ /* 0x044fe40007fde0ff */
[----:B---3--:R-:W-:Y:S01]  /*29850*/  IADD3 R47, P5, PT, R4, R47, RZ ;  /* 0x0000002f042f7210 */ /* 0x008fe20007fbe0ff */
[----:B------:R-:W2:Y:S04]  /*29860*/  LDL.LU R10, [R1+0xad0] ;  /* 0x000ad000010a7983 */ /* 0x000ea80000300800 */
[----:B------:R0:W3:Y:S04]  /*29870*/  @P1 LDG.E.U8 R45, desc[UR18][R8.64] ;  /* 0x00000012082d1981 */ /* 0x0000e8000c1e1100 */
[----:B------:R1:W-:Y:S04]  /*29880*/  STL [R1+0xab8], R11 ;  /* 0x000ab80b01007387 */ /* 0x0003e80000100800 */
[----:B------:R1:W-:Y:S01]  /*29890*/  STL [R1+0xab4], R93 ;  /* 0x000ab45d01007387 */ /* 0x0003e20000100800 */
[----:B0-----:R-:W-:-:S02]  /*298a0*/  @P3 IMAD.MOV.U32 R8, RZ, RZ, R11 ;  /* 0x000000ffff083224 */ /* 0x001fc400078e000b */
[----:B------:R-:W-:Y:S01]  /*298b0*/  @P3 IMAD.MOV.U32 R9, RZ, RZ, R93 ;  /* 0x000000ffff093224 */ /* 0x000fe200078e005d */
[----:B-1----:R-:W2:Y:S04]  /*298c0*/  LDL.LU R11, [R1+0xad8] ;  /* 0x000ad800010b7983 */ /* 0x002ea80000300800 */
[----:B------:R0:W-:Y:S04]  /*298d0*/  STL [R1+0xac0], R89 ;  /* 0x000ac05901007387 */ /* 0x0001e80000100800 */
[----:B------:R-:W2:Y:S04]  /*298e0*/  LDL.LU R93, [R1+0xae0] ;  /* 0x000ae000015d7983 */ /* 0x000ea80000300800 */
[----:B------:R-:W-:Y:S01]  /*298f0*/  STL [R1+0xac8], R47 ;  /* 0x000ac82f01007387 */ /* 0x000fe20000100800 */
[----:B----4-:R-:W-:-:S06]  /*29900*/  PRMT R46, RZ, 0x7610, R46 ;  /* 0x00007610ff2e7816 */ /* 0x010fcc000000002e */
[----:B------:R1:W4:Y:S04]  /*29910*/  @P3 LDG.E.U8 R46, desc[UR18][R8.64] ;  /* 0x00000012082e3981 */ /* 0x000328000c1e1100 */
[----:B------:R-:W2:Y:S01]  /*29920*/  LDL.LU R9, [R1+0xabc] ;  /* 0x000abc0001097983 */ /* 0x000ea20000300800 */
[C---:B------:R-:W-:Y:S02]  /*29930*/  ISETP.GT.AND P4, PT, R12.reuse, 0x1a, PT ;  /* 0x0000001a0c00780c */ /* 0x040fe40003f84270 */
[----:B------:R-:W-:Y:S02]  /*29940*/  ISETP.GT.AND P1, PT, R12, 0x1b, PT ;  /* 0x0000001b0c00780c */ /* 0x000fe40003f24270 */
[----:B------:R-:W-:Y:S01]  /*29950*/  PRMT R90, RZ, 0x7610, R90 ;  /* 0x00007610ff5a7816 */ /* 0x000fe2000000005a */
[----:B------:R-:W-:Y:S01]  /*29960*/  IMAD.X R91, R55, 0x1, R91, P5 ;  /* 0x00000001375b7824 */ /* 0x000fe200028e065b */
[----:B------:R-:W-:-:S07]  /*29970*/  PRMT R7, RZ, 0x7610, R7 ;  /* 0x00007610ff077816 */ /* 0x000fce0000000007 */
[----:B-1----:R-:W-:Y:S02]  /*29980*/  @P4 IMAD.MOV.U32 R8, RZ, RZ, R89 ;  /* 0x000000ffff084224 */ /* 0x002fe400078e0059 */
[----:B--2---:R-:W-:-:S05]  /*29990*/  IMAD.X R9, R55, 0x1, R9, P6 ;  /* 0x0000000137097824 */ /* 0x004fca00030e0609 */
[----:B------:R1:W-:Y:S04]  /*299a0*/  STL [R1+0xabc], R9 ;  /* 0x000abc0901007387 */ /* 0x0003e80000100800 */
[----:B------:R1:W2:Y:S01]  /*299b0*/  @P4 LDG.E.U8 R90, desc[UR18][R8.64] ;  /* 0x00000012085a4981 */ /* 0x0002a2000c1e1100 */
[----:B------:R-:W-:-:S03]  /*299c0*/  IADD3 R10, P5, PT, R4, R10, RZ ;  /* 0x0000000a040a7210 */ /* 0x000fc60007fbe0ff */
[----:B0-----:R-:W3:Y:S01]  /*299d0*/  LDL.LU R89, [R1+0x15c8] ;  /* 0x0015c80001597983 */ /* 0x001ee20000300800 */
[----:B-1----:R-:W-:Y:S02]  /*299e0*/  IMAD.MOV.U32 R9, RZ, RZ, R91 ;  /* 0x000000ffff097224 */ /* 0x002fe400078e005b */
[----:B------:R-:W-:-:S05]  /*299f0*/  @P1 IMAD.MOV.U32 R8, RZ, RZ, R47 ;  /* 0x000000ffff081224 */ /* 0x000fca00078e002f */
[----:B------:R-:W3:Y:S04]  /*29a00*/  @P1 LDG.E.U8 R7, desc[UR18][R8.64] ;  /* 0x0000001208071981 */ /* 0x000ee8000c1e1100 */
[----:B------:R-:W-:Y:S04]  /*29a10*/  STL [R1+0xac4], R91 ;  /* 0x000ac45b01007387 */ /* 0x000fe80000100800 */
[----:B--2---:R0:W-:Y:S04]  /*29a20*/  STL [R1+0x154], R90 ;  /* 0x0001545a01007387 */ /* 0x0041e80000100800 */
[----:B0-----:R-:W2:Y:S04]  /*29a30*/  LDL.LU R90, [R1+0x15c4] ;  /* 0x0015c400015a7983 */ /* 0x001ea80000300800 */
[----:B------:R-:W2:Y:S04]  /*29a40*/  LDL.LU R91, [R1+0x15c0] ;  /* 0x0015c000015b7983 */ /* 0x000ea80000300800 */
[----:B------:R-:W4:Y:S04]  /*29a50*/  LDL.LU R47, [R1+0xadc] ;  /* 0x000adc00012f7983 */ /* 0x000f280000300800 */
[----:B---3--:R0:W-:Y:S04]  /*29a60*/  STL [R1+0x150], R7 ;  /* 0x0001500701007387 */ /* 0x0081e80000100800 */
[----:B0-----:R-:W3:Y:S04]  /*29a70*/  LDL.LU R7, [R1+0x15bc] ;  /* 0x0015bc0001077983 */ /* 0x001ee80000300800 */
        /* <DEDUP_REMOVED lines=21> */
[----:B------:R-:W-:Y:S01]  /*29bd0*/  PRMT R90, RZ, 0x7610, R90 ;  /* 0x00007610ff5a7816 */ /* 0x000fe2000000005a */
[C---:B----4-:R-:W-:Y:S01]  /*29be0*/  IMAD.X R47, R55.reuse, 0x1, R47, P5 ;  /* 0x00000001372f7824 */ /* 0x050fe200028e062f */
[----:B------:R-:W-:Y:S01]  /*29bf0*/  PRMT R7, RZ, 0x7610, R7 ;  /* 0x00007610ff077816 */ /* 0x000fe20000000007 */
[----:B--2---:R0:W-:Y:S01]  /*29c00*/  STL [R1+0x14c], R91 ;  /* 0x00014c5b01007387 */ /* 0x0041e20000100800 */
[----:B---3--:R-:W-:-:S03]  /*29c10*/  IMAD.X R8, R55, 0x1, R8, P6 ;  /* 0x0000000137087824 */ /* 0x008fc600030e0608 */
        /* <DEDUP_REMOVED lines=14> */
[----:B------:R-:W2:Y:S04]  /*29d00*/  LDL.LU R93, [R1+0xaf4] ;  /* 0x000af400015d7983 */ /* 0x000ea80000300800 */
[----:B----4-:R0:W-:Y:S04]  /*29d10*/  STL [R1+0x144], R7 ;  /* 0x0001440701007387 */ /* 0x0101e80000100800 */
[----:B0-----:R-:W4:Y:S04]  /*29d20*/  LDL.LU R7, [R1+0x15b0] ;  /* 0x0015b00001077983 */ /* 0x001f280000300800 */
        /* <DEDUP_REMOVED lines=12> */
[----:B------:R0:W-:Y:S04]  /*29df0*/  STL [R1+0xaf0], R11 ;  /* 0x000af00b01007387 */ /* 0x0001e80000100800 */
[----:B------:R1:W2:Y:S04]  /*29e00*/  @P3 LDG.E.U8 R86, desc[UR18][R8.64] ;  /* 0x0000001208563981 */ /* 0x0002a8000c1e1100 */
[----:B------:R-:W2:Y:S01]  /*29e10*/  LDL.LU R8, [R1+0xaec] ;  /* 0x000aec0001087983 */ /* 0x000ea20000300800 */
[----:B------:R-:W-:Y:S01]  /*29e20*/  ISETP.GT.AND P4, PT, R12, 0x20, PT ;  /* 0x000000200c00780c */ /* 0x000fe20003f84270 */
[----:B-1----:R-:W-:Y:S01]  /*29e30*/  IMAD.MOV.U32 R9, RZ, RZ, R11 ;  /* 0x000000ffff097224 */ /* 0x002fe200078e000b */
[----:B------:R-:W-:Y:S01]  /*29e40*/  IADD3 R91, P5, PT, R4, R91, RZ ;  /* 0x0000005b045b7210 */ /* 0x000fe20007fbe0ff */
[----:B0-----:R-:W2:Y:S01]  /*29e50*/  LDL.LU R11, [R1+0xb08] ;  /* 0x000b0800010b7983 */ /* 0x001ea20000300800 */
[----:B------:R-:W-:-:S03]  /*29e60*/  ISETP.GT.AND P1, PT, R12, 0x21, PT ;  /* 0x000000210c00780c */ /* 0x000fc60003f24270 */
[----:B------:R-:W-:Y:S01]  /*29e70*/  STL [R1+0xaf8], R91 ;  /* 0x000af85b01007387 */ /* 0x000fe20000100800 */
[----:B----4-:R-:W-:Y:S01]  /*29e80*/  PRMT R7, RZ, 0x7610, R7 ;  /* 0x00007610ff077816 */ /* 0x010fe20000000007 */
[C---:B------:R-:W-:Y:S01]  /*29e90*/  IMAD.X R93, R55.reuse, 0x1, R93, P5 ;  /* 0x00000001375d7824 */ /* 0x040fe200028e065d */
[----:B------:R-:W-:Y:S02]  /*29ea0*/  PRMT R73, RZ, 0x7610, R73 ;  /* 0x00007610ff497816 */ /* 0x000fe40000000049 */
[----:B---3--:R-:W-:Y:S01]  /*29eb0*/  IADD3 R10, P5, PT, R4, R10, RZ ;  /* 0x0000000a040a7210 */ /* 0x008fe20007fbe0ff */
[----:B--2---:R0:W-:Y:S01]  /*29ec0*/  STL [R1+0x140], R86 ;  /* 0x0001405601007387 */ /* 0x0041e20000100800 */
[----:B------:R-:W-:-:S03]  /*29ed0*/  IMAD.X R8, R55, 0x1, R8, P6 ;  /* 0x0000000137087824 */ /* 0x000fc600030e0608 */
        /* <DEDUP_REMOVED lines=8> */
[----:B------:R-:W-:Y:S02]  /*29f60*/  @P1 IMAD.MOV.U32 R9, RZ, RZ, R93 ;  /* 0x000000ffff091224 */ /* 0x000fe400078e005d */
[----:B0-----:R-:W4:Y:S04]  /*29f70*/  LDL.LU R93, [R1+0xb0c] ;  /* 0x000b0c00015d7983 */ /* 0x001f280000300800 */
[----:B------:R-:W2:Y:S04]  /*29f80*/  LDL.LU R91, [R1+0xb18] ;  /* 0x000b1800015b7983 */ /* 0x000ea80000300800 */
        /* <DEDUP_REMOVED lines=58> */
[----:B-1----:R-:W4:Y:S01]  /*2a330*/  LDL.LU R11, [R1+0xb2c] ;  /* 0x000b2c00010b7983 */ /* 0x002f220000300800 */
[----:B------:R-:W-:-:S03]  /*2a340*/  ISETP.GT.AND P1, PT, R12, 0x27, PT ;  /* 0x000000270c00780c */ /* 0x000fc60003f24270 */
[----:B------:R-:W-:Y:S04]  /*2a350*/  STL [R1+0xb28], R47 ;  /* 0x000b282f01007387 */ /* 0x000fe80000100800 */
[----:B------:R-:W4:Y:S01]  /*2a360*/  LDL.LU R91, [R1+0xb38] ;  /* 0x000b3800015b7983 */ /* 0x000f220000300800 */
[----:B------:R-:W-:Y:S01]  /*2a370*/  PRMT R88, RZ, 0x7610, R88 ;  /* 0x00007610ff587816 */ /* 0x000fe20000000058 */
[C---:B------:R-:W-:Y:S01]  /*2a380*/  IMAD.X R86, R55.reuse, 0x1, R86, P5 ;  /* 0x0000000137567824 */ /* 0x040fe200028e0656 */
        /* <DEDUP_REMOVED lines=9> */
[----:B0-----:R-:W-:Y:S02]  /*2a420*/  @P1 IMAD.MOV.U32 R8, RZ, RZ, R47 ;  /* 0x000000ffff081224 */ /* 0x001fe400078e002f */
[----:B------:R-:W-:-:S05]  /*2a430*/  @P1 IMAD.MOV.U32 R9, RZ, RZ, R86 ;  /* 0x000000ffff091224 */ /* 0x000fca00078e0056 */
[----:B------:R0:W3:Y:S01]  /*2a440*/  @P1 LDG.E.U8 R70, desc[UR18][R8.64] ;  /* 0x0000001208461981 */ /* 0x0000e2000c1e1100 */
[----:B----4-:R-:W-:Y:S02]  /*2a450*/  IADD3 R10, P5, PT, R4, R10, RZ ;  /* 0x0000000a040a7210 */ /* 0x010fe40007fbe0ff */
[----:B------:R-:W-:Y:S01]  /*2a460*/  ISETP.GT.AND P3, PT, R12, 0x28, PT ;  /* 0x000000280c00780c */ /* 0x000fe20003f64270 */
[----:B------:R-:W-:Y:S02]  /*2a470*/  STL [R1+0xb24], R86 ;  /* 0x000b245601007387 */ /* 0x000fe40000100800 */
[----:B------:R-:W-:Y:S02]  /*2a480*/  IMAD.X R11, R55, 0x1, R11, P5 ;  /* 0x00000001370b7824 */ /* 0x000fe400028e060b */
[----:B------:R-:W4:Y:S01]  /*2a490*/  LDL.LU R47, [R1+0xb3c] ;  /* 0x000b3c00012f7983 */ /* 0x000f220000300800 */
[----:B------:R-:W-:-:S03]  /*2a4a0*/  IADD3 R91, P6, PT, R4, R91, RZ ;  /* 0x0000005b045b7210 */ /* 0x000fc60007fde0ff */
[----:B------:R-:W-:Y:S01]  /*2a4b0*/  STL [R1+0xb30], R10 ;  /* 0x000b300a01007387 */ /* 0x000fe20000100800 */
[----:B0-----:R-:W-:-:S06]  /*2a4c0*/  PRMT R8, RZ, 0x7610, R8 ;  /* 0x00007610ff087816 */ /* 0x001fcc0000000008 */
[----:B------:R0:W4:Y:S01]  /*2a4d0*/  @P3 LDG.E.U8 R8, desc[UR18][R10.64] ;  /* 0x000000120a083981 */ /* 0x000122000c1e1100 */
[----:B--2---:R-:W-:-:S03]  /*2a4e0*/  IADD3 R90, P5, PT, R4, R90, RZ ;  /* 0x0000005a045a7210 */ /* 0x004fc60007fbe0ff */
[----:B---3--:R1:W-:Y:S04]  /*2a4f0*/  STL [R1+0x128], R88 ;  /* 0x0001285801007387 */ /* 0x0083e80000100800 */
[----:B-1----:R-:W2:Y:S04]  /*2a500*/  LDL.LU R88, [R1+0xb48] ;  /* 0x000b480001587983 */ /* 0x002ea80000300800 */
[----:B------:R-:W-:Y:S04]  /*2a510*/  STL [R1+0xb2c], R11 ;  /* 0x000b2c0b01007387 */ /* 0x000fe80000100800 */
[----:B------:R1:W-:Y:S04]  /*2a520*/  STL [R1+0x124], R70 ;  /* 0x0001244601007387 */ /* 0x0003e80000100800 */
[----:B-1----:R-:W3:Y:S04]  /*2a530*/  LDL.LU R70, [R1+0xb50] ;  /* 0x000b500001467983 */ /* 0x002ee80000300800 */
[----:B------:R1:W-:Y:S04]  /*2a540*/  STL [R1+0xb38], R91 ;  /* 0x000b385b01007387 */ /* 0x0003e80000100800 */
[----:B------:R-:W2:Y:S04]  /*2a550*/  LDL.LU R86, [R1+0xb58] ;  /* 0x000b580001567983 */ /* 0x000ea80000300800 */
[----:B------:R-:W-:Y:S04]  /*2a560*/  STL [R1+0xb40], R90 ;  /* 0x000b405a01007387 */ /* 0x000fe80000100800 */
[----:B------:R-:W2:Y:S01]  /*2a570*/  LDL.LU R11, [R1+0xb34] ;  /* 0x000b3400010b7983 */ /* 0x000ea20000300800 */
[----:B------:R-:W-:-:S02]  /*2a580*/  ISETP.GT.AND P4, PT, R12, 0x29, PT ;  /* 0x000000290c00780c */ /* 0x000fc40003f84270 */
        /* <DEDUP_REMOVED lines=22> */
[----:B0-----:R-:W4:Y:S01]  /*2a6f0*/  LDL.LU R88, [R1+0xb60] ;  /* 0x000b600001587983 */ /* 0x001f220000300800 */
[----:B------:R-:W-:Y:S02]  /*2a700*/  PRMT R81, RZ, 0x7610, R81 ;  /* 0x00007610ff517816 */ /* 0x000fe40000000051 */
[----:B---3--:R-:W-:Y:S01]  /*2a710*/  IADD3 R70, P6, PT, R4, R70, RZ ;  /* 0x0000004604467210 */ /* 0x008fe20007fde0ff */
[----:B--2---:R-:W-:-:S06]  /*2a720*/  IMAD.X R10, R55, 0x1, R10, P5 ;  /* 0x00000001370a7824 */ /* 0x004fcc00028e060a */
        /* <DEDUP_REMOVED lines=10> */
[----:B0-----:R-:W3:Y:S04]  /*2a7d0*/  LDL.LU R70, [R1+0xb68] ;  /* 0x000b680001467983 */ /* 0x001ee80000300800 */
[----:B------:R-:W-:Y:S01]  /*2a7e0*/  STL [R1+0xb58], R86 ;  /* 0x000b585601007387 */ /* 0x000fe20000100800 */
[----:B----4-:R-:W-:-:S03]  /*2a7f0*/  PRMT R91, RZ, 0x7610, R91 ;  /* 0x00007610ff5b7816 */ /* 0x010fc6000000005b */
        /* <DEDUP_REMOVED lines=21> */
[----:B------:R-:W3:Y:S01]  /*2a950*/  LDL.LU R86, [R1+0xb6c] ;  /* 0x000b6c0001567983 */ /* 0x000ee20000300800 */
[----:B------:R-:W-:Y:S02]  /*2a960*/  PRMT R83, RZ, 0x7610, R83 ;  /* 0x00007610ff537816 */ /* 0x000fe40000000053 */
[----:B------:R-:W-:Y:S01]  /*2a970*/  IADD3 R70, P6, PT, R4, R70, RZ ;  /* 0x0000004604467210 */ /* 0x000fe20007fde0ff */
[----:B------:R-:W-:Y:S04]  /*2a980*/  STL [R1+0xb60], R88 ;  /* 0x000b605801007387 */ /* 0x000fe80000100800 */
[----:B----4-:R0:W-:Y:S02]  /*2a990*/  STL [R1+0x110], R2 ;  /* 0x0001100201007387 */ /* 0x0101e40000100800 */
[----:B------:R-:W-:-:S02]  /*2a9a0*/  @P3 IMAD.MOV.U32 R10, RZ, RZ, R88 ;  /* 0x000000ffff0a3224 */ /* 0x000fc400078e0058 */
[----:B0-----:R-:W4:Y:S01]  /*2a9b0*/  LDL.LU R2, [R1+0xb78] ;  /* 0x000b780001027983 */ /* 0x001f220000300800 */
        /* <DEDUP_REMOVED lines=8> */
[----:B-1----:R-:W4:Y:S04]  /*2aa40*/  LDL.LU R70, [R1+0xb74] ;  /* 0x000b740001467983 */ /* 0x002f280000300800 */
[----:B------:R-:W-:Y:S04]  /*2aa50*/  STL [R1+0xb70], R81 ;  /* 0x000b705101007387 */ /* 0x000fe80000100800 */
[----:B------:R-:W4:Y:S01]  /*2aa60*/  LDL.LU R88, [R1+0xb80] ;  /* 0x000b800001587983 */ /* 0x000f220000300800 */
        /* <DEDUP_REMOVED lines=9> */
[C---:B------:R-:W-:Y:S02]  /*2ab00*/  ISETP.GT.AND P1, PT, R12.reuse, 0x30, PT ;  /* 0x000000300c00780c */ /* 0x040fe40003f24270 */
[----:B------:R-:W-:Y:S01]  /*2ab10*/  ISETP.GT.AND P3, PT, R12, 0x31, PT ;  /* 0x000000310c00780c */ /* 0x000fe20003f64270 */
[C---:B------:R-:W-:Y:S01]  /*2ab20*/  IMAD.X R86, R55.reuse, 0x1, R86, P5 ;  /* 0x0000000137567824 */ /* 0x040fe200028e0656 */
[----:B----4-:R-:W-:Y:S02]  /*2ab30*/  IADD3 R2, P5, PT, R4, R2, RZ ;  /* 0x0000000204027210 */ /* 0x010fe40007fbe0ff */
[----:B------:R-:W-:Y:S02]  /*2ab40*/  PRMT R9, RZ, 0x7610, R9 ;  /* 0x00007610ff097816 */ /* 0x000fe40000000009 */
[----:B------:R-:W-:Y:S01]  /*2ab50*/  STL [R1+0xb6c], R86 ;  /* 0x000b6c5601007387 */ /* 0x000fe20000100800 */
[----:B------:R-:W-:-:S04]  /*2ab60*/  IMAD.X R70, R55, 0x1, R70, P5 ;  /* 0x0000000137467824 */ /* 0x000fc800028e0646 */
[----:B0-----:R-:W-:Y:S02]  /*2ab70*/  @P1 IMAD.MOV.U32 R10, RZ, RZ, R81 ;  /* 0x000000ffff0a1224 */ /* 0x001fe400078e0051 */
[----:B------:R-:W-:Y:S01]  /*2ab80*/  @P1 IMAD.MOV.U32 R11, RZ, RZ, R86 ;  /* 0x000000ffff0b1224 */ /* 0x000fe200078e0056 */
[----:B------:R-:W-:Y:S02]  /*2ab90*/  IADD3 R88, P6, PT, R4, R88, RZ ;  /* 0x0000005804587210 */ /* 0x000fe40007fde0ff */
[----:B------:R-:W-:Y:S02]  /*2aba0*/  PRMT R67, RZ, 0x7610, R67 ;  /* 0x00007610ff437816 */ /* 0x000fe40000000043 */
[----:B------:R0:W4:Y:S02]  /*2abb0*/  @P1 LDG.E.U8 R9, desc[UR18][R10.64] ;  /* 0x000000120a091981 */ /* 0x000124000c1e1100 */
[----:B0-----:R-:W-:Y:S02]  /*2abc0*/  @P3 IMAD.MOV.U32 R10, RZ, RZ, R2 ;  /* 0x000000ffff0a3224 */ /* 0x001fe400078e0002 */
[----:B------:R-:W-:-:S05]  /*2abd0*/  @P3 IMAD.MOV.U32 R11, RZ, RZ, R70 ;  /* 0x000000ffff0b3224 */ /* 0x000fca00078e0046 */
[----:B------:R0:W4:Y:S01]  /*2abe0*/  @P3 LDG.E.U8 R67, desc[UR18][R10.64] ;  /* 0x000000120a433981 */ /* 0x000122000c1e1100 */
[----:B--2---:R-:W-:-:S03]  /*2abf0*/  IADD3 R83, P5, PT, R4, R83, RZ ;  /* 0x0000005304537210 */ /* 0x004fc60007fbe0ff */
[----:B---3--:R1:W-:Y:S04]  /*2ac00*/  STL [R1+0x108], R89 ;  /* 0x0001085901007387 */ /* 0x0083e80000100800 */
[----:B-1----:R-:W2:Y:S04]  /*2ac10*/  LDL.LU R89, [R1+0x158c] ;  /* 0x00158c0001597983 */ /* 0x002ea80000300800 */
[----:B------:R-:W3:Y:S04]  /*2ac20*/  LDL.LU R86, [R1+0xb84] ;  /* 0x000b840001567983 */ /* 0x000ee80000300800 */
[----:B------:R-:W2:Y:S04]  /*2ac30*/  LDL.LU R81, [R1+0xb90] ;  /* 0x000b900001517983 */ /* 0x000ea80000300800 */
[----:B------:R1:W-:Y:S04]  /*2ac40*/  STL [R1+0xb78], R2 ;  /* 0x000b780201007387 */ /* 0x0003e80000100800 */
[----:B------:R0:W-:Y:S04]  /*2ac50*/  STL [R1+0xb74], R70 ;  /* 0x000b744601007387 */ /* 0x0001e80000100800 */
[----:B-1----:R-:W2:Y:S04]  /*2ac60*/  LDL.LU R2, [R1+0xb98] ;  /* 0x000b980001027983 */ /* 0x002ea80000300800 */
[----:B------:R1:W-:Y:S04]  /*2ac70*/  STL [R1+0xb80], R88 ;  /* 0x000b805801007387 */ /* 0x0003e80000100800 */
[----:B0-----:R-:W2:Y:S04]  /*2ac80*/  LDL.LU R70, [R1+0xba0] ;  /* 0x000ba00001467983 */ /* 0x001ea80000300800 */
[----:B------:R-:W-:Y:S04]  /*2ac90*/  STL [R1+0xb88], R83 ;  /* 0x000b885301007387 */ /* 0x000fe80000100800 */
[----:B------:R-:W2:Y:S01]  /*2aca0*/  LDL.LU R11, [R1+0xb7c] ;  /* 0x000b7c00010b7983 */ /* 0x000ea20000300800 */
[----:B------:R-:W-:-:S02]  /*2acb0*/  ISETP.GT.AND P4, PT, R12, 0x32, PT ;  /* 0x000000320c00780c */ /* 0x000fc40003f84270 */
[----:B------:R-:W-:Y:S02]  /*2acc0*/  ISETP.GT.AND P1, PT, R12, 0x33, PT ;  /* 0x000000330c00780c */ /* 0x000fe40003f24270 */
[----:B------:R-:W-:Y:S02]  /*2acd0*/  PRMT R87, RZ, 0x7610, R87 ;  /* 0x00007610ff577816 */ /* 0x000fe40000000057 */
[----:B------:R-:W-:-:S07]  /*2ace0*/  PRMT R85, RZ, 0x7610, R85 ;  /* 0x00007610ff557816 */ /* 0x000fce0000000055 */
[----:B------:R-:W-:Y:S02]  /*2acf0*/  @P4 IMAD.MOV.U32 R10, RZ, RZ, R88 ;  /* 0x000000ffff0a4224 */ /* 0x000fe400078e0058 */
[C---:B---3--:R-:W-:Y:S02]  /*2ad00*/  IMAD.X R86, R55.reuse, 0x1, R86, P5 ;  /* 0x0000000137567824 */ /* 0x048fe400028e0656 */
[----:B--2---:R-:W-:-:S05]  /*2ad10*/  IMAD.X R11, R55, 0x1, R11, P6 ;  /* 0x00000001370b7824 */ /* 0x004fca00030e060b */
[----:B------:R0:W-:Y:S04]  /*2ad20*/  STL [R1+0xb7c], R11 ;  /* 0x000b7c0b01007387 */ /* 0x0001e80000100800 */
[----:B------:R0:W2:Y:S01]  /*2ad30*/  @P4 LDG.E.U8 R87, desc[UR18][R10.64] ;  /* 0x000000120a574981 */ /* 0x0000a2000c1e1100 */
[----:B------:R-:W-:-:S03]  /*2ad40*/  IADD3 R81, P5, PT, R4, R81, RZ ;  /* 0x0000005104517210 */ /* 0x000fc60007fbe0ff */
[----:B-1----:R-:W3:Y:S01]  /*2ad50*/  LDL.LU R88, [R1+0x1588] ;  /* 0x0015880001587983 */ /* 0x002ee20000300800 */
[----:B0-----:R-:W-:Y:S02]  /*2ad60*/  IMAD.MOV.U32 R11, RZ, RZ, R86 ;  /* 0x000000ffff0b7224 */ /* 0x001fe400078e0056 */
[----:B------:R-:W-:-:S05]  /*2ad70*/  @P1 IMAD.MOV.U32 R10, RZ, RZ, R83 ;  /* 0x000000ffff0a1224 */ /* 0x000fca00078e0053 */
[----:B------:R-:W3:Y:S04]  /*2ad80*/  @P1 LDG.E.U8 R85, desc[UR18][R10.64] ;  /* 0x000000120a551981 */ /* 0x000ee8000c1e1100 */
[----:B------:R-:W-:Y:S04]  /*2ad90*/  STL [R1+0xb84], R86 ;  /* 0x000b845601007387 */ /* 0x000fe80000100800 */
[----:B--2---:R0:W-:Y:S04]  /*2ada0*/  STL [R1+0x100], R87 ;  /* 0x0001005701007387 */ /* 0x0041e80000100800 */
[----:B0-----:R-:W2:Y:S04]  /*2adb0*/  LDL.LU R87, [R1+0x1584] ;  /* 0x0015840001577983 */ /* 0x001ea80000300800 */
[----:B------:R-:W2:Y:S04]  /*2adc0*/  LDL.LU R86, [R1+0x1580] ;  /* 0x0015800001567983 */ /* 0x000ea80000300800 */
[----:B------:R-:W2:Y:S04]  /*2add0*/  LDL.LU R83, [R1+0xb9c] ;  /* 0x000b9c0001537983 */ /* 0x000ea80000300800 */
[----:B---3--:R0:W-:Y:S04]  /*2ade0*/  STL [R1+0xfc], R85 ;  /* 0x0000fc5501007387 */ /* 0x0081e80000100800 */
[----:B0-----:R-:W3:Y:S04]  /*2adf0*/  LDL.LU R85, [R1+0x157c] ;  /* 0x00157c0001557983 */ /* 0x001ee80000300800 */
        /* <DEDUP_REMOVED lines=14> */
[----:B------:R-:W3:Y:S01]  /*2aee0*/  LDL.LU R10, [R1+0xb94] ;  /* 0x000b9400010a7983 */ /* 0x000ee20000300800 */
[----:B------:R-:W-:Y:S01]  /*2aef0*/  ISETP.GT.AND P4, PT, R12, 0x35, PT ;  /* 0x000000350c00780c */ /* 0x000fe20003f84270 */
[----:B0-----:R-:W-:Y:S01]  /*2af00*/  IMAD.MOV.U32 R11, RZ, RZ, R2 ;  /* 0x000000ffff0b7224 */ /* 0x001fe200078e0002 */
[----:B------:R-:W-:-:S02]  /*2af10*/  IADD3 R70, P5, PT, R4, R70, RZ ;  /* 0x0000004604467210 */ /* 0x000fc40007fbe0ff */
[----:B------:R-:W-:Y:S02]  /*2af20*/  ISETP.GT.AND P1, PT, R12, 0x36, PT ;  /* 0x000000360c00780c */ /* 0x000fe40003f24270 */
[----:B------:R-:W-:Y:S01]  /*2af30*/  PRMT R84, RZ, 0x7610, R84 ;  /* 0x00007610ff547816 */ /* 0x000fe20000000054 */
[C---:B------:R-:W-:Y:S01]  /*2af40*/  IMAD.X R83, R55.reuse, 0x1, R83, P5 ;  /* 0x0000000137537824 */ /* 0x040fe200028e0653 */
[----:B------:R-:W-:Y:S01]  /*2af50*/  PRMT R82, RZ, 0x7610, R82 ;  /* 0x00007610ff527816 */ /* 0x000fe20000000052 */
[----:B--2---:R0:W-:Y:S01]  /*2af60*/  STL [R1+0xf8], R5 ;  /* 0x0000f80501007387 */ /* 0x0041e20000100800 */
[----:B---3--:R-:W-:-:S03]  /*2af70*/  IMAD.X R10, R55, 0x1, R10, P6 ;  /* 0x00000001370a7824 */ /* 0x008fc600030e060a */
[----:B0-----:R-:W2:Y:S02]  /*2af80*/  LDL.LU R5, [R1+0xbb0] ;  /* 0x000bb00001057983 */ /* 0x001ea40000300800 */
[-C--:B------:R-:W-:Y:S02]  /*2af90*/  @P4 LOP3.LUT R11, R11, R10.reuse, RZ, 0x3c, !PT ;  /* 0x0000000a0b0b4212 */ /* 0x080fe400078e3cff */
[----:B------:R-:W-:Y:S04]  /*2afa0*/  STL [R1+0xba0], R70 ;  /* 0x000ba04601007387 */ /* 0x000fe80000100800 */
[----:B------:R-:W3:Y:S04]  /*2afb0*/  LDL.LU R2, [R1+0xbb8] ;  /* 0x000bb80001027983 */ /* 0x000ee80000300800 */
[----:B------:R0:W-:Y:S02]  /*2afc0*/  STL [R1+0xb94], R10 ;  /* 0x000b940a01007387 */ /* 0x0001e40000100800 */
[----:B0-----:R-:W-:-:S04]  /*2afd0*/  @P4 LOP3.LUT R10, R11, R10, RZ, 0x3c, !PT ;  /* 0x0000000a0b0a4212 */ /* 0x001fc800078e3cff */
[----:B------:R-:W-:-:S05]  /*2afe0*/  @P4 LOP3.LUT R11, R11, R10, RZ, 0x3c, !PT ;  /* 0x0000000a0b0b4212 */ /* 0x000fca00078e3cff */
[----:B------:R0:W2:Y:S02]  /*2aff0*/  @P4 LDG.E.U8 R84, desc[UR18][R10.64] ;  /* 0x000000120a544981 */ /* 0x0000a4000c1e1100 */
[----:B0-----:R-:W-:Y:S02]  /*2b000*/  IMAD.MOV.U32 R11, RZ, RZ, R83 ;  /* 0x000000ffff0b7224 */ /* 0x001fe400078e0053 */
[----:B------:R-:W-:-:S05]  /*2b010*/  @P1 IMAD.MOV.U32 R10, RZ, RZ, R70 ;  /* 0x000000ffff0a1224 */ /* 0x000fca00078e0046 */
[----:B------:R-:W3:Y:S01]  /*2b020*/  @P1 LDG.E.U8 R82, desc[UR18][R10.64] ;  /* 0x000000120a521981 */ /* 0x000ee2000c1e1100 */
[----:B------:R-:W-:-:S03]  /*2b030*/  IADD3 R81, P5, PT, R4, R81, RZ ;  /* 0x0000005104517210 */ /* 0x000fc60007fbe0ff */
        /* <DEDUP_REMOVED lines=30> */
[----:B------:R-:W-:Y:S02]  /*2b220*/  PRMT R65, RZ, 0x7610, R65 ;  /* 0x00007610ff417816 */ /* 0x000fe40000000041 */
[----:B---3--:R-:W-:Y:S01]  /*2b230*/  IADD3 R81, P5, PT, R4, R81, RZ ;  /* 0x0000005104517210 */ /* 0x008fe20007fbe0ff */
[----:B--2---:R0:W-:Y:S01]  /*2b240*/  STL [R1+0xec], R54 ;  /* 0x0000ec3601007387 */ /* 0x0041e20000100800 */
[----:B----4-:R-:W-:-:S03]  /*2b250*/  IMAD.X R10, R55, 0x1, R10, P6 ;  /* 0x00000001370a7824 */ /* 0x010fc600030e060a */
        /* <DEDUP_REMOVED lines=64> */
[----:B------:R-:W-:Y:S04]  /*2b660*/  STL [R1+0xbe0], R5 ;  /* 0x000be00501007387 */ /* 0x000fe80000100800 */
[----:B------:R-:W4:Y:S01]  /*2b670*/  LDL.LU R10, [R1+0xbdc] ;  /* 0x000bdc00010a7983 */ /* 0x000f220000300800 */
[----:B------:R-:W-:Y:S01]  /*2b680*/  ISETP.GT.AND P4, PT, R12, 0x3e, PT ;  /* 0x0000003e0c00780c */ /* 0x000fe20003f84270 */
[----:B0-----:R-:W-:Y:S01]  /*2b690*/  IMAD.MOV.U32 R11, RZ, RZ, R5 ;  /* 0x000000ffff0b7224 */ /* 0x001fe200078e0005 */
[----:B------:R-:W-:-:S02]  /*2b6a0*/  IADD3 R6, P5, PT, R4, R6, RZ ;  /* 0x0000000604067210 */ /* 0x000fc40007fbe0ff */
[----:B------:R-:W-:Y:S02]  /*2b6b0*/  ISETP.GT.AND P1, PT, R12, 0x3f, PT ;  /* 0x0000003f0c00780c */ /* 0x000fe40003f24270 */
[----:B------:R-:W-:Y:S01]  /*2b6c0*/  PRMT R3, RZ, 0x7610, R3 ;  /* 0x00007610ff037816 */ /* 0x000fe20000000003 */
[C---:B---3--:R-:W-:Y:S01]  /*2b6d0*/  IMAD.X R54, R55.reuse, 0x1, R54, P5 ;  /* 0x0000000137367824 */ /* 0x048fe200028e0636 */
[----:B------:R-:W-:Y:S01]  /*2b6e0*/  PRMT R62, RZ, 0x7610, R62 ;  /* 0x00007610ff3e7816 */ /* 0x000fe2000000003e */
[----:B--2---:R0:W-:Y:S01]  /*2b6f0*/  STL [R1+0xd4], R43 ;  /* 0x0000d42b01007387 */ /* 0x0041e20000100800 */
[----:B----4-:R-:W-:-:S03]  /*2b700*/  IMAD.X R10, R55, 0x1, R10, P6 ;  /* 0x00000001370a7824 */ /* 0x010fc600030e060a */
[----:B0-----:R-:W2:Y:S04]  /*2b710*/  LDL.LU R43, [R1+0xbec] ;  /* 0x000bec00012b7983 */ /* 0x001ea80000300800 */
[----:B------:R-:W-:Y:S01]  /*2b720*/  STL [R1+0xbe8], R6 ;  /* 0x000be80601007387 */ /* 0x000fe20000100800 */
[----:B------:R-:W-:-:S03]  /*2b730*/  @P4 LOP3.LUT R11, R11, R10, RZ, 0x3c, !PT ;  /* 0x0000000a0b0b4212 */ /* 0x000fc600078e3cff */
[----:B------:R-:W3:Y:S04]  /*2b740*/  LDL.LU R5, [R1+0xbf8] ;  /* 0x000bf80001057983 */ /* 0x000ee80000300800 */
[----:B------:R-:W4:Y:S04]  /*2b750*/  LDL.LU R70, [R1+0xc00] ;  /* 0x000c000001467983 */ /* 0x000f280000300800 */
[----:B------:R0:W-:Y:S02]  /*2b760*/  STL [R1+0xbdc], R10 ;  /* 0x000bdc0a01007387 */ /* 0x0001e40000100800 */
[----:B0-----:R-:W-:-:S04]  /*2b770*/  @P4 LOP3.LUT R10, R11, R10, RZ, 0x3c, !PT ;  /* 0x0000000a0b0a4212 */ /* 0x001fc800078e3cff */
[----:B------:R-:W-:-:S05]  /*2b780*/  @P4 LOP3.LUT R11, R11, R10, RZ, 0x3c, !PT ;  /* 0x0000000a0b0b4212 */ /* 0x000fca00078e3cff */
[----:B------:R0:W4:Y:S02]  /*2b790*/  @P4 LDG.E.U8 R3, desc[UR18][R10.64] ;  /* 0x000000120a034981 */ /* 0x000124000c1e1100 */
[----:B0-----:R-:W-:Y:S02]  /*2b7a0*/  IMAD.MOV.U32 R11, RZ, RZ, R54 ;  /* 0x000000ffff0b7224 */ /* 0x001fe400078e0036 */
[----:B------:R-:W-:-:S05]  /*2b7b0*/  @P1 IMAD.MOV.U32 R10, RZ, RZ, R6 ;  /* 0x000000ffff0a1224 */ /* 0x000fca00078e0006 */
[----:B------:R0:W4:Y:S01]  /*2b7c0*/  @P1 LDG.E.U8 R62, desc[UR18][R10.64] ;  /* 0x000000120a3e1981 */ /* 0x000122000c1e1100 */
[----:B------:R-:W-:Y:S02]  /*2b7d0*/  ISETP.GT.AND P3, PT, R12, 0x40, PT ;  /* 0x000000400c00780c */ /* 0x000fe40003f64270 */
[----:B------:R-:W-:Y:S01]  /*2b7e0*/  IADD3 R36, P5, PT, R4, R36, RZ ;  /* 0x0000002404247210 */ /* 0x000fe20007fbe0ff */
[----:B------:R-:W-:Y:S01]  /*2b7f0*/  STL [R1+0xbe4], R54 ;  /* 0x000be43601007387 */ /* 0x000fe20000100800 */
[----:B------:R-:W-:-:S09]  /*2b800*/  PRMT R61, RZ, 0x7610, R61 ;  /* 0x00007610ff3d7816 */ /* 0x000fd2000000003d */
[----:B0-----:R-:W-:Y:S02]  /*2b810*/  @P3 IMAD.MOV.U32 R10, RZ, RZ, R36 ;  /* 0x000000ffff0a3224 */ /* 0x001fe400078e0024 */
[----:B--2---:R-:W-:-:S04]  /*2b820*/  IMAD.X R43, R55, 0x1, R43, P5 ;  /* 0x00000001372b7824 */ /* 0x004fc800028e062b */
[----:B------:R-:W-:Y:S01]  /*2b830*/  @P3 IMAD.MOV.U32 R11, RZ, RZ, R43 ;  /* 0x000000ffff0b3224 */ /* 0x000fe200078e002b */
[----:B---3--:R-:W-:-:S04]  /*2b840*/  IADD3 R5, P6, PT, R4, R5, RZ ;  /* 0x0000000504057210 */ /* 0x008fc80007fde0ff */
[----:B------:R0:W2:Y:S01]  /*2b850*/  @P3 LDG.E.U8 R61, desc[UR18][R10.64] ;  /* 0x000000120a3d3981 */ /* 0x0000a2000c1e1100 */
[----:B----4-:R-:W-:-:S03]  /*2b860*/  IADD3 R70, P5, PT, R4, R70, RZ ;  /* 0x0000004604467210 */ /* 0x010fc60007fbe0ff */
[----:B------:R1:W-:Y:S04]  /*2b870*/  STL [R1+0xd0], R3 ;  /* 0x0000d00301007387 */ /* 0x0003e80000100800 */
[----:B-1----:R-:W3:Y:S04]  /*2b880*/  LDL.LU R3, [R1+0x1560] ;  /* 0x0015600001037983 */ /* 0x002ee80000300800 */
[----:B------:R-:W4:Y:S04]  /*2b890*/  LDL.LU R54, [R1+0x155c] ;  /* 0x00155c0001367983 */ /* 0x000f280000300800 */
[----:B------:R-:W2:Y:S04]  /*2b8a0*/  LDL.LU R6, [R1+0xbfc] ;  /* 0x000bfc0001067983 */ /* 0x000ea80000300800 */
[----:B------:R-:W-:Y:S04]  /*2b8b0*/  STL [R1+0xbf0], R36 ;  /* 0x000bf02401007387 */ /* 0x000fe80000100800 */
[----:B------:R1:W-:Y:S04]  /*2b8c0*/  STL [R1+0xcc], R62 ;  /* 0x0000cc3e01007387 */ /* 0x0003e80000100800 */
[----:B-1----:R-:W3:Y:S04]  /*2b8d0*/  LDL.LU R62, [R1+0xc08] ;  /* 0x000c0800013e7983 */ /* 0x002ee80000300800 */
[----:B------:R1:W-:Y:S04]  /*2b8e0*/  STL [R1+0xbec], R43 ;  /* 0x000bec2b01007387 */ /* 0x0003e80000100800 */
[----:B------:R-:W3:Y:S04]  /*2b8f0*/  LDL.LU R36, [R1+0xc10] ;  /* 0x000c100001247983 */ /* 0x000ee80000300800 */
[----:B------:R0:W-:Y:S04]  /*2b900*/  STL [R1+0xbf8], R5 ;  /* 0x000bf80501007387 */ /* 0x0001e80000100800 */
[----:B-1----:R-:W3:Y:S04]  /*2b910*/  LDL.LU R43, [R1+0xc18] ;  /* 0x000c1800012b7983 */ /* 0x002ee80000300800 */
[----:B------:R-:W-:Y:S04]  /*2b920*/  STL [R1+0xc00], R70 ;  /* 0x000c004601007387 */ /* 0x000fe80000100800 */
[----:B------:R-:W3:Y:S01]  /*2b930*/  LDL.LU R11, [R1+0xbf4] ;  /* 0x000bf400010b7983 */ /* 0x000ee20000300800 */
[----:B------:R-:W-:-:S02]  /*2b940*/  ISETP.GT.AND P4, PT, R12, 0x41, PT ;  /* 0x000000410c00780c */ /* 0x000fc40003f84270 */
[----:B------:R-:W-:Y:S02]  /*2b950*/  ISETP.GT.AND P1, PT, R12, 0x42, PT ;  /* 0x000000420c00780c */ /* 0x000fe40003f24270 */
[----:B------:R-:W-:Y:S02]  /*2b960*/  PRMT R63, RZ, 0x7610, R63 ;  /* 0x00007610ff3f7816 */ /* 0x000fe4000000003f */
[----:B------:R-:W-:-:S07]  /*2b970*/  PRMT R78, RZ, 0x7610, R78 ;  /* 0x00007610ff4e7816 */ /* 0x000fce000000004e */
[----:B0-----:R-:W-:Y:S02]  /*2b980*/  @P4 IMAD.MOV.U32 R10, RZ, RZ, R5 ;  /* 0x000000ffff0a4224 */ /* 0x001fe400078e0005 */
[C---:B--2---:R-:W-:Y:S02]  /*2b990*/  IMAD.X R6, R55.reuse, 0x1, R6, P5 ;  /* 0x0000000137067824 */ /* 0x044fe400028e0606 */
[----:B---3--:R-:W-:-:S05]  /*2b9a0*/  IMAD.X R11, R55, 0x1, R11, P6 ;  /* 0x00000001370b7824 */ /* 0x008fca00030e060b */
[----:B------:R0:W-:Y:S04]  /*2b9b0*/  STL [R1+0xbf4], R11 ;  /* 0x000bf40b01007387 */ /* 0x0001e80000100800 */
[----:B------:R0:W2:Y:S01]  /*2b9c0*/  @P4 LDG.E.U8 R63, desc[UR18][R10.64] ;  /* 0x000000120a3f4981 */ /* 0x0000a2000c1e1100 */
[----:B------:R-:W-:-:S03]  /*2b9d0*/  IADD3 R62, P5, PT, R4, R62, RZ ;  /* 0x0000003e043e7210 */ /* 0x000fc60007fbe0ff */
[----:B------:R-:W3:Y:S01]  /*2b9e0*/  LDL.LU R5, [R1+0x1558] ;  /* 0x0015580001057983 */ /* 0x000ee20000300800 */
        /* <DEDUP_REMOVED lines=43> */
[----:B------:R-:W2:Y:S04]  /*2bca0*/  @P1 LDG.E.U8 R24, desc[UR18][R10.64] ;  /* 0x000000120a181981 */ /* 0x000ea8000c1e1100 */
[----:B---3--:R0:W-:Y:S04]  /*2bcb0*/  STL [R1+0xb8], R74 ;  /* 0x0000b84a01007387 */ /* 0x0081e80000100800 */
[----:B0-----:R-:W3:Y:S04]  /*2bcc0*/  LDL.LU R74, [R1+0x154c] ;  /* 0x00154c00014a7983 */ /* 0x001ee80000300800 */
[----:B------:R-:W3:Y:S04]  /*2bcd0*/  LDL.LU R70, [R1+0x1548] ;  /* 0x0015480001467983 */ /* 0x000ee80000300800 */
[----:B------:R-:W3:Y:S01]  /*2bce0*/  LDL.LU R11, [R1+0xc1c] ;  /* 0x000c1c00010b7983 */ /* 0x000ee20000300800 */
[----:B------:R-:W-:-:S02]  /*2bcf0*/  ISETP.GT.AND P3, PT, R12, 0x46, PT ;  /* 0x000000460c00780c */ /* 0x000fc40003f64270 */
[C---:B------:R-:W-:Y:S01]  /*2bd00*/  IADD3 R62, P5, PT, R4.reuse, R62, RZ ;  /* 0x0000003e043e7210 */ /* 0x040fe20007fbe0ff */
[----:B------:R-:W3:Y:S01]  /*2bd10*/  LDL.LU R43, [R1+0xc2c] ;  /* 0x000c2c00012b7983 */ /* 0x000ee20000300800 */
[----:B------:R-:W-:Y:S02]  /*2bd20*/  PRMT R40, RZ, 0x7610, R40 ;  /* 0x00007610ff287816 */ /* 0x000fe40000000028 */
[----:B----4-:R-:W-:Y:S01]  /*2bd30*/  IADD3 R36, P6, PT, R4, R36, RZ ;  /* 0x0000002404247210 */ /* 0x010fe20007fde0ff */
[----:B------:R-:W-:Y:S04]  /*2bd40*/  STL [R1+0xc20], R62 ;  /* 0x000c203e01007387 */ /* 0x000fe80000100800 */
[----:B--2---:R0:W-:Y:S02]  /*2bd50*/  STL [R1+0xb4], R24 ;  /* 0x0000b41801007387 */ /* 0x0041e40000100800 */
[----:B------:R-:W-:-:S02]  /*2bd60*/  @P3 IMAD.MOV.U32 R10, RZ, RZ, R62 ;  /* 0x000000ffff0a3224 */ /* 0x000fc400078e003e */
[----:B0-----:R-:W2:Y:S01]  /*2bd70*/  LDL.LU R24, [R1+0xc38] ;  /* 0x000c380001187983 */ /* 0x001ea20000300800 */
[----:B---3--:R-:W-:-:S05]  /*2bd80*/  IMAD.X R11, R55, 0x1, R11, P5 ;  /* 0x00000001370b7824 */ /* 0x008fca00028e060b */
[----:B------:R0:W-:Y:S04]  /*2bd90*/  STL [R1+0xc1c], R11 ;  /* 0x000c1c0b01007387 */ /* 0x0001e80000100800 */
[----:B------:R0:W3:Y:S04]  /*2bda0*/  @P3 LDG.E.U8 R40, desc[UR18][R10.64] ;  /* 0x000000120a283981 */ /* 0x0000e8000c1e1100 */
[----:B------:R1:W-:Y:S04]  /*2bdb0*/  STL [R1+0xc28], R36 ;  /* 0x000c282401007387 */ /* 0x0003e80000100800 */
[----:B------:R-:W4:Y:S01]  /*2bdc0*/  LDL.LU R10, [R1+0xc24] ;  /* 0x000c2400010a7983 */ /* 0x000f220000300800 */
[----:B------:R-:W-:Y:S01]  /*2bdd0*/  ISETP.GT.AND P4, PT, R12, 0x47, PT ;  /* 0x000000470c00780c */ /* 0x000fe20003f84270 */
[----:B0-----:R-:W-:Y:S01]  /*2bde0*/  IMAD.MOV.U32 R11, RZ, RZ, R36 ;  /* 0x000000ffff0b7224 */ /* 0x001fe200078e0024 */
[----:B------:R-:W-:Y:S01]  /*2bdf0*/  IADD3 R38, P5, PT, R4, R38, RZ ;  /* 0x0000002604267210 */ /* 0x000fe20007fbe0ff */
[----:B-1----:R-:W2:Y:S04]  /*2be00*/  LDL.LU R36, [R1+0xc34] ;  /* 0x000c340001247983 */ /* 0x002ea80000300800 */
[----:B------:R-:W-:Y:S04]  /*2be10*/  STL [R1+0xc30], R38 ;  /* 0x000c302601007387 */ /* 0x000fe80000100800 */
[----:B------:R-:W2:Y:S01]  /*2be20*/  LDL.LU R62, [R1+0xc40] ;  /* 0x000c4000013e7983 */ /* 0x000ea20000300800 */
[----:B------:R-:W-:-:S03]  /*2be30*/  PRMT R66, RZ, 0x7610, R66 ;  /* 0x00007610ff427816 */ /* 0x000fc60000000042 */
[----:B---3--:R0:W-:Y:S01]  /*2be40*/  STL [R1+0xb0], R40 ;  /* 0x0000b02801007387 */ /* 0x0081e20000100800 */
[----:B----4-:R-:W-:-:S03]  /*2be50*/  IMAD.X R10, R55, 0x1, R10, P6 ;  /* 0x00000001370a7824 */ /* 0x010fc600030e060a */
[----:B0-----:R-:W3:Y:S02]  /*2be60*/  LDL.LU R40, [R1+0xc48] ;  /* 0x000c480001287983 */ /* 0x001ee40000300800 */
[-C--:B------:R-:W-:Y:S02]  /*2be70*/  @P4 LOP3.LUT R11, R11, R10.reuse, RZ, 0x3c, !PT ;  /* 0x0000000a0b0b4212 */ /* 0x080fe400078e3cff */
[----:B------:R0:W-:Y:S02]  /*2be80*/  STL [R1+0xc24], R10 ;  /* 0x000c240a01007387 */ /* 0x0001e40000100800 */
[----:B0-----:R-:W-:-:S04]  /*2be90*/  @P4 LOP3.LUT R10, R11, R10, RZ, 0x3c, !PT ;  /* 0x0000000a0b0a4212 */ /* 0x001fc800078e3cff */
[----:B------:R-:W-:-:S05]  /*2bea0*/  @P4 LOP3.LUT R11, R11, R10, RZ, 0x3c, !PT ;  /* 0x0000000a0b0b4212 */ /* 0x000fca00078e3cff */
[----:B------:R0:W4:Y:S01]  /*2beb0*/  @P4 LDG.E.U8 R66, desc[UR18][R10.64] ;  /* 0x000000120a424981 */ /* 0x000122000c1e1100 */
[C---:B------:R-:W-:Y:S02]  /*2bec0*/  ISETP.GT.AND P1, PT, R12.reuse, 0x48, PT ;  /* 0x000000480c00780c */ /* 0x040fe40003f24270 */
[----:B------:R-:W-:Y:S01]  /*2bed0*/  ISETP.GT.AND P3, PT, R12, 0x49, PT ;  /* 0x000000490c00780c */ /* 0x000fe20003f64270 */
[C---:B------:R-:W-:Y:S01]  /*2bee0*/  IMAD.X R43, R55.reuse, 0x1, R43, P5 ;  /* 0x00000001372b7824 */ /* 0x040fe200028e062b */
[----:B--2---:R-:W-:Y:S02]  /*2bef0*/  IADD3 R24, P5, PT, R4, R24, RZ ;  /* 0x0000001804187210 */ /* 0x004fe40007fbe0ff */
[----:B------:R-:W-:Y:S02]  /*2bf00*/  PRMT R75, RZ, 0x7610, R75 ;  /* 0x00007610ff4b7816 */ /* 0x000fe4000000004b */
[----:B------:R-:W-:Y:S01]  /*2bf10*/  STL [R1+0xc2c], R43 ;  /* 0x000c2c2b01007387 */ /* 0x000fe20000100800 */
[----:B------:R-:W-:-:S04]  /*2bf20*/  IMAD.X R36, R55, 0x1, R36, P5 ;  /* 0x0000000137247824 */ /* 0x000fc800028e0624 */
[----:B0-----:R-:W-:Y:S02]  /*2bf30*/  @P1 IMAD.MOV.U32 R10, RZ, RZ, R38 ;  /* 0x000000ffff0a1224 */ /* 0x001fe400078e0026 */
[----:B------:R-:W-:Y:S01]  /*2bf40*/  @P1 IMAD.MOV.U32 R11, RZ, RZ, R43 ;  /* 0x000000ffff0b1224 */ /* 0x000fe200078e002b */
[----:B------:R-:W-:Y:S02]  /*2bf50*/  IADD3 R62, P6, PT, R4, R62, RZ ;  /* 0x0000003e043e7210 */ /* 0x000fe40007fde0ff */
[----:B------:R-:W-:Y:S02]  /*2bf60*/  PRMT R59, RZ, 0x7610, R59 ;  /* 0x00007610ff3b7816 */ /* 0x000fe4000000003b */
[----:B------:R0:W2:Y:S02]  /*2bf70*/  @P1 LDG.E.U8 R75, desc[UR18][R10.64] ;  /* 0x000000120a4b1981 */ /* 0x0000a4000c1e1100 */
[----:B0-----:R-:W-:Y:S02]  /*2bf80*/  @P3 IMAD.MOV.U32 R10, RZ, RZ, R24 ;  /* 0x000000ffff0a3224 */ /* 0x001fe400078e0018 */
[----:B------:R-:W-:-:S05]  /*2bf90*/  @P3 IMAD.MOV.U32 R11, RZ, RZ, R36 ;  /* 0x000000ffff0b3224 */ /* 0x000fca00078e0024 */
[----:B------:R0:W2:Y:S01]  /*2bfa0*/  @P3 LDG.E.U8 R59, desc[UR18][R10.64] ;  /* 0x000000120a3b3981 */ /* 0x0000a2000c1e1100 */
[----:B---3--:R-:W-:-:S03]  /*2bfb0*/  IADD3 R40, P5, PT, R4, R40, RZ ;  /* 0x0000002804287210 */ /* 0x008fc60007fbe0ff */
[----:B----4-:R1:W-:Y:S04]  /*2bfc0*/  STL [R1+0xac], R66 ;  /* 0x0000ac4201007387 */ /* 0x0103e80000100800 */
[----:B-1----:R-:W3:Y:S04]  /*2bfd0*/  LDL.LU R66, [R1+0x1544] ;  /* 0x0015440001427983 */ /* 0x002ee80000300800 */
[----:B------:R-:W4:Y:S04]  /*2bfe0*/  LDL.LU R43, [R1+0xc44] ;  /* 0x000c4400012b7983 */ /* 0x000f280000300800 */
        /* <DEDUP_REMOVED lines=13> */
[C---:B----4-:R-:W-:Y:S02]  /*2c0c0*/  IMAD.X R43, R55.reuse, 0x1, R43, P5 ;  /* 0x00000001372b7824 */ /* 0x050fe400028e062b */
[----:B--2---:R-:W-:-:S05]  /*2c0d0*/  IMAD.X R11, R55, 0x1, R11, P6 ;  /* 0x00000001370b7824 */ /* 0x004fca00030e060b */
[----:B------:R0:W-:Y:S04]  /*2c0e0*/  STL [R1+0xc3c], R11 ;  /* 0x000c3c0b01007387 */ /* 0x0001e80000100800 */
[----:B------:R0:W2:Y:S01]  /*2c0f0*/  @P4 LDG.E.U8 R58, desc[UR18][R10.64] ;  /* 0x000000120a3a4981 */ /* 0x0000a2000c1e1100 */
[----:B------:R-:W-:-:S03]  /*2c100*/  IADD3 R38, P5, PT, R4, R38, RZ ;  /* 0x0000002604267210 */ /* 0x000fc60007fbe0ff */
[----:B-1----:R-:W4:Y:S01]  /*2c110*/  LDL.LU R62, [R1+0x1540] ;  /* 0x00154000013e7983 */ /* 0x002f220000300800 */
        /* <DEDUP_REMOVED lines=44> */
[----:B------:R-:W2:Y:S01]  /*2c3e0*/  @P1 LDG.E.U8 R39, desc[UR18][R10.64] ;  /* 0x000000120a271981 */ /* 0x000ea2000c1e1100 */
[----:B------:R-:W-:-:S03]  /*2c3f0*/  IADD3 R38, P5, PT, R4, R38, RZ ;  /* 0x0000002604267210 */ /* 0x000fc60007fbe0ff */
[----:B------:R-:W-:Y:S04]  /*2c400*/  STL [R1+0xc5c], R40 ;  /* 0x000c5c2801007387 */ /* 0x000fe80000100800 */
[----:B---3--:R0:W-:Y:S04]  /*2c410*/  STL [R1+0x94], R41 ;  /* 0x0000942901007387 */ /* 0x0081e80000100800 */
[----:B0-----:R-:W3:Y:S04]  /*2c420*/  LDL.LU R41, [R1+0x1530] ;  /* 0x0015300001297983 */ /* 0x001ee80000300800 */
[----:B------:R-:W3:Y:S04]  /*2c430*/  LDL.LU R40, [R1+0x152c] ;  /* 0x00152c0001287983 */ /* 0x000ee80000300800 */
        /* <DEDUP_REMOVED lines=9> */
[----:B----4-:R-:W-:Y:S01]  /*2c4d0*/  IADD3 R24, P6, PT, R4, R24, RZ ;  /* 0x0000001804187210 */ /* 0x010fe20007fde0ff */
        /* <DEDUP_REMOVED lines=15> */
[C---:B---3--:R-:W-:Y:S01]  /*2c5d0*/  IMAD.X R36, R55.reuse, 0x1, R36, P5 ;  /* 0x0000000137247824 */ /* 0x048fe200028e0624 */
[----:B------:R-:W-:Y:S02]  /*2c5e0*/  PRMT R71, RZ, 0x7610, R71 ;  /* 0x00007610ff477816 */ /* 0x000fe40000000047 */
[----:B------:R-:W-:Y:S01]  /*2c5f0*/  IADD3 R38, P5, PT, R4, R38, RZ ;  /* 0x0000002604267210 */ /* 0x000fe20007fbe0ff */
        /* <DEDUP_REMOVED lines=67> */
[----:B------:R-:W4:Y:S01]  /*2ca30*/  LDL.LU R10, [R1+0xc9c] ;  /* 0x000c9c00010a7983 */ /* 0x000f220000300800 */
        /* <DEDUP_REMOVED lines=8> */
[C---:B---3--:R-:W-:Y:S01]  /*2cac0*/  IMAD.X R34, R55.reuse, 0x1, R34, P5 ;  /* 0x0000000137227824 */ /* 0x048fe200028e0622 */
[----:B------:R-:W-:Y:S01]  /*2cad0*/  PRMT R76, RZ, 0x7610, R76 ;  /* 0x00007610ff4c7816 */ /* 0x000fe2000000004c */
        /* <DEDUP_REMOVED lines=10> */
[----:B------:R0:W4:Y:S01]  /*2cb80*/  @P1 LDG.E.U8 R76, desc[UR18][R10.64] ;  /* 0x000000120a4c1981 */ /* 0x000122000c1e1100 */
[----:B------:R-:W-:Y:S02]  /*2cb90*/  ISETP.GT.AND P3, PT, R12, 0x58, PT ;  /* 0x000000580c00780c */ /* 0x000fe40003f64270 */
[C---:B------:R-:W-:Y:S01]  /*2cba0*/  IADD3 R19, P5, PT, R4.reuse, R19, RZ ;  /* 0x0000001304137210 */ /* 0x040fe20007fbe0ff */
[----:B------:R-:W-:Y:S01]  /*2cbb0*/  STL [R1+0xca4], R34 ;  /* 0x000ca42201007387 */ /* 0x000fe20000100800 */
[----:B------:R-:W-:-:S03]  /*2cbc0*/  IADD3 R33, P6, PT, R4, R33, RZ ;  /* 0x0000002104217210 */ /* 0x000fc60007fde0ff */
[----:B------:R-:W-:Y:S01]  /*2cbd0*/  IMAD.X R24, R55, 0x1, R24, P5 ;  /* 0x0000000137187824 */ /* 0x000fe200028e0618 */
[----:B------:R-:W-:-:S05]  /*2cbe0*/  PRMT R77, RZ, 0x7610, R77 ;  /* 0x00007610ff4d7816 */ /* 0x000fca000000004d */
        /* <DEDUP_REMOVED lines=8> */
[----:B------:R-:W-:Y:S04]  /*2cc70*/  STL [R1+0xcb0], R19 ;  /* 0x000cb01301007387 */ /* 0x000fe80000100800 */
[----:B----4-:R1:W-:Y:S04]  /*2cc80*/  STL [R1+0x6c], R76 ;  /* 0x00006c4c01007387 */ /* 0x0103e80000100800 */
[----:B-1----:R-:W4:Y:S04]  /*2cc90*/  LDL.LU R76, [R1+0xcc8] ;  /* 0x000cc800014c7983 */ /* 0x002f280000300800 */
        /* <DEDUP_REMOVED lines=15> */
[----:B----4-:R-:W-:-:S03]  /*2cd90*/  IADD3 R76, P5, PT, R4, R76, RZ ;  /* 0x0000004c044c7210 */ /* 0x010fc60007fbe0ff */
[----:B------:R-:W3:Y:S01]  /*2cda0*/  LDL.LU R33, [R1+0x1510] ;  /* 0x0015100001217983 */ /* 0x000ee20000300800 */
[----:B0-----:R-:W-:Y:S02]  /*2cdb0*/  IMAD.MOV.U32 R11, RZ, RZ, R31 ;  /* 0x000000ffff0b7224 */ /* 0x001fe400078e001f */
[----:B------:R-:W-:-:S05]  /*2cdc0*/  @P1 IMAD.MOV.U32 R10, RZ, RZ, R28 ;  /* 0x000000ffff0a1224 */ /* 0x000fca00078e001c */
[----:B------:R-:W4:Y:S04]  /*2cdd0*/  @P1 LDG.E.U8 R30, desc[UR18][R10.64] ;  /* 0x000000120a1e1981 */ /* 0x000f28000c1e1100 */
[----:B------:R-:W-:Y:S04]  /*2cde0*/  STL [R1+0xcbc], R31 ;  /* 0x000cbc1f01007387 */ /* 0x000fe80000100800 */
[----:B--2---:R0:W-:Y:S04]  /*2cdf0*/  STL [R1+0x64], R32 ;  /* 0x0000642001007387 */ /* 0x0041e80000100800 */
[----:B0-----:R-:W2:Y:S04]  /*2ce00*/  LDL.LU R32, [R1+0x150c] ;  /* 0x00150c0001207983 */ /* 0x001ea80000300800 */
        /* <DEDUP_REMOVED lines=22> */
[----:B------:R-:W-:Y:S01]  /*2cf70*/  PRMT R29, RZ, 0x7610, R29 ;  /* 0x00007610ff1d7816 */ /* 0x000fe2000000001d */
[----:B--2---:R0:W-:Y:S01]  /*2cf80*/  STL [R1+0x5c], R21 ;  /* 0x00005c1501007387 */ /* 0x0041e20000100800 */
[----:B---3--:R-:W-:-:S03]  /*2cf90*/  IMAD.X R10, R55, 0x1, R10, P6 ;  /* 0x00000001370a7824 */ /* 0x008fc600030e060a */
[----:B0-----:R-:W2:Y:S04]  /*2cfa0*/  LDL.LU R21, [R1+0xce8] ;  /* 0x000ce80001157983 */ /* 0x001ea80000300800 */
[-C--:B------:R-:W-:Y:S01]  /*2cfb0*/  @P4 LOP3.LUT R11, R11, R10.reuse, RZ, 0x3c, !PT ;  /* 0x0000000a0b0b4212 */ /* 0x080fe200078e3cff */
[----:B------:R-:W-:Y:S04]  /*2cfc0*/  STL [R1+0xcd8], R24 ;  /* 0x000cd81801007387 */ /* 0x000fe80000100800 */
[----:B------:R-:W3:Y:S04]  /*2cfd0*/  LDL.LU R19, [R1+0xcf0] ;  /* 0x000cf00001137983 */ /* 0x000ee80000300800 */
[----:B------:R0:W-:Y:S02]  /*2cfe0*/  STL [R1+0xccc], R10 ;  /* 0x000ccc0a01007387 */ /* 0x0001e40000100800 */
[----:B0-----:R-:W-:-:S04]  /*2cff0*/  @P4 LOP3.LUT R10, R11, R10, RZ, 0x3c, !PT ;  /* 0x0000000a0b0a4212 */ /* 0x001fc800078e3cff */
[----:B------:R-:W-:-:S05]  /*2d000*/  @P4 LOP3.LUT R11, R11, R10, RZ, 0x3c, !PT ;  /* 0x0000000a0b0b4212 */ /* 0x000fca00078e3cff */
[----:B------:R0:W2:Y:S01]  /*2d010*/  @P4 LDG.E.U8 R29, desc[UR18][R10.64] ;  /* 0x000000120a1d4981 */ /* 0x0000a2000c1e1100 */
[----:B------:R-:W-:Y:S01]  /*2d020*/  ISETP.GT.AND P1, PT, R12, 0x5d, PT ;  /* 0x0000005d0c00780c */ /* 0x000fe20003f24270 */
[----:B------:R-:W-:Y:S01]  /*2d030*/  IMAD.X R28, R55, 0x1, R28, P5 ;  /* 0x00000001371c7824 */ /* 0x000fe200028e061c */
[----:B------:R-:W-:-:S04]  /*2d040*/  PRMT R13, RZ, 0x7610, R13 ;  /* 0x00007610ff0d7816 */ /* 0x000fc8000000000d */
[----:B------:R-:W-:Y:S01]  /*2d050*/  STL [R1+0xcd4], R28 ;  /* 0x000cd41c01007387 */ /* 0x000fe20000100800 */
[----:B0-----:R-:W-:-:S06]  /*2d060*/  IMAD.MOV.U32 R11, RZ, RZ, R28 ;  /* 0x000000ffff0b7224 */ /* 0x001fcc00078e001c */
[----:B------:R-:W-:-:S05]  /*2d070*/  @P1 IMAD.MOV.U32 R10, RZ, RZ, R24 ;  /* 0x000000ffff0a1224 */ /* 0x000fca00078e0018 */
[----:B------:R-:W3:Y:S04]  /*2d080*/  @P1 LDG.E.U8 R13, desc[UR18][R10.64] ;  /* 0x000000120a0d1981 */ /* 0x000ee8000c1e1100 */
[----:B--2---:R0:W-:Y:S04]  /*2d090*/  STL [R1+0x58], R29 ;  /* 0x0000581d01007387 */ /* 0x0041e80000100800 */
[----:B0-----:R-:W2:Y:S04]  /*2d0a0*/  LDL.LU R29, [R1+0x1500] ;  /* 0x00150000011d7983 */ /* 0x001ea80000300800 */
[----:B------:R-:W2:Y:S04]  /*2d0b0*/  LDL.LU R28, [R1+0x14fc] ;  /* 0x0014fc00011c7983 */ /* 0x000ea80000300800 */
[----:B------:R-:W2:Y:S01]  /*2d0c0*/  LDL.LU R11, [R1+0xcdc] ;  /* 0x000cdc00010b7983 */ /* 0x000ea20000300800 */
[----:B------:R-:W-:-:S02]  /*2d0d0*/  ISETP.GT.AND P3, PT, R12, 0x5e, PT ;  /* 0x0000005e0c00780c */ /* 0x000fc40003f64270 */
[C---:B------:R-:W-:Y:S01]  /*2d0e0*/  IADD3 R76, P5, PT, R4.reuse, R76, RZ ;  /* 0x0000004c044c7210 */ /* 0x040fe20007fbe0ff */
[----:B------:R-:W4:Y:S01]  /*2d0f0*/  LDL.LU R24, [R1+0xcec] ;  /* 0x000cec0001187983 */ /* 0x000f220000300800 */
[----:B------:R-:W-:Y:S02]  /*2d100*/  PRMT R26, RZ, 0x7610, R26 ;  /* 0x00007610ff1a7816 */ /* 0x000fe4000000001a */
[----:B------:R-:W-:Y:S01]  /*2d110*/  IADD3 R21, P6, PT, R4, R21, RZ ;  /* 0x0000001504157210 */ /* 0x000fe20007fde0ff */
[----:B------:R-:W-:Y:S04]  /*2d120*/  STL [R1+0xce0], R76 ;  /* 0x000ce04c01007387 */ /* 0x000fe80000100800 */
[----:B---3--:R0:W-:Y:S02]  /*2d130*/  STL [R1+0x54], R13 ;  /* 0x0000540d01007387 */ /* 0x0081e40000100800 */
[----:B------:R-:W-:-:S02]  /*2d140*/  @P3 IMAD.MOV.U32 R10, RZ, RZ, R76 ;  /* 0x000000ffff0a3224 */ /* 0x000fc400078e004c */
[----:B0-----:R-:W3:Y:S01]  /*2d150*/  LDL.LU R13, [R1+0xcf8] ;  /* 0x000cf800010d7983 */ /* 0x001ee20000300800 */
[----:B--2---:R-:W-:-:S05]  /*2d160*/  IMAD.X R11, R55, 0x1, R11, P5 ;  /* 0x00000001370b7824 */ /* 0x004fca00028e060b */
[----:B------:R0:W-:Y:S04]  /*2d170*/  STL [R1+0xcdc], R11 ;  /* 0x000cdc0b01007387 */ /* 0x0001e80000100800 */
[----:B------:R0:W2:Y:S04]  /*2d180*/  @P3 LDG.E.U8 R26, desc[UR18][R10.64] ;  /* 0x000000120a1a3981 */ /* 0x0000a8000c1e1100 */
[----:B------:R-:W-:Y:S04]  /*2d190*/  STL [R1+0xce8], R21 ;  /* 0x000ce81501007387 */ /* 0x000fe80000100800 */
[----:B------:R-:W3:Y:S01]  /*2d1a0*/  LDL.LU R10, [R1+0xce4] ;  /* 0x000ce400010a7983 */ /* 0x000ee20000300800 */
[----:B------:R-:W-:Y:S01]  /*2d1b0*/  ISETP.GT.AND P4, PT, R12, 0x5f, PT ;  /* 0x0000005f0c00780c */ /* 0x000fe20003f84270 */
[----:B0-----:R-:W-:Y:S01]  /*2d1c0*/  IMAD.MOV.U32 R11, RZ, RZ, R21 ;  /* 0x000000ffff0b7224 */ /* 0x001fe200078e0015 */
[----:B------:R-:W-:Y:S01]  /*2d1d0*/  IADD3 R19, P5, PT, R4, R19, RZ ;  /* 0x0000001304137210 */ /* 0x000fe20007fbe0ff */
[----:B------:R-:W4:Y:S04]  /*2d1e0*/  LDL.LU R76, [R1+0xcf4] ;  /* 0x000cf400014c7983 */ /* 0x000f280000300800 */
[----:B------:R-:W-:Y:S01]  /*2d1f0*/  STL [R1+0xcf0], R19 ;  /* 0x000cf01301007387 */ /* 0x000fe20000100800 */
[----:B------:R-:W-:-:S03]  /*2d200*/  PRMT R27, RZ, 0x7610, R27 ;  /* 0x00007610ff1b7816 */ /* 0x000fc6000000001b */
[----:B--2---:R0:W-:Y:S01]  /*2d210*/  STL [R1+0x50], R26 ;  /* 0x0000501a01007387 */ /* 0x0041e20000100800 */
[----:B---3--:R-:W-:-:S03]  /*2d220*/  IMAD.X R10, R55, 0x1, R10, P6 ;  /* 0x00000001370a7824 */ /* 0x008fc600030e060a */
[----:B0-----:R-:W2:Y:S02]  /*2d230*/  LDL.LU R26, [R1+0xd00] ;  /* 0x000d0000011a7983 */ /* 0x001ea40000300800 */
[-C--:B------:R-:W-:Y:S02]  /*2d240*/  @P4 LOP3.LUT R11, R11, R10.reuse, RZ, 0x3c, !PT ;  /* 0x0000000a0b0b4212 */ /* 0x080fe400078e3cff */
[----:B------:R-:W3:Y:S04]  /*2d250*/  LDL.LU R21, [R1+0xd08] ;  /* 0x000d080001157983 */ /* 0x000ee80000300800 */
[----:B------:R0:W-:Y:S02]  /*2d260*/  STL [R1+0xce4], R10 ;  /* 0x000ce40a01007387 */ /* 0x0001e40000100800 */
[----:B0-----:R-:W-:-:S04]  /*2d270*/  @P4 LOP3.LUT R10, R11, R10, RZ, 0x3c, !PT ;  /* 0x0000000a0b0a4212 */ /* 0x001fc800078e3cff */
[----:B------:R-:W-:-:S05]  /*2d280*/  @P4 LOP3.LUT R11, R11, R10, RZ, 0x3c, !PT ;  /* 0x0000000a0b0b4212 */ /* 0x000fca00078e3cff */
[----:B------:R0:W3:Y:S01]  /*2d290*/  @P4 LDG.E.U8 R27, desc[UR18][R10.64] ;  /* 0x000000120a1b4981 */ /* 0x0000e2000c1e1100 */
[C---:B------:R-:W-:Y:S02]  /*2d2a0*/  ISETP.GT.AND P1, PT, R12.reuse, 0x60, PT ;  /* 0x000000600c00780c */ /* 0x040fe40003f24270 */
[----:B------:R-:W-:Y:S01]  /*2d2b0*/  ISETP.GT.AND P3, PT, R12, 0x61, PT ;  /* 0x000000610c00780c */ /* 0x000fe20003f64270 */
[C---:B----4-:R-:W-:Y:S01]  /*2d2c0*/  IMAD.X R24, R55.reuse, 0x1, R24, P5 ;  /* 0x0000000137187824 */ /* 0x050fe200028e0618 */
[----:B------:R-:W-:Y:S02]  /*2d2d0*/  IADD3 R13, P5, PT, R4, R13, RZ ;  /* 0x0000000d040d7210 */ /* 0x000fe40007fbe0ff */
[----:B------:R-:W-:Y:S02]  /*2d2e0*/  PRMT R47, RZ, 0x7610, R47 ;  /* 0x00007610ff2f7816 */ /* 0x000fe4000000002f */
[----:B------:R-:W-:Y:S01]  /*2d2f0*/  STL [R1+0xcec], R24 ;  /* 0x000cec1801007387 */ /* 0x000fe20000100800 */
[----:B------:R-:W-:-:S04]  /*2d300*/  IMAD.X R76, R55, 0x1, R76, P5 ;  /* 0x00000001374c7824 */ /* 0x000fc800028e064c */
[----:B0-----:R-:W-:Y:S02]  /*2d310*/  @P1 IMAD.MOV.U32 R10, RZ, RZ, R19 ;  /* 0x000000ffff0a1224 */ /* 0x001fe400078e0013 */
[----:B------:R-:W-:Y:S01]  /*2d320*/  @P1 IMAD.MOV.U32 R11, RZ, RZ, R24 ;  /* 0x000000ffff0b1224 */ /* 0x000fe200078e0018 */
[----:B------:R-:W-:-:S04]  /*2d330*/  PRMT R57, RZ, 0x7610, R57 ;  /* 0x00007610ff397816 */ /* 0x000fc80000000039 */
[----:B------:R0:W4:Y:S02]  /*2d340*/  @P1 LDG.E.U8 R47, desc[UR18][R10.64] ;  /* 0x000000120a2f1981 */ /* 0x000124000c1e1100 */
[----:B0-----:R-:W-:Y:S02]  /*2d350*/  @P3 IMAD.MOV.U32 R10, RZ, RZ, R13 ;  /* 0x000000ffff0a3224 */ /* 0x001fe400078e000d */
[----:B------:R-:W-:-:S05]  /*2d360*/  @P3 IMAD.MOV.U32 R11, RZ, RZ, R76 ;  /* 0x000000ffff0b3224 */ /* 0x000fca00078e004c */
[----:B------:R0:W4:Y:S01]  /*2d370*/  @P3 LDG.E.U8 R57, desc[UR18][R10.64] ;  /* 0x000000120a393981 */ /* 0x000122000c1e1100 */
[C---:B--2---:R-:W-:Y:S02]  /*2d380*/  IADD3 R26, P6, PT, R4.reuse, R26, RZ ;  /* 0x0000001a041a7210 */ /* 0x044fe40007fde0ff */
[----:B---3--:R-:W-:Y:S01]  /*2d390*/  IADD3 R21, P5, PT, R4, R21, RZ ;  /* 0x0000001504157210 */ /* 0x008fe20007fbe0ff */
[----:B------:R1:W-:Y:S04]  /*2d3a0*/  STL [R1+0x4c], R27 ;  /* 0x00004c1b01007387 */ /* 0x0003e80000100800 */
        /* <DEDUP_REMOVED lines=186> */
[----:B------:R-:W-:-:S04]  /*2df50*/  IMAD.X R64, R55, 0x1, R64, P5 ;  /* 0x0000000137407824 */ /* 0x000fc800028e0640 */
[----:B0-----:R-:W-:Y:S02]  /*2df60*/  IMAD.MOV.U32 R10, RZ, RZ, R64 ;  /* 0x000000ffff0a7224 */ /* 0x001fe400078e0040 */
[----:B------:R-:W-:-:S06]  /*2df70*/  IMAD.MOV.U32 R11, RZ, RZ, R17 ;  /* 0x000000ffff0b7224 */ /* 0x000fcc00078e0011 */
[----:B------:R-:W-:-:S04]  /*2df80*/  @P1 LOP3.LUT R11, R11, R10, RZ, 0x3c, !PT ;  /* 0x0000000a0b0b1212 */ /* 0x000fc800078e3cff */
[C---:B------:R-:W-:Y:S02]  /*2df90*/  @P1 LOP3.LUT R10, R11.reuse, R10, RZ, 0x3c, !PT ;  /* 0x0000000a0b0a1212 */ /* 0x040fe400078e3cff */
[----:B------:R-:W-:Y:S01]  /*2dfa0*/  PRMT R14, RZ, 0x7610, R14 ;  /* 0x00007610ff0e7816 */ /* 0x000fe2000000000e */
[----:B------:R-:W-:Y:S01]  /*2dfb0*/  STL [R1+0x26c], R64 ;  /* 0x00026c4001007387 */ /* 0x000fe20000100800 */
[----:B------:R-:W-:-:S05]  /*2dfc0*/  @P1 LOP3.LUT R11, R11, R10, RZ, 0x3c, !PT ;  /* 0x0000000a0b0b1212 */ /* 0x000fca00078e3cff */
[----:B------:R0:W3:Y:S04]  /*2dfd0*/  @P1 LDG.E.U8 R14, desc[UR18][R10.64] ;  /* 0x000000120a0e1981 */ /* 0x0000e8000c1e1100 */
[----:B--2---:R1:W-:Y:S04]  /*2dfe0*/  STL [R1+0x10], R68 ;  /* 0x0000104401007387 */ /* 0x0043e80000100800 */
[----:B-1----:R-:W2:Y:S04]  /*2dff0*/  LDL.LU R68, [R1+0x14c8] ;  /* 0x0014c80001447983 */ /* 0x002ea80000300800 */
[----:B------:R-:W2:Y:S04]  /*2e000*/  LDL.LU R64, [R1+0x14c4] ;  /* 0x0014c40001407983 */ /* 0x000ea80000300800 */
[----:B------:R-:W2:Y:S04]  /*2e010*/  LDL.LU R17, [R1+0xd6c] ;  /* 0x000d6c0001117983 */ /* 0x000ea80000300800 */
[----:B------:R-:W2:Y:S01]  /*2e020*/  LDL.LU R10, [R1+0xd5c] ;  /* 0x000d5c00010a7983 */ /* 0x000ea20000300800 */
[----:B------:R-:W-:-:S02]  /*2e030*/  ISETP.GT.AND P3, PT, R12, 0x70, PT ;  /* 0x000000700c00780c */ /* 0x000fc40003f64270 */
[----:B------:R-:W-:-:S05]  /*2e040*/  IADD3 R13, P5, PT, R4, R13, RZ ;  /* 0x0000000d040d7210 */ /* 0x000fca0007fbe0ff */
[----:B0-----:R-:W-:Y:S01]  /*2e050*/  IMAD.MOV.U32 R11, RZ, RZ, R13 ;  /* 0x000000ffff0b7224 */ /* 0x001fe200078e000d */
[----:B------:R-:W-:Y:S04]  /*2e060*/  STL [R1+0xd60], R13 ;  /* 0x000d600d01007387 */ /* 0x000fe80000100800 */
[----:B---3--:R0:W-:Y:S01]  /*2e070*/  STL [R1+0xc], R14 ;  /* 0x00000c0e01007387 */ /* 0x0081e20000100800 */
[----:B------:R-:W-:-:S03]  /*2e080*/  PRMT R52, RZ, 0x7610, R52 ;  /* 0x00007610ff347816 */ /* 0x000fc60000000034 */
[----:B0-----:R-:W3:Y:S04]  /*2e090*/  LDL.LU R14, [R1+0xd78] ;  /* 0x000d7800010e7983 */ /* 0x001ee80000300800 */
[----:B------:R-:W3:Y:S01]  /*2e0a0*/  LDL.LU R13, [R1+0xd80] ;  /* 0x000d8000010d7983 */ /* 0x000ee20000300800 */
[----:B--2---:R-:W-:-:S05]  /*2e0b0*/  IMAD.X R10, R55, 0x1, R10, P5 ;  /* 0x00000001370a7824 */ /* 0x004fca00028e060a */
[-C--:B------:R-:W-:Y:S01]  /*2e0c0*/  @P3 LOP3.LUT R11, R11, R10.reuse, RZ, 0x3c, !PT ;  /* 0x0000000a0b0b3212 */ /* 0x080fe200078e3cff */
[----:B------:R0:W-:Y:S03]  /*2e0d0*/  STL [R1+0xd5c], R10 ;  /* 0x000d5c0a01007387 */ /* 0x0001e60000100800 */
[----:B0-----:R-:W-:-:S04]  /*2e0e0*/  @P3 LOP3.LUT R10, R11, R10, RZ, 0x3c, !PT ;  /* 0x0000000a0b0a3212 */ /* 0x001fc800078e3cff */
[----:B------:R-:W-:-:S05]  /*2e0f0*/  @P3 LOP3.LUT R11, R11, R10, RZ, 0x3c, !PT ;  /* 0x0000000a0b0b3212 */ /* 0x000fca00078e3cff */
[----:B------:R0:W2:Y:S04]  /*2e100*/  @P3 LDG.E.U8 R52, desc[UR18][R10.64] ;  /* 0x000000120a343981 */ /* 0x0000a8000c1e1100 */
[----:B------:R-:W2:Y:S01]  /*2e110*/  LDL.LU R11, [R1+0xd64] ;  /* 0x000d6400010b7983 */ /* 0x000ea20000300800 */
[C---:B------:R-:W-:Y:S02]  /*2e120*/  ISETP.GT.AND P4, PT, R12.reuse, 0x71, PT ;  /* 0x000000710c00780c */ /* 0x040fe40003f84270 */
[----:B------:R-:W-:Y:S02]  /*2e130*/  ISETP.GT.AND P1, PT, R12, 0x72, PT ;  /* 0x000000720c00780c */ /* 0x000fe40003f24270 */
[C---:B------:R-:W-:Y:S02]  /*2e140*/  IADD3 R60, P6, PT, R4.reuse, R60, RZ ;  /* 0x0000003c043c7210 */ /* 0x040fe40007fde0ff */
[----:B------:R-:W-:-:S02]  /*2e150*/  IADD3 R16, P5, PT, R4, R16, RZ ;  /* 0x0000001004107210 */ /* 0x000fc40007fbe0ff */
[----:B------:R-:W-:Y:S01]  /*2e160*/  PRMT R56, RZ, 0x7610, R56 ;  /* 0x00007610ff387816 */ /* 0x000fe20000000038 */
[----:B------:R1:W-:Y:S02]  /*2e170*/  STL [R1+0xd68], R60 ;  /* 0x000d683c01007387 */ /* 0x0003e40000100800 */
[C---:B------:R-:W-:Y:S02]  /*2e180*/  IMAD.X R17, R55.reuse, 0x1, R17, P5 ;  /* 0x0000000137117824 */ /* 0x040fe400028e0611 */
[----:B0-----:R-:W-:Y:S01]  /*2e190*/  @P4 IMAD.MOV.U32 R10, RZ, RZ, R60 ;  /* 0x000000ffff0a4224 */ /* 0x001fe200078e003c */
[----:B------:R-:W-:Y:S01]  /*2e1a0*/  STL [R1+0xd70], R16 ;  /* 0x000d701001007387 */ /* 0x000fe20000100800 */
[----:B------:R-:W-:Y:S01]  /*2e1b0*/  PRMT R15, RZ, 0x7610, R15 ;  /* 0x00007610ff0f7816 */ /* 0x000fe2000000000f */
[----:B--2---:R-:W-:-:S05]  /*2e1c0*/  IMAD.X R11, R55, 0x1, R11, P6 ;  /* 0x00000001370b7824 */ /* 0x004fca00030e060b */
[----:B------:R0:W-:Y:S04]  /*2e1d0*/  STL [R1+0xd64], R11 ;  /* 0x000d640b01007387 */ /* 0x0001e80000100800 */
[----:B------:R2:W3:Y:S04]  /*2e1e0*/  @P4 LDG.E.U8 R56, desc[UR18][R10.64] ;  /* 0x000000120a384981 */ /* 0x0004e8000c1e1100 */
[----:B-1----:R-:W4:Y:S01]  /*2e1f0*/  LDL.LU R60, [R1+0x14c0] ;  /* 0x0014c000013c7983 */ /* 0x002f220000300800 */
[----:B--2---:R-:W-:Y:S02]  /*2e200*/  @P1 IMAD.MOV.U32 R10, RZ, RZ, R16 ;  /* 0x000000ffff0a1224 */ /* 0x004fe400078e0010 */
[----:B0-----:R-:W-:-:S05]  /*2e210*/  @P1 IMAD.MOV.U32 R11, RZ, RZ, R17 ;  /* 0x000000ffff0b1224 */ /* 0x001fca00078e0011 */
[----:B------:R-:W2:Y:S04]  /*2e220*/  @P1 LDG.E.U8 R15, desc[UR18][R10.64] ;  /* 0x000000120a0f1981 */ /* 0x000ea8000c1e1100 */
[----:B------:R-:W-:Y:S04]  /*2e230*/  STL [R1+0xd6c], R17 ;  /* 0x000d6c1101007387 */ /* 0x000fe80000100800 */
[----:B---3--:R0:W-:Y:S04]  /*2e240*/  STL [R1+0x4], R56 ;  /* 0x0000043801007387 */ /* 0x0081e80000100800 */
[----:B0-----:R-:W3:Y:S04]  /*2e250*/  LDL.LU R56, [R1+0x14bc] ;  /* 0x0014bc0001387983 */ /* 0x001ee80000300800 */
[----:B------:R-:W3:Y:S04]  /*2e260*/  LDL.LU R17, [R1+0x14b8] ;  /* 0x0014b80001117983 */ /* 0x000ee80000300800 */
[----:B------:R-:W3:Y:S04]  /*2e270*/  LDL.LU R16, [R1+0x14b4] ;  /* 0x0014b40001107983 */ /* 0x000ee80000300800 */
[----:B--2---:R0:W-:Y:S04]  /*2e280*/  STL [R1], R15 ;  /* 0x0000000f01007387 */ /* 0x0041e80000100800 */
[----:B0-----:R-:W2:Y:S04]  /*2e290*/  LDL.LU R15, [R1+0x14b0] ;  /* 0x0014b000010f7983 */ /* 0x001ea80000300800 */
[----:B------:R-:W2:Y:S01]  /*2e2a0*/  LDL.LU R11, [R1+0xd74] ;  /* 0x000d7400010b7983 */ /* 0x000ea20000300800 */
[----:B------:R-:W-:-:S02]  /*2e2b0*/  ISETP.GT.AND P3, PT, R12, 0x73, PT ;  /* 0x000000730c00780c */ /* 0x000fc40003f64270 */
[----:B------:R-:W-:Y:S02]  /*2e2c0*/  IADD3 R14, P4, PT, R4, R14, RZ ;  /* 0x0000000e040e7210 */ /* 0x000fe40007f9e0ff */
[----:B------:R-:W-:-:S03]  /*2e2d0*/  PRMT R93, RZ, 0x7610, R93 ;  /* 0x00007610ff5d7816 */ /* 0x000fc6000000005d */
[----:B------:R0:W-:Y:S06]  /*2e2e0*/  STL [R1+0xd78], R14 ;  /* 0x000d780e01007387 */ /* 0x0001ec0000100800 */
[----:B------:R-:W-:Y:S02]  /*2e2f0*/  @P3 IMAD.MOV.U32 R10, RZ, RZ, R14 ;  /* 0x000000ffff0a3224 */ /* 0x000fe400078e000e */
[----:B--2---:R-:W-:-:S05]  /*2e300*/  IMAD.X R11, R55, 0x1, R11, P4 ;  /* 0x00000001370b7824 */ /* 0x004fca00020e060b */
[----:B------:R1:W-:Y:S04]  /*2e310*/  STL [R1+0xd74], R11 ;  /* 0x000d740b01007387 */ /* 0x0003e80000100800 */
[----:B0-----:R-:W2:Y:S04]  /*2e320*/  LDL.LU R14, [R1+0x14ac] ;  /* 0x0014ac00010e7983 */ /* 0x001ea80000300800 */
[----:B------:R0:W2:Y:S04]  /*2e330*/  @P3 LDG.E.U8 R93, desc[UR18][R10.64] ;  /* 0x000000120a5d3981 */ /* 0x0000a8000c1e1100 */
[----:B-1----:R-:W2:Y:S01]  /*2e340*/  LDL.LU R11, [R1+0xd7c] ;  /* 0x000d7c00010b7983 */ /* 0x002ea20000300800 */
[----:B------:R-:W-:-:S02]  /*2e350*/  ISETP.GT.AND P5, PT, R12, 0x74, PT ;  /* 0x000000740c00780c */ /* 0x000fc40003fa4270 */
[----:B------:R-:W-:Y:S02]  /*2e360*/  IADD3 R13, P1, PT, R4, R13, RZ ;  /* 0x0000000d040d7210 */ /* 0x000fe40007f3e0ff */
[----:B------:R-:W-:-:S03]  /*2e370*/  PRMT R91, RZ, 0x7610, R91 ;  /* 0x00007610ff5b7816 */ /* 0x000fc6000000005b */
[----:B------:R1:W-:Y:S06]  /*2e380*/  STL [R1+0xd80], R13 ;  /* 0x000d800d01007387 */ /* 0x0003ec0000100800 */
[----:B0-----:R-:W-:Y:S02]  /*2e390*/  @P5 IMAD.MOV.U32 R10, RZ, RZ, R13 ;  /* 0x000000ffff0a5224 */ /* 0x001fe400078e000d */
[----:B--2---:R-:W-:-:S05]  /*2e3a0*/  IMAD.X R11, R55, 0x1, R11, P1 ;  /* 0x00000001370b7824 */ /* 0x004fca00008e060b */
[----:B------:R0:W-:Y:S04]  /*2e3b0*/  STL [R1+0xd7c], R11 ;  /* 0x000d7c0b01007387 */ /* 0x0001e80000100800 */
[----:B-1----:R-:W2:Y:S04]  /*2e3c0*/  LDL.LU R13, [R1+0x14a8] ;  /* 0x0014a800010d7983 */ /* 0x002ea80000300800 */
[----:B------:R-:W2:Y:S04]  /*2e3d0*/  @P5 LDG.E.U8 R91, desc[UR18][R10.64] ;  /* 0x000000120a5b5981 */ /* 0x000ea8000c1e1100 */
[----:B------:R-:W3:Y:S04]  /*2e3e0*/  LDL.LU R10, [R1+0xd84] ;  /* 0x000d8400010a7983 */ /* 0x000ee80000300800 */
[----:B0-----:R-:W3:Y:S01]  /*2e3f0*/  LDL.LU R11, [R1+0xd88] ;  /* 0x000d8800010b7983 */ /* 0x001ee20000300800 */
[----:B------:R-:W-:-:S02]  /*2e400*/  ISETP.GT.AND P3, PT, R12, 0x75, PT ;  /* 0x000000750c00780c */ /* 0x000fc40003f64270 */
[----:B------:R-:W-:Y:S01]  /*2e410*/  PRMT R90, RZ, 0x7610, R90 ;  /* 0x00007610ff5a7816 */ /* 0x000fe2000000005a */
[----:B--2---:R0:W-:Y:S01]  /*2e420*/  STL [R1+0x1458], R91 ;  /* 0x0014585b01007387 */ /* 0x0041e20000100800 */
[----:B---3--:R-:W-:Y:S01]  /*2e430*/  IADD3 R11, P1, PT, R4, R11, RZ ;  /* 0x0000000b040b7210 */ /* 0x008fe20007f3e0ff */
[----:B0-----:R-:W-:Y:S02]  /*2e440*/  IMAD.MOV.U32 R91, RZ, RZ, R44 ;  /* 0x000000ffff5b7224 */ /* 0x001fe400078e002c */
[----:B------:R-:W2:Y:S02]  /*2e450*/  LDL.LU R44, [R1+0x14a4] ;  /* 0x0014a400012c7983 */ /* 0x000ea40000300800 */
[----:B------:R-:W-:Y:S02]  /*2e460*/  IMAD.X R10, R55, 0x1, R10, P1 ;  /* 0x00000001370a7824 */ /* 0x000fe400008e060a */
[----:B------:R0:W-:Y:S04]  /*2e470*/  STL [R1+0xd88], R11 ;  /* 0x000d880b01007387 */ /* 0x0001e80000100800 */
[----:B------:R1:W-:Y:S01]  /*2e480*/  STL [R1+0xd84], R10 ;  /* 0x000d840a01007387 */ /* 0x0003e20000100800 */
[----:B0-----:R-:W-:-:S04]  /*2e490*/  @P3 LOP3.LUT R11, R11, R10, RZ, 0x3c, !PT ;  /* 0x0000000a0b0b3212 */ /* 0x001fc800078e3cff */
[----:B-1----:R-:W-:-:S04]  /*2e4a0*/  @P3 LOP3.LUT R10, R11, R10, RZ, 0x3c, !PT ;  /* 0x0000000a0b0a3212 */ /* 0x002fc800078e3cff */
[----:B------:R-:W-:-:S05]  /*2e4b0*/  @P3 LOP3.LUT R11, R11, R10, RZ, 0x3c, !PT ;  /* 0x0000000a0b0b3212 */ /* 0x000fca00078e3cff */
[----:B------:R0:W3:Y:S04]  /*2e4c0*/  @P3 LDG.E.U8 R90, desc[UR18][R10.64] ;  /* 0x000000120a5a3981 */ /* 0x0000e8000c1e1100 */
[----:B------:R-:W2:Y:S04]  /*2e4d0*/  LDL.LU R10, [R1+0xd8c] ;  /* 0x000d8c00010a7983 */ /* 0x000ea80000300800 */
[----:B------:R-:W0:Y:S01]  /*2e4e0*/  LDL.LU R11, [R1+0xd90] ;  /* 0x000d9000010b7983 */ /* 0x000e220000300800 */
[----:B------:R-:W-:Y:S02]  /*2e4f0*/  ISETP.GT.AND P3, PT, R12, 0x76, PT ;  /* 0x000000760c00780c */ /* 0x000fe40003f64270 */
[----:B------:R-:W-:-:S02]  /*2e500*/  PRMT R89, RZ, 0x7610, R89 ;  /* 0x00007610ff597816 */ /* 0x000fc40000000059 */
[----:B0-----:R-:W-:-:S05]  /*2e510*/  IADD3 R11, P1, PT, R4, R11, RZ ;  /* 0x0000000b040b7210 */ /* 0x001fca0007f3e0ff */
[----:B--2---:R-:W-:Y:S01]  /*2e520*/  IMAD.X R10, R55, 0x1, R10, P1 ;  /* 0x00000001370a7824 */ /* 0x004fe200008e060a */
[----:B------:R0:W-:Y:S04]  /*2e530*/  STL [R1+0xd90], R11 ;  /* 0x000d900b01007387 */ /* 0x0001e80000100800 */
[----:B------:R1:W-:Y:S01]  /*2e540*/  STL [R1+0xd8c], R10 ;  /* 0x000d8c0a01007387 */ /* 0x0003e20000100800 */
[----:B0-----:R-:W-:-:S04]  /*2e550*/  @P3 LOP3.LUT R11, R11, R10, RZ, 0x3c, !PT ;  /* 0x0000000a0b0b3212 */ /* 0x001fc800078e3cff */
[----:B-1----:R-:W-:-:S04]  /*2e560*/  @P3 LOP3.LUT R10, R11, R10, RZ, 0x3c, !PT ;  /* 0x0000000a0b0a3212 */ /* 0x002fc800078e3cff */
[----:B------:R-:W-:-:S05]  /*2e570*/  @P3 LOP3.LUT R11, R11, R10, RZ, 0x3c, !PT ;  /* 0x0000000a0b0b3212 */ /* 0x000fca00078e3cff */
[----:B------:R-:W2:Y:S04]  /*2e580*/  @P3 LDG.E.U8 R89, desc[UR18][R10.64] ;  /* 0x000000120a593981 */ /* 0x000ea8000c1e1100 */
[----:B------:R-:W3:Y:S04]  /*2e590*/  LDL.LU R10, [R1+0x274] ;  /* 0x00027400010a7983 */ /* 0x000ee80000300800 */
[----:B------:R-:W3:Y:S01]  /*2e5a0*/  LDL.LU R11, [R1+0x278] ;  /* 0x00027800010b7983 */ /* 0x000ee20000300800 */
[----:B------:R-:W-:Y:S02]  /*2e5b0*/  ISETP.GT.AND P3, PT, R12, 0x77, PT ;  /* 0x000000770c00780c */ /* 0x000fe40003f64270 */
[----:B------:R-:W-:Y:S01]  /*2e5c0*/  PRMT R88, RZ, 0x7610, R88 ;  /* 0x00007610ff587816 */ /* 0x000fe20000000058 */
[----:B--2---:R0:W-:Y:S01]  /*2e5d0*/  STL [R1+0x1420], R89 ;  /* 0x0014205901007387 */ /* 0x0041e20000100800 */
[----:B---3--:R-:W-:Y:S01]  /*2e5e0*/  IADD3 R11, P1, PT, R4, R11, RZ ;  /* 0x0000000b040b7210 */ /* 0x008fe20007f3e0ff */
[----:B0-----:R-:W-:-:S02]  /*2e5f0*/  IMAD.MOV.U32 R89, RZ, RZ, R48 ;  /* 0x000000ffff597224 */ /* 0x001fc400078e0030 */
[----:B------:R-:W2:Y:S02]  /*2e600*/  LDL.LU R48, [R1+0x14a0] ;  /* 0x0014a00001307983 */ /* 0x000ea40000300800 */
[----:B------:R-:W-:Y:S02]  /*2e610*/  IMAD.X R10, R55, 0x1, R10, P1 ;  /* 0x00000001370a7824 */ /* 0x000fe400008e060a */
[----:B------:R0:W-:Y:S04]  /*2e620*/  STL [R1+0x278], R11 ;  /* 0x0002780b01007387 */ /* 0x0001e80000100800 */
[----:B------:R1:W-:Y:S01]  /*2e630*/  STL [R1+0x274], R10 ;  /* 0x0002740a01007387 */ /* 0x0003e20000100800 */
[----:B0-----:R-:W-:-:S04]  /*2e640*/  @P3 LOP3.LUT R11, R11, R10, RZ, 0x3c, !PT ;  /* 0x0000000a0b0b3212 */ /* 0x001fc800078e3cff */
[----:B-1----:R-:W-:-:S04]  /*2e650*/  @P3 LOP3.LUT R10, R11, R10, RZ, 0x3c, !PT ;  /* 0x0000000a0b0a3212 */ /* 0x002fc800078e3cff */
[----:B------:R-:W-:-:S05]  /*2e660*/  @P3 LOP3.LUT R11, R11, R10, RZ, 0x3c, !PT ;  /* 0x0000000a0b0b3212 */ /* 0x000fca00078e3cff */
[----:B------:R-:W3:Y:S04]  /*2e670*/  @P3 LDG.E.U8 R88, desc[UR18][R10.64] ;  /* 0x000000120a583981 */ /* 0x000ee8000c1e1100 */
[----:B------:R-:W2:Y:S04]  /*2e680*/  LDL.LU R10, [R1+0xd94] ;  /* 0x000d9400010a7983 */ /* 0x000ea80000300800 */
[----:B------:R-:W2:Y:S01]  /*2e690*/  LDL.LU R11, [R1+0xd98] ;  /* 0x000d9800010b7983 */ /* 0x000ea20000300800 */
[----:B------:R-:W-:Y:S02]  /*2e6a0*/  ISETP.GT.AND P3, PT, R12, 0x78, PT ;  /* 0x000000780c00780c */ /* 0x000fe40003f64270 */
[----:B------:R-:W-:Y:S01]  /*2e6b0*/  PRMT R87, RZ, 0x7610, R87 ;  /* 0x00007610ff577816 */ /* 0x000fe20000000057 */
[----:B---3--:R0:W-:Y:S01]  /*2e6c0*/  STL [R1+0x13f8], R88 ;  /* 0x0013f85801007387 */ /* 0x0081e20000100800 */
[----:B--2---:R-:W-:Y:S01]  /*2e6d0*/  IADD3 R11, P1, PT, R4, R11, RZ ;  /* 0x0000000b040b7210 */ /* 0x004fe20007f3e0ff */
        /* <DEDUP_REMOVED lines=20> */
[----:B------:R0:W2:Y:S04]  /*2e820*/  @P3 LDG.E.U8 R86, desc[UR18][R10.64] ;  /* 0x000000120a563981 */ /* 0x0000a8000c1e1100 */
        /* <DEDUP_REMOVED lines=74> */
[----:B------:R0:W3:Y:S02]  /*2ecd0*/  @P3 LDG.E.U8 R80, desc[UR18][R10.64] ;  /* 0x000000120a503981 */ /* 0x0000e4000c1e1100 */
[----:B0-----:R-:W-:Y:S02]  /*2ece0*/  IMAD.MOV.U32 R10, RZ, RZ, R53 ;  /* 0x000000ffff0a7224 */ /* 0x001fe400078e0035 */
[----:B------:R-:W2:Y:S01]  /*2ecf0*/  LDL.LU R53, [R1+0x1494] ;  /* 0x0014940001357983 */ /* 0x000ea20000300800 */
[----:B------:R-:W-:Y:S01]  /*2ed00*/  IADD3 R2, P3, PT, R4, R2, RZ ;  /* 0x0000000204027210 */ /* 0x000fe20007f7e0ff */
[----:B------:R-:W-:-:S04]  /*2ed10*/  IMAD.MOV.U32 R11, RZ, RZ, R0 ;  /* 0x000000ffff0b7224 */ /* 0x000fc800078e0000 */
[----:B------:R-:W-:Y:S01]  /*2ed20*/  IMAD.X R3, R55, 0x1, R3, P3 ;  /* 0x0000000137037824 */ /* 0x000fe200018e0603 */
[----:B------:R-:W0:Y:S01]  /*2ed30*/  S2R R0, SR_TID.X ;  /* 0x0000000000007919 */ /* 0x000e220000002100 */
[----:B---3--:R1:W-:Y:S04]  /*2ed40*/  STL [R1+0x13fc], R80 ;  /* 0x0013fc5001007387 */ /* 0x0083e80000100800 */
        /* <DEDUP_REMOVED lines=14> */
[----:B-1----:R-:W-:-:S03]  /*2ee30*/  IMAD.MOV.U32 R80, RZ, RZ, R11 ;  /* 0x000000ffff507224 */ /* 0x002fc600078e000b */
[----:B------:R-:W-:Y:S04]  /*2ee40*/  STL [R1+0x13e8], R4 ;  /* 0x0013e80401007387 */ /* 0x000fe80000100800 */
[----:B------:R-:W-:Y:S04]  /*2ee50*/  STL [R1+0x13f4], R4 ;  /* 0x0013f40401007387 */ /* 0x000fe80000100800 */
[----:B------:R1:W-:Y:S04]  /*2ee60*/  STL [R1+0x1400], R4 ;  /* 0x0014000401007387 */ /* 0x0003e80000100800 */
[----:B------:R-:W3:Y:S04]  /*2ee70*/  LDL.LU R55, [R1+0x1490] ;  /* 0x0014900001377983 */ /* 0x000ee80000300800 */
[----:B------:R-:W2:Y:S01]  /*2ee80*/  LDL.LU R11, [R1+0x284] ;  /* 0x00028400010b7983 */ /* 0x000ea20000300800 */
[----:B-1----:R-:W-:-:S03]  /*2ee90*/  IMAD.MOV.U32 R4, RZ, RZ, R10 ;  /* 0x000000ffff047224 */ /* 0x002fc600078e000a */
[----:B------:R-:W2:Y:S01]  /*2eea0*/  LDL.LU R10, [R1+0x288] ;  /* 0x00028800010a7983 */ /* 0x000ea20000300800 */
[----:B------:R-:W-:Y:S02]  /*2eeb0*/  ISETP.GT.AND P4, PT, R12, RZ, PT ;  /* 0x000000ff0c00720c */ /* 0x000fe40003f84270 */
[----:B------:R-:W-:Y:S01]  /*2eec0*/  PRMT R54, RZ, 0x7610, R54 ;  /* 0x00007610ff367816 */ /* 0x000fe20000000036 */
[----:B------:R-:W-:Y:S04]  /*2eed0*/  STL [R1+0x12c8], R2 ;  /* 0x0012c80201007387 */ /* 0x000fe80000100800 */
[----:B------:R-:W-:Y:S06]  /*2eee0*/  STL [R1+0x1310], R2 ;  /* 0x0013100201007387 */ /* 0x000fec0000100800 */
[----:B------:R1:W3:Y:S04]  /*2eef0*/  @P4 LDG.E.U8 R54, desc[UR18][R2.64] ;  /* 0x0000001202364981 */ /* 0x0002e8000c1e1100 */
[----:B------:R-:W-:Y:S01]  /*2ef00*/  STL [R1+0x1318], R2 ;  /* 0x0013180201007387 */ /* 0x000fe20000100800 */
[----:B0-----:R-:W-:Y:S01]  /*2ef10*/  LOP3.LUT R0, R0, 0x7f, RZ, 0xc0, !PT ;  /* 0x0000007f00007812 */ /* 0x001fe200078ec0ff */
[----:B------:R-:W-:Y:S03]  /*2ef20*/  BAR.SYNC.DEFER_BLOCKING 0x0 ;  /* 0x0000000000007b1d */ /* 0x000fe60000010000 */
[----:B------:R-:W-:-:S03]  /*2ef30*/  ISETP.GE.AND P1, PT, R0, R12, PT ;  /* 0x0000000c0000720c */ /* 0x000fc60003f26270 */
[----:B------:R-:W-:Y:S04]  /*2ef40*/  STL [R1+0x1380], R2 ;  /* 0x0013800201007387 */ /* 0x000fe80000100800 */
[----:B------:R-:W-:Y:S04]  /*2ef50*/  STL [R1+0x13a8], R2 ;  /* 0x0013a80201007387 */ /* 0x000fe80000100800 */
[----:B------:R-:W-:Y:S04]  /*2ef60*/  STL [R1+0x13b0], R2 ;  /* 0x0013b00201007387 */ /* 0x000fe80000100800 */
[----:B------:R-:W-:Y:S04]  /*2ef70*/  STL [R1+0x13d8], R2 ;  /* 0x0013d80201007387 */ /* 0x000fe80000100800 */
[----:B------:R1:W-:Y:S01]  /*2ef80*/  STL [R1+0x13e0], R2 ;  /* 0x0013e00201007387 */ /* 0x0003e20000100800 */
[----:B------:R-:W-:Y:S01]  /*2ef90*/  PRMT R78, RZ, 0x7610, R78 ;  /* 0x00007610ff4e7816 */ /* 0x000fe2000000004e */
[----:B-1----:R-:W-:-:S02]  /*2efa0*/  IMAD.MOV.U32 R2, RZ, RZ, R57 ;  /* 0x000000ffff027224 */ /* 0x002fc400078e0039 */
[----:B------:R-:W3:Y:S04]  /*2efb0*/  LDL.LU R57, [R1+0x148c] ;  /* 0x00148c0001397983 */ /* 0x000ee80000300800 */
        /* <DEDUP_REMOVED lines=9> */
[----:B------:R0:W-:Y:S02]  /*2f050*/  STL [R1+0x1404], R3 ;  /* 0x0014040301007387 */ /* 0x0001e40000100800 */
[----:B0-----:R-:W-:-:S02]  /*2f060*/  IMAD.MOV.U32 R3, RZ, RZ, R59 ;  /* 0x000000ffff037224 */ /* 0x001fc400078e003b */
[----:B------:R-:W3:Y:S01]  /*2f070*/  LDL.LU R59, [R1+0x1488] ;  /* 0x00148800013b7983 */ /* 0x000ee20000300800 */
[----:B--2---:R-:W-:-:S05]  /*2f080*/  IADD3 R10, P3, PT, R5, R10, RZ ;  /* 0x0000000a050a7210 */ /* 0x004fca0007f7e0ff */
[----:B------:R-:W-:Y:S01]  /*2f090*/  IMAD.X R11, R6, 0x1, R11, P3 ;  /* 0x00000001060b7824 */ /* 0x000fe200018e060b */
[----:B------:R0:W-:Y:S04]  /*2f0a0*/  STL [R1+0x288], R10 ;  /* 0x0002880a01007387 */ /* 0x0001e80000100800 */
[----:B------:R1:W-:Y:S04]  /*2f0b0*/  STL [R1+0x284], R11 ;  /* 0x0002840b01007387 */ /* 0x0003e80000100800 */
[----:B------:R-:W2:Y:S04]  /*2f0c0*/  @!P1 LDG.E.U8 R78, desc[UR18][R10.64] ;  /* 0x000000120a4e9981 */ /* 0x000ea8000c1e1100 */
[----:B0-----:R-:W3:Y:S04]  /*2f0d0*/  LDL.LU R10, [R1+0x2c4] ;  /* 0x0002c400010a7983 */ /* 0x001ee80000300800 */
[----:B-1----:R-:W3:Y:S01]  /*2f0e0*/  LDL.LU R11, [R1+0x2c8] ;  /* 0x0002c800010b7983 */ /* 0x002ee20000300800 */
[----:B------:R-:W-:-:S03]  /*2f0f0*/  PRMT R74, RZ, 0x7610, R74 ;  /* 0x00007610ff4a7816 */ /* 0x000fc6000000004a */
[----:B--2---:R0:W-:Y:S01]  /*2f100*/  STL [R1+0x1408], R78 ;  /* 0x0014084e01007387 */ /* 0x0041e20000100800 */
[----:B---3--:R-:W-:Y:S01]  /*2f110*/  IADD3 R11, P3, PT, R5, R11, RZ ;  /* 0x0000000b050b7210 */ /* 0x008fe20007f7e0ff */
[----:B0-----:R-:W-:Y:S02]  /*2f120*/  IMAD.MOV.U32 R78, RZ, RZ, R61 ;  /* 0x000000ffff4e7224 */ /* 0x001fe400078e003d */
[----:B------:R-:W2:Y:S02]  /*2f130*/  LDL.LU R61, [R1+0x1484] ;  /* 0x00148400013d7983 */ /* 0x000ea40000300800 */
[----:B------:R-:W-:Y:S02]  /*2f140*/  IMAD.X R10, R6, 0x1, R10, P3 ;  /* 0x00000001060a7824 */ /* 0x000fe400018e060a */
[----:B------:R0:W-:Y:S04]  /*2f150*/  STL [R1+0x2c8], R11 ;  /* 0x0002c80b01007387 */ /* 0x0001e80000100800 */
[----:B------:R1:W-:Y:S01]  /*2f160*/  STL [R1+0x2c4], R10 ;  /* 0x0002c40a01007387 */ /* 0x0003e20000100800 */
[----:B0-----:R-:W-:-:S04]  /*2f170*/  @!P1 LOP3.LUT R11, R11, R10, RZ, 0x3c, !PT ;  /* 0x0000000a0b0b9212 */ /* 0x001fc800078e3cff */
[----:B-1----:R-:W-:-:S04]  /*2f180*/  @!P1 LOP3.LUT R10, R11, R10, RZ, 0x3c, !PT ;  /* 0x0000000a0b0a9212 */ /* 0x002fc800078e3cff */
[----:B------:R-:W-:-:S05]  /*2f190*/  @!P1 LOP3.LUT R11, R11, R10, RZ, 0x3c, !PT ;  /* 0x0000000a0b0b9212 */ /* 0x000fca00078e3cff */
[----:B------:R-:W3:Y:S04]  /*2f1a0*/  @!P1 LDG.E.U8 R74, desc[UR18][R10.64] ;  /* 0x000000120a4a9981 */ /* 0x000ee8000c1e1100 */
[----:B------:R-:W2:Y:S04]  /*2f1b0*/  LDL.LU R10, [R1+0x304] ;  /* 0x00030400010a7983 */ /* 0x000ea80000300800 */
[----:B------:R-:W2:Y:S01]  /*2f1c0*/  LDL.LU R11, [R1+0x320] ;  /* 0x00032000010b7983 */ /* 0x000ea20000300800 */
[----:B------:R-:W-:-:S03]  /*2f1d0*/  PRMT R70, RZ, 0x7610, R70 ;  /* 0x00007610ff467816 */ /* 0x000fc60000000046 */
[----:B---3--:R0:W-:Y:S01]  /*2f1e0*/  STL [R1+0x140c], R74 ;  /* 0x00140c4a01007387 */ /* 0x0081e20000100800 */
[----:B--2---:R-:W-:Y:S01]  /*2f1f0*/  IADD3 R11, P3, PT, R5, R11, RZ ;  /* 0x0000000b050b7210 */ /* 0x004fe20007f7e0ff */
        /* <DEDUP_REMOVED lines=139> */
[----:B--2---:R-:W-:-:S05]  /*2fab0*/  IADD3 R11, P3, PT, R5, R11, RZ ;  /* 0x0000000b050b7210 */ /* 0x004fca0007f7e0ff */
[----:B------:R-:W-:Y:S01]  /*2fac0*/  IMAD.X R10, R6, 0x1, R10, P3 ;  /* 0x00000001060a7824 */ /* 0x000fe200018e060a */
[----:B------:R1:W-:Y:S04]  /*2fad0*/  STL [R1+0x5a8], R11 ;  /* 0x0005a80b01007387 */ /* 0x0003e80000100800 */
[----:B------:R2:W-:Y:S04]  /*2fae0*/  STL [R1+0x5a4], R10 ;  /* 0x0005a40a01007387 */ /* 0x0005e80000100800 */
[----:B0-----:R-:W3:Y:S01]  /*2faf0*/  LDL.LU R38, [R1+0x628] ;  /* 0x0006280001267983 */ /* 0x001ee20000300800 */
[----:B-1----:R-:W-:-:S04]  /*2fb00*/  @!P1 LOP3.LUT R11, R11, R10, RZ, 0x3c, !PT ;  /* 0x0000000a0b0b9212 */ /* 0x002fc800078e3cff */
[----:B--2---:R-:W-:-:S04]  /*2fb10*/  @!P1 LOP3.LUT R10, R11, R10, RZ, 0x3c, !PT ;  /* 0x0000000a0b0a9212 */ /* 0x004fc800078e3cff */
[----:B------:R-:W-:-:S05]  /*2fb20*/  @!P1 LOP3.LUT R11, R11, R10, RZ, 0x3c, !PT ;  /* 0x0000000a0b0b9212 */ /* 0x000fca00078e3cff */
[----:B------:R-:W2:Y:S04]  /*2fb30*/  @!P1 LDG.E.U8 R37, desc[UR18][R10.64] ;  /* 0x000000120a259981 */ /* 0x000ea8000c1e1100 */
[----:B------:R-:W3:Y:S04]  /*2fb40*/  LDL.LU R10, [R1+0x5e4] ;  /* 0x0005e400010a7983 */ /* 0x000ee80000300800 */
[----:B------:R-:W3:Y:S01]  /*2fb50*/  LDL.LU R11, [R1+0x5e8] ;  /* 0x0005e800010b7983 */ /* 0x000ee20000300800 */
[----:B------:R-:W-:-:S03]  /*2fb60*/  PRMT R36, RZ, 0x7610, R36 ;  /* 0x00007610ff247816 */ /* 0x000fc60000000024 */
[----:B--2---:R0:W-:Y:S04]  /*2fb70*/  STL [R1+0x1440], R37 ;  /* 0x0014402501007387 */ /* 0x0041e80000100800 */
[----:B0-----:R-:W2:Y:S01]  /*2fb80*/  LDL.LU R37, [R1+0x624] ;  /* 0x0006240001257983 */ /* 0x001ea20000300800 */
[----:B---3--:R-:W-:-:S05]  /*2fb90*/  IADD3 R11, P3, PT, R5, R11, RZ ;  /* 0x0000000b050b7210 */ /* 0x008fca0007f7e0ff */
[----:B------:R-:W-:Y:S01]  /*2fba0*/  IMAD.X R10, R6, 0x1, R10, P3 ;  /* 0x00000001060a7824 */ /* 0x000fe200018e060a */
[----:B------:R0:W-:Y:S04]  /*2fbb0*/  STL [R1+0x5e8], R11 ;  /* 0x0005e80b01007387 */ /* 0x0001e80000100800 */
[----:B------:R1:W-:Y:S01]  /*2fbc0*/  STL [R1+0x5e4], R10 ;  /* 0x0005e40a01007387 */ /* 0x0003e20000100800 */
[----:B0-----:R-:W-:-:S04]  /*2fbd0*/  @!P1 LOP3.LUT R11, R11, R10, RZ, 0x3c, !PT ;  /* 0x0000000a0b0b9212 */ /* 0x001fc800078e3cff */
[----:B-1----:R-:W-:-:S04]  /*2fbe0*/  @!P1 LOP3.LUT R10, R11, R10, RZ, 0x3c, !PT ;  /* 0x0000000a0b0a9212 */ /* 0x002fc800078e3cff */
[----:B------:R-:W-:-:S05]  /*2fbf0*/  @!P1 LOP3.LUT R11, R11, R10, RZ, 0x3c, !PT ;  /* 0x0000000a0b0b9212 */ /* 0x000fca00078e3cff */
[----:B------:R0:W3:Y:S01]  /*2fc00*/  @!P1 LDG.E.U8 R36, desc[UR18][R10.64] ;  /* 0x000000120a249981 */ /* 0x0000e2000c1e1100 */
[----:B------:R-:W-:Y:S02]  /*2fc10*/  IADD3 R38, P3, PT, R5, R38, RZ ;  /* 0x0000002605267210 */ /* 0x000fe40007f7e0ff */
[----:B------:R-:W-:-:S03]  /*2fc20*/  PRMT R35, RZ, 0x7610, R35 ;  /* 0x00007610ff237816 */ /* 0x000fc60000000023 */
[----:B0-----:R-:W-:Y:S02]  /*2fc30*/  @!P1 IMAD.MOV.U32 R10, RZ, RZ, R38 ;  /* 0x000000ffff0a9224 */ /* 0x001fe400078e0026 */
[----:B--2---:R-:W-:-:S04]  /*2fc40*/  IMAD.X R37, R6, 0x1, R37, P3 ;  /* 0x0000000106257824 */ /* 0x004fc800018e0625 */
[----:B------:R-:W-:-:S05]  /*2fc50*/  @!P1 IMAD.MOV.U32 R11, RZ, RZ, R37 ;  /* 0x000000ffff0b9224 */ /* 0x000fca00078e0025 */
[----:B------:R0:W2:Y:S04]  /*2fc60*/  @!P1 LDG.E.U8 R35, desc[UR18][R10.64] ;  /* 0x000000120a239981 */ /* 0x0000a8000c1e1100 */
[----:B---3--:R1:W-:Y:S04]  /*2fc70*/  STL [R1+0x1444], R36 ;  /* 0x0014442401007387 */ /* 0x0083e80000100800 */
[----:B-1----:R-:W3:Y:S04]  /*2fc80*/  LDL.LU R36, [R1+0x668] ;  /* 0x0006680001247983 */ /* 0x002ee80000300800 */
[----:B------:R1:W-:Y:S04]  /*2fc90*/  STL [R1+0x628], R38 ;  /* 0x0006282601007387 */ /* 0x0003e80000100800 */
[----:B------:R0:W-:Y:S04]  /*2fca0*/  STL [R1+0x624], R37 ;  /* 0x0006242501007387 */ /* 0x0001e80000100800 */
[----:B-1----:R-:W2:Y:S04]  /*2fcb0*/  LDL.LU R38, [R1+0x6a4] ;  /* 0x0006a40001267983 */ /* 0x002ea80000300800 */
[----:B0-----:R-:W2:Y:S04]  /*2fcc0*/  LDL.LU R37, [R1+0x6a8] ;  /* 0x0006a80001257983 */ /* 0x001ea80000300800 */
[----:B------:R-:W2:Y:S01]  /*2fcd0*/  LDL.LU R11, [R1+0x664] ;  /* 0x00066400010b7983 */ /* 0x000ea20000300800 */
[----:B------:R-:W-:-:S02]  /*2fce0*/  PRMT R34, RZ, 0x7610, R34 ;  /* 0x00007610ff227816 */ /* 0x000fc40000000022 */
[----:B---3--:R-:W-:-:S05]  /*2fcf0*/  IADD3 R36, P3, PT, R5, R36, RZ ;  /* 0x0000002405247210 */ /* 0x008fca0007f7e0ff */
[----:B------:R-:W-:Y:S02]  /*2fd00*/  @!P1 IMAD.MOV.U32 R10, RZ, RZ, R36 ;  /* 0x000000ffff0a9224 */ /* 0x000fe400078e0024 */
[----:B--2---:R-:W-:-:S05]  /*2fd10*/  IMAD.X R11, R6, 0x1, R11, P3 ;  /* 0x00000001060b7824 */ /* 0x004fca00018e060b */
[----:B------:R0:W2:Y:S01]  /*2fd20*/  @!P1 LDG.E.U8 R34, desc[UR18][R10.64] ;  /* 0x000000120a229981 */ /* 0x0000a2000c1e1100 */
[----:B------:R-:W-:-:S03]  /*2fd30*/  IADD3 R37, P3, PT, R5, R37, RZ ;  /* 0x0000002505257210 */ /* 0x000fc60007f7e0ff */
[----:B------:R-:W-:Y:S02]  /*2fd40*/  STL [R1+0x1448], R35 ;  /* 0x0014482301007387 */ /* 0x000fe40000100800 */
[----:B------:R-:W-:Y:S02]  /*2fd50*/  IMAD.X R38, R6, 0x1, R38, P3 ;  /* 0x0000000106267824 */ /* 0x000fe400018e0626 */
[----:B------:R1:W-:Y:S04]  /*2fd60*/  STL [R1+0x668], R36 ;  /* 0x0006682401007387 */ /* 0x0003e80000100800 */
[----:B------:R3:W-:Y:S01]  /*2fd70*/  STL [R1+0x664], R11 ;  /* 0x0006640b01007387 */ /* 0x0007e20000100800 */
[----:B------:R-:W-:Y:S01]  /*2fd80*/  PRMT R33, RZ, 0x7610, R33 ;  /* 0x00007610ff217816 */ /* 0x000fe20000000021 */
[----:B0-----:R-:W-:-:S02]  /*2fd90*/  @!P1 IMAD.MOV.U32 R10, RZ, RZ, R37 ;  /* 0x000000ffff0a9224 */ /* 0x001fc400078e0025 */
[----:B-1----:R-:W4:Y:S01]  /*2fda0*/  LDL.LU R36, [R1+0x6e8] ;  /* 0x0006e80001247983 */ /* 0x002f220000300800 */
[----:B---3--:R-:W-:-:S05]  /*2fdb0*/  @!P1 IMAD.MOV.U32 R11, RZ, RZ, R38 ;  /* 0x000000ffff0b9224 */ /* 0x008fca00078e0026 */
[----:B------:R0:W3:Y:S04]  /*2fdc0*/  @!P1 LDG.E.U8 R33, desc[UR18][R10.64] ;  /* 0x000000120a219981 */ /* 0x0000e8000c1e1100 */
[----:B--2---:R-:W-:Y:S04]  /*2fdd0*/  STL [R1+0x144c], R34 ;  /* 0x00144c2201007387 */ /* 0x004fe80000100800 */
[----:B------:R1:W-:Y:S04]  /*2fde0*/  STL [R1+0x6a8], R37 ;  /* 0x0006a82501007387 */ /* 0x0003e80000100800 */
[----:B------:R-:W-:Y:S04]  /*2fdf0*/  STL [R1+0x6a4], R38 ;  /* 0x0006a42601007387 */ /* 0x000fe80000100800 */
[----:B-1----:R-:W2:Y:S01]  /*2fe00*/  LDL.LU R37, [R1+0x6e4] ;  /* 0x0006e40001257983 */ /* 0x002ea20000300800 */
[----:B----4-:R-:W-:-:S03]  /*2fe10*/  IADD3 R36, P3, PT, R5, R36, RZ ;  /* 0x0000002405247210 */ /* 0x010fc60007f7e0ff */
[----:B------:R-:W4:Y:S01]  /*2fe20*/  LDL.LU R35, [R1+0x724] ;  /* 0x0007240001237983 */ /* 0x000f220000300800 */
[----:B------:R-:W-:-:S03]  /*2fe30*/  PRMT R32, RZ, 0x7610, R32 ;  /* 0x00007610ff207816 */ /* 0x000fc60000000020 */
[----:B------:R-:W4:Y:S01]  /*2fe40*/  LDL.LU R34, [R1+0x728] ;  /* 0x0007280001227983 */ /* 0x000f220000300800 */
[----:B0-----:R-:W-:-:S03]  /*2fe50*/  @!P1 IMAD.MOV.U32 R10, RZ, RZ, R36 ;  /* 0x000000ffff0a9224 */ /* 0x001fc600078e0024 */
[----:B---3--:R-:W-:Y:S04]  /*2fe60*/  STL [R1+0x1450], R33 ;  /* 0x0014502101007387 */ /* 0x008fe80000100800 */
[----:B------:R0:W-:Y:S01]  /*2fe70*/  STL [R1+0x6e8], R36 ;  /* 0x0006e82401007387 */ /* 0x0001e20000100800 */
[----:B--2---:R-:W-:-:S04]  /*2fe80*/  IMAD.X R37, R6, 0x1, R37, P3 ;  /* 0x0000000106257824 */ /* 0x004fc800018e0625 */
[----:B------:R-:W-:Y:S01]  /*2fe90*/  @!P1 IMAD.MOV.U32 R11, RZ, RZ, R37 ;  /* 0x000000ffff0b9224 */ /* 0x000fe200078e0025 */
[----:B------:R-:W-:Y:S04]  /*2fea0*/  STL [R1+0x6e4], R37 ;  /* 0x0006e42501007387 */ /* 0x000fe80000100800 */
[----:B0-----:R-:W2:Y:S04]  /*2feb0*/  LDL.LU R36, [R1+0x764] ;  /* 0x0007640001247983 */ /* 0x001ea80000300800 */
[----:B------:R-:W3:Y:S04]  /*2fec0*/  LDL.LU R33, [R1+0x768] ;  /* 0x0007680001217983 */ /* 0x000ee80000300800 */
[----:B------:R0:W2:Y:S01]  /*2fed0*/  @!P1 LDG.E.U8 R32, desc[UR18][R10.64] ;  /* 0x000000120a209981 */ /* 0x0000a2000c1e1100 */
[----:B----4-:R-:W-:-:S05]  /*2fee0*/  IADD3 R34, P3, PT, R5, R34, RZ ;  /* 0x0000002205227210 */ /* 0x010fca0007f7e0ff */
[----:B------:R-:W-:Y:S01]  /*2fef0*/  IMAD.X R35, R6, 0x1, R35, P3 ;  /* 0x0000000106237824 */ /* 0x000fe200018e0623 */
[----:B------:R-:W-:-:S03]  /*2ff00*/  PRMT R31, RZ, 0x7610, R31 ;  /* 0x00007610ff1f7816 */ /* 0x000fc6000000001f */
[----:B0-----:R-:W-:Y:S02]  /*2ff10*/  @!P1 IMAD.MOV.U32 R11, RZ, RZ, R35 ;  /* 0x000000ffff0b9224 */ /* 0x001fe400078e0023 */
[----:B------:R-:W-:-:S05]  /*2ff20*/  @!P1 IMAD.MOV.U32 R10, RZ, RZ, R34 ;  /* 0x000000ffff0a9224 */ /* 0x000fca00078e0022 */
[----:B------:R0:W4:Y:S01]  /*2ff30*/  @!P1 LDG.E.U8 R31, desc[UR18][R10.64] ;  /* 0x000000120a1f9981 */ /* 0x000122000c1e1100 */
[----:B---3--:R-:W-:-:S03]  /*2ff40*/  IADD3 R33, P3, PT, R5, R33, RZ ;  /* 0x0000002105217210 */ /* 0x008fc60007f7e0ff */
[----:B--2---:R-:W-:Y:S02]  /*2ff50*/  STL [R1+0x1454], R32 ;  /* 0x0014542001007387 */ /* 0x004fe40000100800 */
[----:B------:R-:W-:Y:S02]  /*2ff60*/  IMAD.X R36, R6, 0x1, R36, P3 ;  /* 0x0000000106247824 */ /* 0x000fe400018e0624 */
[----:B------:R-:W-:Y:S04]  /*2ff70*/  STL [R1+0x728], R34 ;  /* 0x0007282201007387 */ /* 0x000fe80000100800 */
[----:B------:R1:W-:Y:S01]  /*2ff80*/  STL [R1+0x724], R35 ;  /* 0x0007242301007387 */ /* 0x0003e20000100800 */
[----:B0-----:R-:W-:-:S03]  /*2ff90*/  @!P1 IMAD.MOV.U32 R10, RZ, RZ, R33 ;  /* 0x000000ffff0a9224 */ /* 0x001fc600078e0021 */
[----:B-1----:R-:W2:Y:S04]  /*2ffa0*/  LDL.LU R35, [R1+0x7a4] ;  /* 0x0007a40001237983 */ /* 0x002ea80000300800 */
[----:B------:R-:W3:Y:S04]  /*2ffb0*/  LDL.LU R34, [R1+0x7a8] ;  /* 0x0007a80001227983 */ /* 0x000ee80000300800 */
[----:B------:R0:W-:Y:S04]  /*2ffc0*/  STL [R1+0x768], R33 ;  /* 0x0007682101007387 */ /* 0x0001e80000100800 */
[----:B------:R-:W-:Y:S04]  /*2ffd0*/  STL [R1+0x764], R36 ;  /* 0x0007642401007387 */ /* 0x000fe80000100800 */
[----:B0-----:R-:W4:Y:S04]  /*2ffe0*/  LDL.LU R33, [R1+0x7e4] ;  /* 0x0007e40001217983 */ /* 0x001f280000300800 */
[----:B------:R-:W4:Y:S01]  /*2fff0*/  LDL.LU R32, [R1+0x7e8] ;  /* 0x0007e80001207983 */ /* 0x000f220000300800 */
[----:B------:R-:W-:Y:S01]  /*30000*/  PRMT R30, RZ, 0x7610, R30 ;  /* 0x00007610ff1e7816 */ /* 0x000fe2000000001e */
[----:B------:R-:W-:Y:S01]  /*30010*/  @!P1 IMAD.MOV.U32 R11, RZ, RZ, R36 ;  /* 0x000000ffff0b9224 */ /* 0x000fe200078e0024 */
[----:B------:R-:W-:-:S04]  /*30020*/  PRMT R29, RZ, 0x7610, R29 ;  /* 0x00007610ff1d7816 */ /* 0x000fc8000000001d */
[----:B------:R0:W4:Y:S01]  /*30030*/  @!P1 LDG.E.U8 R30, desc[UR18][R10.64] ;  /* 0x000000120a1e9981 */ /* 0x000122000c1e1100 */
[----:B---3--:R-:W-:-:S05]  /*30040*/  IADD3 R34, P3, PT, R5, R34, RZ ;  /* 0x0000002205227210 */ /* 0x008fca0007f7e0ff */
[----:B--2---:R-:W-:Y:S01]  /*30050*/  IMAD.X R35, R6, 0x1, R35, P3 ;  /* 0x0000000106237824 */ /* 0x004fe200018e0623 */
[----:B------:R-:W-:Y:S01]  /*30060*/  STL [R1+0x7a8], R34 ;  /* 0x0007a82201007387 */ /* 0x000fe20000100800 */
[----:B0-----:R-:W-:Y:S02]  /*30070*/  @!P1 IMAD.MOV.U32 R10, RZ, RZ, R34 ;  /* 0x000000ffff0a9224 */ /* 0x001fe400078e0022 */
[----:B------:R-:W-:Y:S01]  /*30080*/  @!P1 IMAD.MOV.U32 R11, RZ, RZ, R35 ;  /* 0x000000ffff0b9224 */ /* 0x000fe200078e0023 */
[----:B------:R0:W-:Y:S04]  /*30090*/  STL [R1+0x7a4], R35 ;  /* 0x0007a42301007387 */ /* 0x0001e80000100800 */
[----:B------:R1:W2:Y:S01]  /*300a0*/  @!P1 LDG.E.U8 R29, desc[UR18][R10.64] ;  /* 0x000000120a1d9981 */ /* 0x0002a2000c1e1100 */
[----:B----4-:R-:W-:-:S03]  /*300b0*/  IADD3 R32, P3, PT, R5, R32, RZ ;  /* 0x0000002005207210 */ /* 0x010fc60007f7e0ff */
[----:B0-----:R-:W3:Y:S02]  /*300c0*/  LDL.LU R35, [R1+0x824] ;  /* 0x0008240001237983 */ /* 0x001ee40000300800 */
[----:B------:R-:W-:Y:S02]  /*300d0*/  IMAD.X R33, R6, 0x1, R33, P3 ;  /* 0x0000000106217824 */ /* 0x000fe400018e0621 */
[----:B------:R-:W4:Y:S01]  /*300e0*/  LDL.LU R34, [R1+0x828] ;  /* 0x0008280001227983 */ /* 0x000f220000300800 */
[----:B-1----:R-:W-:Y:S02]  /*300f0*/  @!P1 IMAD.MOV.U32 R10, RZ, RZ, R32 ;  /* 0x000000ffff0a9224 */ /* 0x002fe400078e0020 */
[----:B------:R-:W-:Y:S01]  /*30100*/  @!P1 IMAD.MOV.U32 R11, RZ, RZ, R33 ;  /* 0x000000ffff0b9224 */ /* 0x000fe200078e0021 */
[----:B------:R-:W-:Y:S04]  /*30110*/  STL [R1+0x7e8], R32 ;  /* 0x0007e82001007387 */ /* 0x000fe80000100800 */
[----:B------:R0:W-:Y:S04]  /*30120*/  STL [R1+0x7e4], R33 ;  /* 0x0007e42101007387 */ /* 0x0001e80000100800 */
[----:B0-----:R-:W2:Y:S04]  /*30130*/  LDL.LU R33, [R1+0x864] ;  /* 0x0008640001217983 */ /* 0x001ea80000300800 */
[----:B------:R-:W2:Y:S01]  /*30140*/  LDL.LU R32, [R1+0x868] ;  /* 0x0008680001207983 */ /* 0x000ea20000300800 */
[----:B------:R-:W-:-:S02]  /*30150*/  PRMT R28, RZ, 0x7610, R28 ;  /* 0x00007610ff1c7816 */ /* 0x000fc4000000001c */
[----:B------:R-:W-:-:S04]  /*30160*/  PRMT R27, RZ, 0x7610, R27 ;  /* 0x00007610ff1b7816 */ /* 0x000fc8000000001b */
[----:B------:R0:W2:Y:S01]  /*30170*/  @!P1 LDG.E.U8 R28, desc[UR18][R10.64] ;  /* 0x000000120a1c9981 */ /* 0x0000a2000c1e1100 */
[----:B----4-:R-:W-:-:S05]  /*30180*/  IADD3 R34, P3, PT, R5, R34, RZ ;  /* 0x0000002205227210 */ /* 0x010fca0007f7e0ff */
[----:B---3--:R-:W-:Y:S01]  /*30190*/  IMAD.X R35, R6, 0x1, R35, P3 ;  /* 0x0000000106237824 */ /* 0x008fe200018e0623 */
[----:B------:R-:W-:Y:S01]  /*301a0*/  STL [R1+0x828], R34 ;  /* 0x0008282201007387 */ /* 0x000fe20000100800 */
[----:B0-----:R-:W-:Y:S02]  /*301b0*/  @!P1 IMAD.MOV.U32 R10, RZ, RZ, R34 ;  /* 0x000000ffff0a9224 */ /* 0x001fe400078e0022 */
[----:B------:R-:W-:Y:S01]  /*301c0*/  @!P1 IMAD.MOV.U32 R11, RZ, RZ, R35 ;  /* 0x000000ffff0b9224 */ /* 0x000fe200078e0023 */
[----:B------:R0:W-:Y:S04]  /*301d0*/  STL [R1+0x824], R35 ;  /* 0x0008242301007387 */ /* 0x0001e80000100800 */
[----:B------:R1:W3:Y:S04]  /*301e0*/  @!P1 LDG.E.U8 R27, desc[UR18][R10.64] ;  /* 0x000000120a1b9981 */ /* 0x0002e8000c1e1100 */
[----:B0-----:R-:W4:Y:S01]  /*301f0*/  LDL.LU R35, [R1+0x8a4] ;  /* 0x0008a40001237983 */ /* 0x001f220000300800 */
[----:B--2---:R-:W-:-:S03]  /*30200*/  IADD3 R32, P3, PT, R5, R32, RZ ;  /* 0x0000002005207210 */ /* 0x004fc60007f7e0ff */
[----:B------:R-:W2:Y:S02]  /*30210*/  LDL.LU R34, [R1+0x8a8] ;  /* 0x0008a80001227983 */ /* 0x000ea40000300800 */
[----:B------:R-:W-:Y:S02]  /*30220*/  IMAD.X R33, R6, 0x1, R33, P3 ;  /* 0x0000000106217824 */ /* 0x000fe400018e0621 */
[----:B------:R-:W-:Y:S01]  /*30230*/  STL [R1+0x868], R32 ;  /* 0x0008682001007387 */ /* 0x000fe20000100800 */
[----:B-1----:R-:W-:Y:S02]  /*30240*/  @!P1 IMAD.MOV.U32 R10, RZ, RZ, R32 ;  /* 0x000000ffff0a9224 */ /* 0x002fe400078e0020 */
[----:B------:R-:W-:Y:S01]  /*30250*/  @!P1 IMAD.MOV.U32 R11, RZ, RZ, R33 ;  /* 0x000000ffff0b9224 */ /* 0x000fe200078e0021 */
[----:B------:R0:W-:Y:S04]  /*30260*/  STL [R1+0x864], R33 ;  /* 0x0008642101007387 */ /* 0x0001e80000100800 */
[----:B0-----:R-:W3:Y:S04]  /*30270*/  LDL.LU R33, [R1+0x8e4] ;  /* 0x0008e40001217983 */ /* 0x001ee80000300800 */
[----:B------:R-:W3:Y:S01]  /*30280*/  LDL.LU R32, [R1+0x8e8] ;  /* 0x0008e80001207983 */ /* 0x000ee20000300800 */
[----:B------:R-:W-:-:S02]  /*30290*/  PRMT R26, RZ, 0x7610, R26 ;  /* 0x00007610ff1a7816 */ /* 0x000fc4000000001a */
[----:B------:R-:W-:-:S04]  /*302a0*/  PRMT R25, RZ, 0x7610, R25 ;  /* 0x00007610ff197816 */ /* 0x000fc80000000019 */
[----:B------:R0:W3:Y:S01]  /*302b0*/  @!P1 LDG.E.U8 R26, desc[UR18][R10.64] ;  /* 0x000000120a1a9981 */ /* 0x0000e2000c1e1100 */
[----:B--2---:R-:W-:-:S05]  /*302c0*/  IADD3 R34, P3, PT, R5, R34, RZ ;  /* 0x0000002205227210 */ /* 0x004fca0007f7e0ff */
[----:B----4-:R-:W-:Y:S01]  /*302d0*/  IMAD.X R35, R6, 0x1, R35, P3 ;  /* 0x0000000106237824 */ /* 0x010fe200018e0623 */
[----:B------:R-:W-:Y:S01]  /*302e0*/  STL [R1+0x8a8], R34 ;  /* 0x0008a82201007387 */ /* 0x000fe20000100800 */
[----:B0-----:R-:W-:Y:S02]  /*302f0*/  @!P1 IMAD.MOV.U32 R10, RZ, RZ, R34 ;  /* 0x000000ffff0a9224 */ /* 0x001fe400078e0022 */
[----:B------:R-:W-:Y:S01]  /*30300*/  @!P1 IMAD.MOV.U32 R11, RZ, RZ, R35 ;  /* 0x000000ffff0b9224 */ /* 0x000fe200078e0023 */
[----:B------:R0:W-:Y:S04]  /*30310*/  STL [R1+0x8a4], R35 ;  /* 0x0008a42301007387 */ /* 0x0001e80000100800 */
[----:B------:R1:W2:Y:S04]  /*30320*/  @!P1 LDG.E.U8 R25, desc[UR18][R10.64] ;  /* 0x000000120a199981 */ /* 0x0002a8000c1e1100 */
[----:B0-----:R-:W4:Y:S01]  /*30330*/  LDL.LU R35, [R1+0x924] ;  /* 0x0009240001237983 */ /* 0x001f220000300800 */
[----:B---3--:R-:W-:-:S03]  /*30340*/  IADD3 R32, P3, PT, R5, R32, RZ ;  /* 0x0000002005207210 */ /* 0x008fc60007f7e0ff */
[----:B------:R-:W3:Y:S02]  /*30350*/  LDL.LU R34, [R1+0x928] ;  /* 0x0009280001227983 */ /* 0x000ee40000300800 */
[----:B------:R-:W-:Y:S02]  /*30360*/  IMAD.X R33, R6, 0x1, R33, P3 ;  /* 0x0000000106217824 */ /* 0x000fe400018e0621 */
[----:B------:R-:W-:Y:S01]  /*30370*/  STL [R1+0x8e8], R32 ;  /* 0x0008e82001007387 */ /* 0x000fe20000100800 */
[----:B-1----:R-:W-:Y:S02]  /*30380*/  @!P1 IMAD.MOV.U32 R10, RZ, RZ, R32 ;  /* 0x000000ffff0a9224 */ /* 0x002fe400078e0020 */
[----:B------:R-:W-:Y:S01]  /*30390*/  @!P1 IMAD.MOV.U32 R11, RZ, RZ, R33 ;  /* 0x000000ffff0b9224 */ /* 0x000fe200078e0021 */
[----:B------:R0:W-:Y:S04]  /*303a0*/  STL [R1+0x8e4], R33 ;  /* 0x0008e42101007387 */ /* 0x0001e80000100800 */
[----:B0-----:R-:W2:Y:S04]  /*303b0*/  LDL.LU R33, [R1+0x964] ;  /* 0x0009640001217983 */ /* 0x001ea80000300800 */
[----:B------:R-:W2:Y:S01]  /*303c0*/  LDL.LU R32, [R1+0x968] ;  /* 0x0009680001207983 */ /* 0x000ea20000300800 */
[----:B------:R-:W-:-:S02]  /*303d0*/  PRMT R24, RZ, 0x7610, R24 ;  /* 0x00007610ff187816 */ /* 0x000fc40000000018 */
[----:B------:R-:W-:-:S04]  /*303e0*/  PRMT R23, RZ, 0x7610, R23 ;  /* 0x00007610ff177816 */ /* 0x000fc80000000017 */
[----:B------:R0:W2:Y:S01]  /*303f0*/  @!P1 LDG.E.U8 R24, desc[UR18][R10.64] ;  /* 0x000000120a189981 */ /* 0x0000a2000c1e1100 */
[----:B---3--:R-:W-:-:S05]  /*30400*/  IADD3 R34, P3, PT, R5, R34, RZ ;  /* 0x0000002205227210 */ /* 0x008fca0007f7e0ff */
[----:B----4-:R-:W-:Y:S01]  /*30410*/  IMAD.X R35, R6, 0x1, R35, P3 ;  /* 0x0000000106237824 */ /* 0x010fe200018e0623 */
        /* <DEDUP_REMOVED lines=149> */
[----:B------:R0:W-:Y:S01]  /*30d70*/  STL [R1+0x4f0], R32 ;  /* 0x0004f02001007387 */ /* 0x0001e20000100800 */
[----:B-1----:R-:W-:-:S03]  /*30d80*/  @!P1 IMAD.MOV.U32 R10, RZ, RZ, R32 ;  /* 0x000000ffff0a9224 */ /* 0x002fc600078e0020 */
[----:B------:R1:W-:Y:S01]  /*30d90*/  STL [R1+0x4ec], R33 ;  /* 0x0004ec2101007387 */ /* 0x0003e20000100800 */
[----:B------:R-:W-:-:S03]  /*30da0*/  @!P1 IMAD.MOV.U32 R11, RZ, RZ, R33 ;  /* 0x000000ffff0b9224 */ /* 0x000fc600078e0021 */
[----:B0-----:R-:W2:Y:S04]  /*30db0*/  LDL.LU R32, [R1+0x570] ;  /* 0x0005700001207983 */ /* 0x001ea80000300800 */
[----:B-1----:R-:W2:Y:S01]  /*30dc0*/  LDL.LU R33, [R1+0x56c] ;  /* 0x00056c0001217983 */ /* 0x002ea20000300800 */
[----:B------:R-:W-:Y:S02]  /*30dd0*/  PRMT R14, RZ, 0x7610, R14 ;  /* 0x00007610ff0e7816 */ /* 0x000fe4000000000e */
[----:B------:R-:W-:-:S04]  /*30de0*/  PRMT R13, RZ, 0x7610, R13 ;  /* 0x00007610ff0d7816 */ /* 0x000fc8000000000d */
[----:B------:R0:W2:Y:S01]  /*30df0*/  @!P1 LDG.E.U8 R14, desc[UR18][R10.64] ;  /* 0x000000120a0e9981 */ /* 0x0000a2000c1e1100 */
[----:B---3--:R-:W-:-:S05]  /*30e00*/  IADD3 R34, P3, PT, R5, R34, RZ ;  /* 0x0000002205227210 */ /* 0x008fca0007f7e0ff */
[----:B----4-:R-:W-:Y:S01]  /*30e10*/  IMAD.X R35, R6, 0x1, R35, P3 ;  /* 0x0000000106237824 */ /* 0x010fe200018e0623 */
[----:B------:R1:W-:Y:S01]  /*30e20*/  STL [R1+0x530], R34 ;  /* 0x0005302201007387 */ /* 0x0003e20000100800 */
[----:B--2---:R-:W-:-:S03]  /*30e30*/  IADD3 R32, P3, PT, R5, R32, RZ ;  /* 0x0000002005207210 */ /* 0x004fc60007f7e0ff */
[----:B------:R2:W-:Y:S02]  /*30e40*/  STL [R1+0x52c], R35 ;  /* 0x00052c2301007387 */ /* 0x0005e40000100800 */
[----:B------:R-:W-:Y:S02]  /*30e50*/  IMAD.X R33, R6, 0x1, R33, P3 ;  /* 0x0000000106217824 */ /* 0x000fe400018e0621 */
[----:B------:R3:W-:Y:S01]  /*30e60*/  STL [R1+0x570], R32 ;  /* 0x0005702001007387 */ /* 0x0007e20000100800 */
[----:B0-----:R-:W-:Y:S02]  /*30e70*/  @!P1 IMAD.MOV.U32 R10, RZ, RZ, R34 ;  /* 0x000000ffff0a9224 */ /* 0x001fe400078e0022 */
[----:B------:R-:W-:Y:S01]  /*30e80*/  @!P1 IMAD.MOV.U32 R11, RZ, RZ, R35 ;  /* 0x000000ffff0b9224 */ /* 0x000fe200078e0023 */
[----:B------:R0:W-:Y:S04]  /*30e90*/  STL [R1+0x56c], R33 ;  /* 0x00056c2101007387 */ /* 0x0001e80000100800 */
[----:B-1----:R-:W4:Y:S04]  /*30ea0*/  LDL.LU R34, [R1+0x5b0] ;  /* 0x0005b00001227983 */ /* 0x002f280000300800 */
[----:B------:R1:W4:Y:S04]  /*30eb0*/  @!P1 LDG.E.U8 R13, desc[UR18][R10.64] ;  /* 0x000000120a0d9981 */ /* 0x000328000c1e1100 */
[----:B--2---:R-:W2:Y:S01]  /*30ec0*/  LDL.LU R35, [R1+0x5ac] ;  /* 0x0005ac0001237983 */ /* 0x004ea20000300800 */
[----:B-1----:R-:W-:-:S03]  /*30ed0*/  @!P1 IMAD.MOV.U32 R10, RZ, RZ, R32 ;  /* 0x000000ffff0a9224 */ /* 0x002fc600078e0020 */
[----:B---3--:R-:W3:Y:S01]  /*30ee0*/  LDL.LU R32, [R1+0x5f0] ;  /* 0x0005f00001207983 */ /* 0x008ee20000300800 */
[----:B------:R-:W-:-:S03]  /*30ef0*/  @!P1 IMAD.MOV.U32 R11, RZ, RZ, R33 ;  /* 0x000000ffff0b9224 */ /* 0x000fc600078e0021 */
[----:B0-----:R-:W3:Y:S01]  /*30f00*/  LDL.LU R33, [R1+0x5ec] ;  /* 0x0005ec0001217983 */ /* 0x001ee20000300800 */
[----:B------:R-:W-:Y:S01]  /*30f10*/  PRMT R12, RZ, 0x7610, R12 ;  /* 0x00007610ff0c7816 */ /* 0x000fe2000000000c */
[----:B------:R-:W-:Y:S02]  /*30f20*/  IMAD.MOV.U32 R37, RZ, RZ, R39 ;  /* 0x000000ffff257224 */ /* 0x000fe400078e0027 */
[----:B------:R-:W-:Y:S02]  /*30f30*/  IMAD.MOV.U32 R39, RZ, RZ, R42 ;  /* 0x000000ffff277224 */ /* 0x000fe400078e002a */
[----:B------:R-:W-:Y:S01]  /*30f40*/  IMAD.MOV.U32 R38, RZ, RZ, R78 ;  /* 0x000000ffff267224 */ /* 0x000fe200078e004e */
[----:B------:R0:W3:Y:S01]  /*30f50*/  @!P1 LDG.E.U8 R12, desc[UR18][R10.64] ;  /* 0x000000120a0c9981 */ /* 0x0000e2000c1e1100 */
[----:B------:R-:W-:Y:S02]  /*30f60*/  IMAD.MOV.U32 R78, RZ, RZ, R47 ;  /* 0x000000ffff4e7224 */ /* 0x000fe400078e002f */
[----:B------:R-:W-:Y:S01]  /*30f70*/  IMAD.MOV.U32 R42, RZ, RZ, R46 ;  /* 0x000000ffff2a7224 */ /* 0x000fe200078e002e */
[----:B0-----:R-:W-:-:S02]  /*30f80*/  PRMT R11, RZ, 0x7610, R11 ;  /* 0x00007610ff0b7816 */ /* 0x001fc4000000000b */
[----:B----4-:R-:W-:-:S05]  /*30f90*/  IADD3 R34, P3, PT, R5, R34, RZ ;  /* 0x0000002205227210 */ /* 0x010fca0007f7e0ff */
[----:B--2---:R-:W-:Y:S01]  /*30fa0*/  IMAD.X R35, R6, 0x1, R35, P3 ;  /* 0x0000000106237824 */ /* 0x004fe200018e0623 */
[----:B------:R0:W-:Y:S01]  /*30fb0*/  STL [R1+0x5b0], R34 ;  /* 0x0005b02201007387 */ /* 0x0001e20000100800 */
[----:B---3--:R-:W-:-:S03]  /*30fc0*/  IADD3 R32, P3, PT, R5, R32, RZ ;  /* 0x0000002005207210 */ /* 0x008fc60007f7e0ff */
[----:B------:R1:W-:Y:S02]  /*30fd0*/  STL [R1+0x5ac], R35 ;  /* 0x0005ac2301007387 */ /* 0x0003e40000100800 */
[----:B------:R-:W-:Y:S02]  /*30fe0*/  IMAD.X R33, R6, 0x1, R33, P3 ;  /* 0x0000000106217824 */ /* 0x000fe400018e0621 */
[----:B------:R2:W-:Y:S01]  /*30ff0*/  STL [R1+0x5f0], R32 ;  /* 0x0005f02001007387 */ /* 0x0005e20000100800 */
[----:B------:R-:W-:Y:S02]  /*31000*/  @!P1 IMAD.MOV.U32 R46, RZ, RZ, R34 ;  /* 0x000000ffff2e9224 */ /* 0x000fe400078e0022 */
[----:B------:R-:W-:Y:S01]  /*31010*/  @!P1 IMAD.MOV.U32 R47, RZ, RZ, R35 ;  /* 0x000000ffff2f9224 */ /* 0x000fe200078e0023 */
[----:B------:R3:W-:Y:S04]  /*31020*/  STL [R1+0x5ec], R33 ;  /* 0x0005ec2101007387 */ /* 0x0007e80000100800 */
[----:B0-----:R-:W4:Y:S04]  /*31030*/  LDL.LU R34, [R1+0x630] ;  /* 0x0006300001227983 */ /* 0x001f280000300800 */
[----:B------:R0:W4:Y:S04]  /*31040*/  @!P1 LDG.E.U8 R11, desc[UR18][R46.64] ;  /* 0x000000122e0b9981 */ /* 0x000128000c1e1100 */
[----:B-1----:R-:W4:Y:S01]  /*31050*/  LDL.LU R35, [R1+0x62c] ;  /* 0x00062c0001237983 */ /* 0x002f220000300800 */
[----:B0-----:R-:W-:-:S03]  /*31060*/  @!P1 IMAD.MOV.U32 R46, RZ, RZ, R32 ;  /* 0x000000ffff2e9224 */ /* 0x001fc600078e0020 */
[----:B--2---:R-:W2:Y:S01]  /*31070*/  LDL.LU R32, [R1+0x670] ;  /* 0x0006700001207983 */ /* 0x004ea20000300800 */
[----:B------:R-:W-:-:S03]  /*31080*/  @!P1 IMAD.MOV.U32 R47, RZ, RZ, R33 ;  /* 0x000000ffff2f9224 */ /* 0x000fc600078e0021 */
[----:B---3--:R-:W3:Y:S01]  /*31090*/  LDL.LU R33, [R1+0x66c] ;  /* 0x00066c0001217983 */ /* 0x008ee20000300800 */
[----:B------:R-:W-:Y:S02]  /*310a0*/  PRMT R10, RZ, 0x7610, R10 ;  /* 0x00007610ff0a7816 */ /* 0x000fe4000000000a */
[----:B------:R-:W-:-:S04]  /*310b0*/  PRMT R44, RZ, 0x7610, R44 ;  /* 0x00007610ff2c7816 */ /* 0x000fc8000000002c */
[----:B------:R0:W3:Y:S01]  /*310c0*/  @!P1 LDG.E.U8 R10, desc[UR18][R46.64] ;  /* 0x000000122e0a9981 */ /* 0x0000e2000c1e1100 */
[----:B----4-:R-:W-:-:S05]  /*310d0*/  IADD3 R34, P3, PT, R5, R34, RZ ;  /* 0x0000002205227210 */ /* 0x010fca0007f7e0ff */
[----:B------:R-:W-:Y:S01]  /*310e0*/  IMAD.X R35, R6, 0x1, R35, P3 ;  /* 0x0000000106237824 */ /* 0x000fe200018e0623 */
[----:B------:R1:W-:Y:S01]  /*310f0*/  STL [R1+0x630], R34 ;  /* 0x0006302201007387 */ /* 0x0003e20000100800 */
[----:B--2---:R-:W-:-:S03]  /*31100*/  IADD3 R32, P3, PT, R5, R32, RZ ;  /* 0x0000002005207210 */ /* 0x004fc60007f7e0ff */
[----:B------:R2:W-:Y:S02]  /*31110*/  STL [R1+0x62c], R35 ;  /* 0x00062c2301007387 */ /* 0x0005e40000100800 */
[----:B---3--:R-:W-:Y:S02]  /*31120*/  IMAD.X R33, R6, 0x1, R33, P3 ;  /* 0x0000000106217824 */ /* 0x008fe400018e0621 */
        /* <DEDUP_REMOVED lines=11> */
[----:B------:R-:W-:Y:S02]  /*311e0*/  PRMT R48, RZ, 0x7610, R48 ;  /* 0x00007610ff307816 */ /* 0x000fe40000000030 */
[----:B------:R-:W-:-:S04]  /*311f0*/  PRMT R49, RZ, 0x7610, R49 ;  /* 0x00007610ff317816 */ /* 0x000fc80000000031 */
[----:B------:R0:W3:Y:S01]  /*31200*/  @!P1 LDG.E.U8 R48, desc[UR18][R46.64] ;  /* 0x000000122e309981 */ /* 0x0000e2000c1e1100 */
[----:B----4-:R-:W-:-:S05]  /*31210*/  IADD3 R34, P3, PT, R5, R34, RZ ;  /* 0x0000002205227210 */ /* 0x010fca0007f7e0ff */
[----:B--2---:R-:W-:Y:S01]  /*31220*/  IMAD.X R35, R6, 0x1, R35, P3 ;  /* 0x0000000106237824 */ /* 0x004fe200018e0623 */
[----:B------:R1:W-:Y:S01]  /*31230*/  STL [R1+0x6b0], R34 ;  /* 0x0006b02201007387 */ /* 0x0003e20000100800 */
[----:B---3--:R-:W-:-:S03]  /*31240*/  IADD3 R32, P3, PT, R5, R32, RZ ;  /* 0x0000002005207210 */ /* 0x008fc60007f7e0ff */
        /* <DEDUP_REMOVED lines=153> */
[----:B------:R-:W-:-:S03]  /*31be0*/  PRMT R79, RZ, 0x7610, R79 ;  /* 0x00007610ff4f7816 */ /* 0x000fc6000000004f */
[----:B------:R0:W-:Y:S04]  /*31bf0*/  STS.U8 [R0+UR9+0x14000], R54 ;  /* 0x0140003600007988 */ /* 0x0001e80008000009 */
[----:B------:R1:W3:Y:S01]  /*31c00*/  @!P1 LDG.E.U8 R79, desc[UR18][R46.64] ;  /* 0x000000122e4f9981 */ /* 0x0002e2000c1e1100 */
[----:B0-----:R-:W-:Y:S02]  /*31c10*/  PRMT R54, RZ, 0x7610, R54 ;  /* 0x00007610ff367816 */ /* 0x001fe40000000036 */
[----:B----4-:R-:W-:-:S05]  /*31c20*/  IADD3 R34, P3, PT, R5, R34, RZ ;  /* 0x0000002205227210 */ /* 0x010fca0007f7e0ff */
[----:B--2---:R-:W-:Y:S01]  /*31c30*/  IMAD.X R35, R6, 0x1, R35, P3 ;  /* 0x0000000106237824 */ /* 0x004fe200018e0623 */
[----:B------:R0:W-:Y:S01]  /*31c40*/  STL [R1+0x298], R34 ;  /* 0x0002982201007387 */ /* 0x0001e20000100800 */
[----:B---3--:R-:W-:-:S03]  /*31c50*/  IADD3 R32, P3, PT, R5, R32, RZ ;  /* 0x0000002005207210 */ /* 0x008fc60007f7e0ff */
[----:B------:R2:W-:Y:S02]  /*31c60*/  STL [R1+0x294], R35 ;  /* 0x0002942301007387 */ /* 0x0005e40000100800 */
[----:B------:R-:W-:Y:S02]  /*31c70*/  IMAD.X R33, R6, 0x1, R33, P3 ;  /* 0x0000000106217824 */ /* 0x000fe400018e0621 */
[----:B------:R3:W-:Y:S01]  /*31c80*/  STL [R1+0x2d8], R32 ;  /* 0x0002d82001007387 */ /* 0x0007e20000100800 */
[----:B-1----:R-:W-:Y:S02]  /*31c90*/  @!P1 IMAD.MOV.U32 R46, RZ, RZ, R34 ;  /* 0x000000ffff2e9224 */ /* 0x002fe400078e0022 */
[----:B------:R-:W-:Y:S01]  /*31ca0*/  @!P1 IMAD.MOV.U32 R47, RZ, RZ, R35 ;  /* 0x000000ffff2f9224 */ /* 0x000fe200078e0023 */
[----:B------:R1:W-:Y:S04]  /*31cb0*/  STL [R1+0x2d4], R33 ;  /* 0x0002d42101007387 */ /* 0x0003e80000100800 */
[----:B0-----:R-:W4:Y:S04]  /*31cc0*/  LDL.LU R34, [R1+0x338] ;  /* 0x0003380001227983 */ /* 0x001f280000300800 */
[----:B------:R0:W4:Y:S04]  /*31cd0*/  @!P1 LDG.E.U8 R54, desc[UR18][R46.64] ;  /* 0x000000122e369981 */ /* 0x000128000c1e1100 */
[----:B--2---:R-:W2:Y:S01]  /*31ce0*/  LDL.LU R35, [R1+0x334] ;  /* 0x0003340001237983 */ /* 0x004ea20000300800 */
[----:B0-----:R-:W-:-:S03]  /*31cf0*/  @!P1 IMAD.MOV.U32 R46, RZ, RZ, R32 ;  /* 0x000000ffff2e9224 */ /* 0x001fc600078e0020 */
[----:B---3--:R-:W3:Y:S01]  /*31d00*/  LDL.LU R32, [R1+0x378] ;  /* 0x0003780001207983 */ /* 0x008ee20000300800 */
[----:B------:R-:W-:-:S03]  /*31d10*/  @!P1 IMAD.MOV.U32 R47, RZ, RZ, R33 ;  /* 0x000000ffff2f9224 */ /* 0x000fc600078e0021 */
[----:B-1----:R-:W3:Y:S04]  /*31d20*/  LDL.LU R33, [R1+0x374] ;  /* 0x0003740001217983 */ /* 0x002ee80000300800 */
[----:B------:R0:W-:Y:S04]  /*31d30*/  STS.U8 [R0+UR9+0x14400], R51 ;  /* 0x0144003300007988 */ /* 0x0001e80008000009 */
[----:B------:R1:W-:Y:S01]  /*31d40*/  STS.U8 [R0+UR9+0x14800], R50 ;  /* 0x0148003200007988 */ /* 0x0003e20008000009 */
[----:B0-----:R-:W-:Y:S02]  /*31d50*/  PRMT R51, RZ, 0x7610, R51 ;  /* 0x00007610ff337816 */ /* 0x001fe40000000033 */
[----:B-1----:R-:W-:-:S04]  /*31d60*/  PRMT R50, RZ, 0x7610, R50 ;  /* 0x00007610ff327816 */ /* 0x002fc80000000032 */
        /* <DEDUP_REMOVED lines=17> */
[----:B0-----:R-:W3:Y:S04]  /*31e80*/  LDL.LU R33, [R1+0x3f4] ;  /* 0x0003f40001217983 */ /* 0x001ee80000300800 */
[----:B------:R0:W-:Y:S04]  /*31e90*/  STS.U8 [R0+UR9+0x14c00], R45 ;  /* 0x014c002d00007988 */ /* 0x0001e80008000009 */
[----:B------:R1:W-:Y:S01]  /*31ea0*/  STS.U8 [R0+UR9+0x15000], R7 ;  /* 0x0150000700007988 */ /* 0x0003e20008000009 */
[----:B0-----:R-:W-:-:S03]  /*31eb0*/  PRMT R45, RZ, 0x7610, R45 ;  /* 0x00007610ff2d7816 */ /* 0x001fc6000000002d */
[----:B------:R0:W-:Y:S01]  /*31ec0*/  STS.U8 [R0+UR9+0x15400], R8 ;  /* 0x0154000800007988 */ /* 0x0001e20008000009 */
[----:B-1----:R-:W-:-:S03]  /*31ed0*/  PRMT R7, RZ, 0x7610, R7 ;  /* 0x00007610ff077816 */ /* 0x002fc60000000007 */
[----:B------:R1:W3:Y:S01]  /*31ee0*/  @!P1 LDG.E.U8 R45, desc[UR18][R46.64] ;  /* 0x000000122e2d9981 */ /* 0x0002e2000c1e1100 */
[----:B----4-:R-:W-:-:S05]  /*31ef0*/  IADD3 R34, P3, PT, R5, R34, RZ ;  /* 0x0000002205227210 */ /* 0x010fca0007f7e0ff */
[----:B--2---:R-:W-:Y:S01]  /*31f00*/  IMAD.X R35, R6, 0x1, R35, P3 ;  /* 0x0000000106237824 */ /* 0x004fe200018e0623 */
[----:B------:R-:W-:Y:S01]  /*31f10*/  STL [R1+0x3b8], R34 ;  /* 0x0003b82201007387 */ /* 0x000fe20000100800 */
[----:B---3--:R-:W-:-:S03]  /*31f20*/  IADD3 R32, P3, PT, R5, R32, RZ ;  /* 0x0000002005207210 */ /* 0x008fc60007f7e0ff */
[----:B------:R-:W-:Y:S02]  /*31f30*/  STL [R1+0x3b4], R35 ;  /* 0x0003b42301007387 */ /* 0x000fe40000100800 */
[----:B------:R-:W-:Y:S02]  /*31f40*/  IMAD.X R33, R6, 0x1, R33, P3 ;  /* 0x0000000106217824 */ /* 0x000fe400018e0621 */
[----:B------:R2:W-:Y:S01]  /*31f50*/  STL [R1+0x3f8], R32 ;  /* 0x0003f82001007387 */ /* 0x0005e20000100800 */
[----:B-1----:R-:W-:Y:S02]  /*31f60*/  @!P1 IMAD.MOV.U32 R46, RZ, RZ, R34 ;  /* 0x000000ffff2e9224 */ /* 0x002fe400078e0022 */
[----:B------:R-:W-:Y:S01]  /*31f70*/  @!P1 IMAD.MOV.U32 R47, RZ, RZ, R35 ;  /* 0x000000ffff2f9224 */ /* 0x000fe200078e0023 */
[----:B------:R-:W-:Y:S04]  /*31f80*/  STL [R1+0x3f4], R33 ;  /* 0x0003f42101007387 */ /* 0x000fe80000100800 */
[----:B0-----:R-:W3:Y:S04]  /*31f90*/  LDL.LU R8, [R1+0x438] ;  /* 0x0004380001087983 */ /* 0x001ee80000300800 */
[----:B------:R0:W4:Y:S02]  /*31fa0*/  @!P1 LDG.E.U8 R7, desc[UR18][R46.64] ;  /* 0x000000122e079981 */ /* 0x000124000c1e1100 */
[----:B0-----:R-:W-:-:S02]  /*31fb0*/  @!P1 IMAD.MOV.U32 R46, RZ, RZ, R32 ;  /* 0x000000ffff2e9224 */ /* 0x001fc400078e0020 */
[----:B--2---:R-:W2:Y:S01]  /*31fc0*/  LDL.LU R32, [R1+0x434] ;  /* 0x0004340001207983 */ /* 0x004ea20000300800 */
[----:B------:R-:W-:Y:S01]  /*31fd0*/  @!P1 IMAD.MOV.U32 R47, RZ, RZ, R33 ;  /* 0x000000ffff2f9224 */ /* 0x000fe200078e0021 */
[----:B------:R-:W-:-:S04]  /*31fe0*/  PRMT R92, RZ, 0x7610, R92 ;  /* 0x00007610ff5c7816 */ /* 0x000fc8000000005c */
[----:B------:R-:W-:Y:S04]  /*31ff0*/  STL [R1+0x1328], R47 ;  /* 0x0013282f01007387 */ /* 0x000fe80000100800 */
[----:B------:R-:W-:Y:S04]  /*32000*/  STL [R1+0x1330], R47 ;  /* 0x0013302f01007387 */ /* 0x000fe80000100800 */
[----:B------:R-:W-:Y:S04]  /*32010*/  STL [R1+0x1390], R47 ;  /* 0x0013902f01007387 */ /* 0x000fe80000100800 */
[----:B------:R-:W-:Y:S04]  /*32020*/  STL [R1+0x1398], R47 ;  /* 0x0013982f01007387 */ /* 0x000fe80000100800 */
[----:B------:R-:W-:Y:S04]  /*32030*/  STL [R1+0x13c0], R47 ;  /* 0x0013c02f01007387 */ /* 0x000fe80000100800 */
[----:B------:R-:W-:Y:S04]  /*32040*/  STS.U8 [R0+UR9+0x15800], R9 ;  /* 0x0158000900007988 */ /* 0x000fe80008000009 */
[----:B------:R-:W-:Y:S04]  /*32050*/  STL [R1+0x13c8], R47 ;  /* 0x0013c82f01007387 */ /* 0x000fe80000100800 */
[----:B------:R-:W-:Y:S04]  /*32060*/  STS.U8 [R0+UR9+0x15c00], R37 ;  /* 0x015c002500007988 */ /* 0x000fe80008000009 */
[----:B------:R0:W4:Y:S04]  /*32070*/  @!P1 LDG.E.U8 R92, desc[UR18][R46.64] ;  /* 0x000000122e5c9981 */ /* 0x000128000c1e1100 */
[----:B------:R-:W-:Y:S04]  /*32080*/  STL [R1+0x13f0], R47 ;  /* 0x0013f02f01007387 */ /* 0x000fe80000100800 */
[----:B------:R1:W-:Y:S01]  /*32090*/  STS.U8 [R0+UR9+0x16000], R38 ;  /* 0x0160002600007988 */ /* 0x0003e20008000009 */
[----:B0-----:R-:W-:Y:S01]  /*320a0*/  PRMT R46, RZ, 0x7610, R46 ;  /* 0x00007610ff2e7816 */ /* 0x001fe2000000002e */
[----:B-1----:R-:W-:-:S02]  /*320b0*/  IMAD.MOV.U32 R38, RZ, RZ, R43 ;  /* 0x000000ffff267224 */ /* 0x002fc400078e002b */
[----:B------:R-:W-:Y:S01]  /*320c0*/  IMAD.MOV.U32 R43, RZ, RZ, R3 ;  /* 0x000000ffff2b7224 */ /* 0x000fe200078e0003 */
[----:B------:R0:W-:Y:S04]  /*320d0*/  STS.U8 [R0+UR9+0x16400], R39 ;  /* 0x0164002700007988 */ /* 0x0001e80008000009 */
[----:B------:R-:W-:Y:S01]  /*320e0*/  STS.U8 [R0+UR9+0x16800], R40 ;  /* 0x0168002800007988 */ /* 0x000fe20008000009 */
[----:B------:R-:W-:-:S03]  /*320f0*/  IMAD.MOV.U32 R37, RZ, RZ, R42 ;  /* 0x000000ffff257224 */ /* 0x000fc600078e002a */
[----:B------:R1:W-:Y:S01]  /*32100*/  STS.U8 [R0+UR9+0x16c00], R41 ;  /* 0x016c002900007988 */ /* 0x0003e20008000009 */
[----:B0-----:R-:W-:Y:S02]  /*32110*/  IMAD.MOV.U32 R39, RZ, RZ, R62 ;  /* 0x000000ffff277224 */ /* 0x001fe400078e003e */
[----:B------:R-:W-:Y:S01]  /*32120*/  IMAD.MOV.U32 R62, RZ, RZ, R2 ;  /* 0x000000ffff3e7224 */ /* 0x000fe200078e0002 */
[----:B------:R-:W-:Y:S01]  /*32130*/  STS.U8 [R0+UR9+0x17000], R78 ;  /* 0x0170004e00007988 */ /* 0x000fe20008000009 */
[----:B------:R-:W-:Y:S02]  /*32140*/  IMAD.MOV.U32 R42, RZ, RZ, R74 ;  /* 0x000000ffff2a7224 */ /* 0x000fe400078e004a */
[----:B-1----:R-:W-:Y:S01]  /*32150*/  IMAD.MOV.U32 R41, RZ, RZ, R70 ;  /* 0x000000ffff297224 */ /* 0x002fe200078e0046 */
[----:B------:R-:W-:Y:S01]  /*32160*/  STS.U8 [R0+UR9+0x17400], R80 ;  /* 0x0174005000007988 */ /* 0x000fe20008000009 */
[----:B------:R-:W-:Y:S02]  /*32170*/  IMAD.MOV.U32 R40, RZ, RZ, R66 ;  /* 0x000000ffff287224 */ /* 0x000fe400078e0042 */
[----:B------:R-:W-:Y:S01]  /*32180*/  IMAD.MOV.U32 R66, RZ, RZ, R4 ;  /* 0x000000ffff427224 */ /* 0x000fe200078e0004 */
[----:B------:R-:W-:Y:S04]  /*32190*/  STS.U8 [R0+UR9+0x17800], R81 ;  /* 0x0178005100007988 */ /* 0x000fe80008000009 */
[----:B------:R-:W-:Y:S01]  /*321a0*/  STS.U8 [R0+UR9+0x17c00], R87 ;  /* 0x017c005700007988 */ /* 0x000fe20008000009 */
[----:B---3--:R-:W-:-:S05]  /*321b0*/  IADD3 R8, P3, PT, R5, R8, RZ ;  /* 0x0000000805087210 */ /* 0x008fca0007f7e0ff */
[----:B------:R0:W-:Y:S01]  /*321c0*/  STL [R1+0x438], R8 ;  /* 0x0004380801007387 */ /* 0x0001e20000100800 */
[----:B--2---:R-:W-:-:S04]  /*321d0*/  IMAD.X R32, R6, 0x1, R32, P3 ;  /* 0x0000000106207824 */ /* 0x004fc800018e0620 */
[----:B------:R-:W-:Y:S01]  /*321e0*/  @!P1 IMAD.MOV.U32 R9, RZ, RZ, R32 ;  /* 0x000000ffff099224 */ /* 0x000fe200078e0020 */
[----:B------:R-:W-:Y:S04]  /*321f0*/  STL [R1+0x434], R32 ;  /* 0x0004342001007387 */ /* 0x000fe80000100800 */
[----:B------:R-:W2:Y:S04]  /*32200*/  LDL.LU R3, [R1+0x64] ;  /* 0x0000640001037983 */ /* 0x000ea80000300800 */
[----:B------:R0:W3:Y:S04]  /*32210*/  @!P1 LDG.E.U8 R46, desc[UR18][R8.64] ;  /* 0x00000012082e9981 */ /* 0x0000e8000c1e1100 */
[----:B------:R-:W3:Y:S01]  /*32220*/  LDL.LU R70, [R1+0x4] ;  /* 0x0000040001467983 */ /* 0x000ee20000300800 */
[----:B0-----:R-:W0:Y:S03]  /*32230*/  S2R R8, SR_TID.X ;  /* 0x0000000000087919 */ /* 0x001e260000002100 */
[----:B------:R-:W-:Y:S04]  /*32240*/  STL [R1+0x1334], R87 ;  /* 0x0013345701007387 */ /* 0x000fe80000100800 */
[----:B------:R-:W-:Y:S04]  /*32250*/  STL [R1+0x133c], R87 ;  /* 0x00133c5701007387 */ /* 0x000fe80000100800 */
[----:B------:R-:W4:Y:S04]  /*32260*/  LDL.LU R74, [R1+0x1a8] ;  /* 0x0001a800014a7983 */ /* 0x000f280000300800 */
[----:B------:R-:W4:Y:S04]  /*32270*/  LDL.LU R78, [R1+0x18c] ;  /* 0x00018c00014e7983 */ /* 0x000f280000300800 */
[----:B------:R-:W4:Y:S04]  /*32280*/  LDL.LU R4, [R1+0x170] ;  /* 0x0001700001047983 */ /* 0x000f280000300800 */
[----:B------:R-:W4:Y:S04]  /*32290*/  LDL.LU R80, [R1+0x154] ;  /* 0x0001540001507983 */ /* 0x000f280000300800 */
[----:B------:R-:W4:Y:S01]  /*322a0*/  LDL.LU R81, [R1+0x138] ;  /* 0x0001380001517983 */ /* 0x000f220000300800 */
[----:B0-----:R-:W-:-:S04]  /*322b0*/  LOP3.LUT R8, R8, 0x7f, RZ, 0xc0, !PT ;  /* 0x0000007f08087812 */ /* 0x001fc800078ec0ff */
[----:B------:R-:W-:-:S05]  /*322c0*/  LOP3.LUT R2, R8, 0x10, RZ, 0x3c, !PT ;  /* 0x0000001008027812 */ /* 0x000fca00078e3cff */
[----:B------:R0:W-:Y:S04]  /*322d0*/  STS.U8 [R2+UR9+0x14080], R88 ;  /* 0x0140805802007988 */ /* 0x0001e80008000009 */
[----:B------:R1:W-:Y:S04]  /*322e0*/  STS.U8 [R2+UR9+0x14480], R89 ;  /* 0x0144805902007988 */ /* 0x0003e80008000009 */
[----:B------:R1:W-:Y:S04]  /*322f0*/  STS.U8 [R2+UR9+0x14880], R91 ;  /* 0x0148805b02007988 */ /* 0x0003e80008000009 */
[----:B0-----:R-:W4:Y:S04]  /*32300*/  LDL.LU R88, [R1+0x11c] ;  /* 0x00011c0001587983 */ /* 0x001f280000300800 */
[----:B-1----:R-:W4:Y:S04]  /*32310*/  LDL.LU R89, [R1+0x100] ;  /* 0x0001000001597983 */ /* 0x002f280000300800 */
[----:B------:R-:W4:Y:S04]  /*32320*/  LDL.LU R91, [R1+0xe0] ;  /* 0x0000e000015b7983 */ /* 0x000f280000300800 */
[----:B------:R-:W4:Y:S04]  /*32330*/  LDL.LU R35, [R1+0xc0] ;  /* 0x0000c00001237983 */ /* 0x000f280000300800 */
[----:B------:R0:W-:Y:S04]  /*32340*/  STS.U8 [R2+UR9+0x14c80], R37 ;  /* 0x014c802502007988 */ /* 0x0001e80008000009 */
[----:B------:R-:W4:Y:S04]  /*32350*/  LDL.LU R36, [R1+0xa0] ;  /* 0x0000a00001247983 */ /* 0x000f280000300800 */
[----:B------:R1:W-:Y:S04]  /*32360*/  STS.U8 [R2+UR9+0x15080], R38 ;  /* 0x0150802602007988 */ /* 0x0003e80008000009 */
[----:B0-----:R-:W4:Y:S04]  /*32370*/  LDL.LU R37, [R1+0x80] ;  /* 0x0000800001257983 */ /* 0x001f280000300800 */
[----:B------:R0:W-:Y:S04]  /*32380*/  STS.U8 [R2+UR9+0x15480], R39 ;  /* 0x0154802702007988 */ /* 0x0001e80008000009 */
[----:B-1----:R-:W4:Y:S04]  /*32390*/  LDL.LU R38, [R1+0x60] ;  /* 0x0000600001267983 */ /* 0x002f280000300800 */
[----:B------:R1:W-:Y:S04]  /*323a0*/  STS.U8 [R2+UR9+0x15880], R40 ;  /* 0x0158802802007988 */ /* 0x0003e80008000009 */
[----:B0-----:R-:W4:Y:S04]  /*323b0*/  LDL.LU R39, [R1+0x40] ;  /* 0x0000400001277983 */ /* 0x001f280000300800 */
[----:B------:R0:W-:Y:S04]  /*323c0*/  STS.U8 [R2+UR9+0x15c80], R41 ;  /* 0x015c802902007988 */ /* 0x0001e80008000009 */
[----:B-1----:R-:W4:Y:S04]  /*323d0*/  LDL.LU R40, [R1+0x20] ;  /* 0x0000200001287983 */ /* 0x002f280000300800 */
[----:B0-----:R-:W4:Y:S04]  /*323e0*/  LDL.LU R41, [R1] ;  /* 0x0000000001297983 */ /* 0x001f280000300800 */
[----:B------:R0:W-:Y:S04]  /*323f0*/  STS.U8 [R2+UR9+0x16080], R42 ;  /* 0x0160802a02007988 */ /* 0x0001e80008000009 */
[----:B------:R1:W-:Y:S04]  /*32400*/  STS.U8 [R2+UR9+0x16480], R43 ;  /* 0x0164802b02007988 */ /* 0x0003e80008000009 */
[----:B------:R0:W-:Y:S04]  /*32410*/  STS.U8 [R2+UR9+0x16880], R58 ;  /* 0x0168803a02007988 */ /* 0x0001e80008000009 */
[----:B------:R-:W-:Y:S04]  /*32420*/  STL [R1+0x1358], R86 ;  /* 0x0013585601007387 */ /* 0x000fe80000100800 */
[----:B------:R-:W-:Y:S04]  /*32430*/  STL [R1+0x1360], R86 ;  /* 0x0013605601007387 */ /* 0x000fe80000100800 */
[----:B0-----:R-:W4:Y:S04]  /*32440*/  LDL.LU R42, [R1+0x1a4] ;  /* 0x0001a400012a7983 */ /* 0x001f280000300800 */
[----:B-1----:R-:W4:Y:S04]  /*32450*/  LDL.LU R43, [R1+0x188] ;  /* 0x00018800012b7983 */ /* 0x002f280000300800 */
[----:B------:R-:W4:Y:S04]  /*32460*/  LDL.LU R58, [R1+0x16c] ;  /* 0x00016c00013a7983 */ /* 0x000f280000300800 */
[----:B--2---:R0:W-:Y:S02]  /*32470*/  STS.U8 [R2+UR9+0x16c80], R3 ;  /* 0x016c800302007988 */ /* 0x0041e40008000009 */
[----:B0-----:R-:W0:Y:S02]  /*32480*/  S2R R3, SR_TID.X ;  /* 0x0000000000037919 */ /* 0x001e240000002100 */
[----:B------:R1:W-:Y:S04]  /*32490*/  STS.U8 [R2+UR9+0x17080], R62 ;  /* 0x0170803e02007988 */ /* 0x0003e80008000009 */
[----:B------:R2:W-:Y:S04]  /*324a0*/  STS.U8 [R2+UR9+0x17480], R66 ;  /* 0x0174804202007988 */ /* 0x0005e80008000009 */
[----:B---3--:R3:W-:Y:S04]  /*324b0*/  STS.U8 [R2+UR9+0x17880], R70 ;  /* 0x0178804602007988 */ /* 0x0087e80008000009 */
[----:B-1----:R-:W4:Y:S04]  /*324c0*/  LDL.LU R62, [R1+0x150] ;  /* 0x00015000013e7983 */ /* 0x002f280000300800 */
[----:B------:R-:W-:Y:S04]  /*324d0*/  STS.U8 [R2+UR9+0x17c80], R86 ;  /* 0x017c805602007988 */ /* 0x000fe80008000009 */
[----:B--2---:R-:W2:Y:S04]  /*324e0*/  LDL.LU R66, [R1+0x134] ;  /* 0x0001340001427983 */ /* 0x004ea80000300800 */
[----:B---3--:R-:W3:Y:S01]  /*324f0*/  LDL.LU R70, [R1+0x118] ;  /* 0x0001180001467983 */ /* 0x008ee20000300800 */
[----:B0-----:R-:W-:-:S04]  /*32500*/  LOP3.LUT R3, R3, 0x7f, RZ, 0xc0, !PT ;  /* 0x0000007f03037812 */ /* 0x001fc800078ec0ff */
[----:B------:R-:W-:-:S05]  /*32510*/  LOP3.LUT R3, R3, 0x20, RZ, 0x3c, !PT ;  /* 0x0000002003037812 */ /* 0x000fca00078e3cff */
[----:B----4-:R0:W-:Y:S04]  /*32520*/  STS.U8 [R3+UR9+0x14100], R74 ;  /* 0x0141004a03007988 */ /* 0x0101e80008000009 */
[----:B------:R1:W-:Y:S04]  /*32530*/  STS.U8 [R3+UR9+0x14500], R78 ;  /* 0x0145004e03007988 */ /* 0x0003e80008000009 */
[----:B------:R4:W-:Y:S04]  /*32540*/  STS.U8 [R3+UR9+0x14900], R4 ;  /* 0x0149000403007988 */ /* 0x0009e80008000009 */
[----:B0-----:R-:W3:Y:S04]  /*32550*/  LDL.LU R74, [R1+0xfc] ;  /* 0x0000fc00014a7983 */ /* 0x001ee80000300800 */
[----:B-1----:R-:W3:Y:S04]  /*32560*/  LDL.LU R78, [R1+0xdc] ;  /* 0x0000dc00014e7983 */ /* 0x002ee80000300800 */
[----:B------:R0:W-:Y:S04]  /*32570*/  STS.U8 [R3+UR9+0x14d00], R80 ;  /* 0x014d005003007988 */ /* 0x0001e80008000009 */
[----:B----4-:R-:W4:Y:S04]  /*32580*/  LDL.LU R4, [R1+0xbc] ;  /* 0x0000bc0001047983 */ /* 0x010f280000300800 */
        /* <DEDUP_REMOVED lines=8> */
[----:B0-----:R-:W4:Y:S04]  /*32610*/  LDL.LU R91, [R1+0x1c] ;  /* 0x00001c00015b7983 */ /* 0x001f280000300800 */
        /* <DEDUP_REMOVED lines=8> */
[----:B0-----:R-:W0:Y:S02]  /*326a0*/  S2R R3, SR_TID.X ;  /* 0x0000000000037919 */ /* 0x001e240000002100 */
[----:B------:R-:W-:Y:S04]  /*326b0*/  STL [R1+0x1364], R85 ;  /* 0x0013645501007387 */ /* 0x000fe80000100800 */
[----:B------:R-:W-:Y:S04]  /*326c0*/  STL [R1+0x136c], R85 ;  /* 0x00136c5501007387 */ /* 0x000fe80000100800 */
[----:B------:R-:W-:Y:S01]  /*326d0*/  STL [R1+0x1384], R85 ;  /* 0x0013845501007387 */ /* 0x000fe20000100800 */
[----:B0-----:R-:W-:-:S04]  /*326e0*/  LOP3.LUT R3, R3, 0x7f, RZ, 0xc0, !PT ;  /* 0x0000007f03037812 */ /* 0x001fc800078ec0ff */
[----:B------:R-:W-:-:S05]  /*326f0*/  LOP3.LUT R3, R3, 0x30, RZ, 0x3c, !PT ;  /* 0x0000003003037812 */ /* 0x000fca00078e3cff */
[----:B------:R-:W-:Y:S04]  /*32700*/  STS.U8 [R3+UR9+0x14180], R42 ;  /* 0x0141802a03007988 */ /* 0x000fe80008000009 */
[----:B------:R-:W-:Y:S04]  /*32710*/  STS.U8 [R3+UR9+0x14580], R43 ;  /* 0x0145802b03007988 */ /* 0x000fe80008000009 */
[----:B------:R-:W-:Y:S04]  /*32720*/  STS.U8 [R3+UR9+0x14980], R58 ;  /* 0x0149803a03007988 */ /* 0x000fe80008000009 */
[----:B------:R-:W-:Y:S04]  /*32730*/  STL [R1+0x138c], R85 ;  /* 0x00138c5501007387 */ /* 0x000fe80000100800 */
[----:B------:R-:W-:Y:S04]  /*32740*/  STL [R1+0x13b4], R85 ;  /* 0x0013b45501007387 */ /* 0x000fe80000100800 */
[----:B------:R-:W-:Y:S04]  /*32750*/  STL [R1+0x13bc], R85 ;  /* 0x0013bc5501007387 */ /* 0x000fe80000100800 */
[----:B------:R-:W-:Y:S04]  /*32760*/  STL [R1+0x13e4], R85 ;  /* 0x0013e45501007387 */ /* 0x000fe80000100800 */
[----:B------:R-:W-:Y:S04]  /*32770*/  STL [R1+0x13ec], R85 ;  /* 0x0013ec5501007387 */ /* 0x000fe80000100800 */
[----:B------:R-:W-:Y:S04]  /*32780*/  STS.U8 [R3+UR9+0x14d80], R62 ;  /* 0x014d803e03007988 */ /* 0x000fe80008000009 */
[----:B--2---:R-:W-:Y:S04]  /*32790*/  STS.U8 [R3+UR9+0x15180], R66 ;  /* 0x0151804203007988 */ /* 0x004fe80008000009 */
[----:B---3--:R-:W-:Y:S04]  /*327a0*/  STS.U8 [R3+UR9+0x15580], R70 ;  /* 0x0155804603007988 */ /* 0x008fe80008000009 */
[----:B------:R-:W-:Y:S04]  /*327b0*/  STS.U8 [R3+UR9+0x15980], R74 ;  /* 0x0159804a03007988 */ /* 0x000fe80008000009 */
[----:B------:R-:W-:Y:S04]  /*327c0*/  STS.U8 [R3+UR9+0x15d80], R78 ;  /* 0x015d804e03007988 */ /* 0x000fe80008000009 */
[----:B----4-:R-:W-:Y:S04]  /*327d0*/  STS.U8 [R3+UR9+0x16180], R4 ;  /* 0x0161800403007988 */ /* 0x010fe80008000009 */
[----:B------:R-:W-:Y:S04]  /*327e0*/  STS.U8 [R3+UR9+0x16580], R80 ;  /* 0x0165805003007988 */ /* 0x000fe80008000009 */
[----:B------:R-:W-:Y:S04]  /*327f0*/  STS.U8 [R3+UR9+0x16980], R81 ;  /* 0x0169805103007988 */ /* 0x000fe80008000009 */
[----:B------:R-:W-:Y:S04]  /*32800*/  STS.U8 [R3+UR9+0x16d80], R88 ;  /* 0x016d805803007988 */ /* 0x000fe80008000009 */
[----:B------:R-:W-:Y:S04]  /*32810*/  STS.U8 [R3+UR9+0x17180], R89 ;  /* 0x0171805903007988 */ /* 0x000fe80008000009 */
[----:B------:R0:W-:Y:S04]  /*32820*/  STS.U8 [R3+UR9+0x17580], R91 ;  /* 0x0175805b03007988 */ /* 0x0001e80008000009 */
[----:B0-----:R-:W2:Y:S04]  /*32830*/  LDL.LU R91, [R1+0x1a0] ;  /* 0x0001a000015b7983 */ /* 0x001ea80000300800 */
[----:B------:R-:W-:Y:S04]  /*32840*/  STS.U8 [R3+UR9+0x17980], R93 ;  /* 0x0179805d03007988 */ /* 0x000fe80008000009 */
[----:B------:R0:W-:Y:S04]  /*32850*/  STS.U8 [R3+UR9+0x17d80], R84 ;  /* 0x017d805403007988 */ /* 0x0001e80008000009 */
[----:B------:R-:W3:Y:S04]  /*32860*/  LDL.LU R85, [R1+0x168] ;  /* 0x0001680001557983 */ /* 0x000ee80000300800 */
[----:B------:R-:W4:Y:S01]  /*32870*/  LDL.LU R86, [R1+0x14c] ;  /* 0x00014c0001567983 */ /* 0x000f220000300800 */
[----:B0-----:R-:W0:Y:S03]  /*32880*/  S2R R3, SR_TID.X ;  /* 0x0000000000037919 */ /* 0x001e260000002100 */
[----:B------:R-:W3:Y:S04]  /*32890*/  LDL.LU R87, [R1+0x130] ;  /* 0x0001300001577983 */ /* 0x000ee80000300800 */
        /* <DEDUP_REMOVED lines=9> */
[----:B------:R1:W-:Y:S01]  /*32930*/  STL [R1+0x1370], R93 ;  /* 0x0013705d01007387 */ /* 0x0003e20000100800 */
[----:B0-----:R-:W-:-:S03]  /*32940*/  LOP3.LUT R3, R3, 0x7f, RZ, 0xc0, !PT ;  /* 0x0000007f03037812 */ /* 0x001fc600078ec0ff */
[----:B-1----:R-:W3:Y:S04]  /*32950*/  LDL.LU R93, [R1+0x184] ;  /* 0x00018400015d7983 */ /* 0x002ee80000300800 */
[----:B------:R-:W4:Y:S04]  /*32960*/  LDL.LU R41, [R1+0x19c] ;  /* 0x00019c0001297983 */ /* 0x000f280000300800 */
[----:B------:R-:W4:Y:S04]  /*32970*/  LDL.LU R42, [R1+0x180] ;  /* 0x00018000012a7983 */ /* 0x000f280000300800 */
[----:B------:R-:W4:Y:S04]  /*32980*/  LDL.LU R43, [R1+0x164] ;  /* 0x00016400012b7983 */ /* 0x000f280000300800 */
[----:B------:R-:W4:Y:S04]  /*32990*/  LDL.LU R58, [R1+0x148] ;  /* 0x00014800013a7983 */ /* 0x000f280000300800 */
[----:B------:R-:W4:Y:S01]  /*329a0*/  LDL.LU R62, [R1+0x12c] ;  /* 0x00012c00013e7983 */ /* 0x000f220000300800 */
[----:B------:R-:W-:-:S03]  /*329b0*/  LOP3.LUT R9, R3, 0x40, RZ, 0x3c, !PT ;  /* 0x0000004003097812 */ /* 0x000fc600078e3cff */
[----:B------:R-:W4:Y:S04]  /*329c0*/  LDL.LU R66, [R1+0x110] ;  /* 0x0001100001427983 */ /* 0x000f280000300800 */
        /* <DEDUP_REMOVED lines=8> */
[----:B--2---:R0:W-:Y:S04]  /*32a50*/  STS.U8 [R9+UR9+0x14200], R91 ;  /* 0x0142005b09007988 */ /* 0x0041e80008000009 */
[----:B0-----:R-:W2:Y:S01]  /*32a60*/  LDL.LU R91, [R1+0x1458] ;  /* 0x00145800015b7983 */ /* 0x001ea20000300800 */
[----:B------:R-:W-:-:S03]  /*32a70*/  LOP3.LUT R3, R3, 0x50, RZ, 0x3c, !PT ;  /* 0x0000005003037812 */ /* 0x000fc600078e3cff */
[----:B---3--:R-:W-:Y:S04]  /*32a80*/  STS.U8 [R9+UR9+0x14600], R93 ;  /* 0x0146005d09007988 */ /* 0x008fe80008000009 */
[----:B------:R-:W-:Y:S04]  /*32a90*/  STS.U8 [R9+UR9+0x14a00], R85 ;  /* 0x014a005509007988 */ /* 0x000fe80008000009 */
[----:B----4-:R-:W-:Y:S04]  /*32aa0*/  STS.U8 [R9+UR9+0x14e00], R86 ;  /* 0x014e005609007988 */ /* 0x010fe80008000009 */
[----:B------:R-:W-:Y:S04]  /*32ab0*/  STS.U8 [R9+UR9+0x15200], R87 ;  /* 0x0152005709007988 */ /* 0x000fe80008000009 */
        /* <DEDUP_REMOVED lines=9> */
[----:B0-----:R-:W2:Y:S04]  /*32b50*/  LDL.LU R32, [R1+0x198] ;  /* 0x0001980001207983 */ /* 0x001ea80000300800 */
[----:B-1----:R-:W2:Y:S04]  /*32b60*/  LDL.LU R33, [R1+0x17c] ;  /* 0x00017c0001217983 */ /* 0x002ea80000300800 */
[----:B---3--:R-:W3:Y:S04]  /*32b70*/  LDL.LU R34, [R1+0x160] ;  /* 0x0001600001227983 */ /* 0x008ee80000300800 */
[----:B----4-:R-:W4:Y:S04]  /*32b80*/  LDL.LU R35, [R1+0x144] ;  /* 0x0001440001237983 */ /* 0x010f280000300800 */
[----:B------:R-:W3:Y:S04]  /*32b90*/  LDL.LU R36, [R1+0x128] ;  /* 0x0001280001247983 */ /* 0x000ee80000300800 */
[----:B------:R-:W3:Y:S04]  /*32ba0*/  LDL.LU R37, [R1+0x10c] ;  /* 0x00010c0001257983 */ /* 0x000ee80000300800 */
[----:B------:R-:W3:Y:S04]  /*32bb0*/  LDL.LU R38, [R1+0xf0] ;  /* 0x0000f00001267983 */ /* 0x000ee80000300800 */
[----:B------:R-:W3:Y:S04]  /*32bc0*/  LDL.LU R39, [R1+0xd0] ;  /* 0x0000d00001277983 */ /* 0x000ee80000300800 */
[----:B------:R-:W3:Y:S04]  /*32bd0*/  LDL.LU R40, [R1+0xb0] ;  /* 0x0000b00001287983 */ /* 0x000ee80000300800 */
[----:B--2---:R-:W-:Y:S04]  /*32be0*/  STS.U8 [R9+UR9+0x17a00], R91 ;  /* 0x017a005b09007988 */ /* 0x004fe80008000009 */
[----:B------:R-:W-:Y:S04]  /*32bf0*/  STS.U8 [R9+UR9+0x17e00], R83 ;  /* 0x017e005309007988 */ /* 0x000fe80008000009 */
[----:B------:R0:W-:Y:S04]  /*32c00*/  STS.U8 [R3+UR9+0x14280], R41 ;  /* 0x0142802903007988 */ /* 0x0001e80008000009 */
[----:B------:R1:W-:Y:S04]  /*32c10*/  STS.U8 [R3+UR9+0x14680], R42 ;  /* 0x0146802a03007988 */ /* 0x0003e80008000009 */
[----:B------:R2:W-:Y:S04]  /*32c20*/  STS.U8 [R3+UR9+0x14a80], R43 ;  /* 0x014a802b03007988 */ /* 0x0005e80008000009 */
        /* <DEDUP_REMOVED lines=8> */
[----:B0-----:R-:W4:Y:S04]  /*32cb0*/  LDL.LU R41, [R1+0x90] ;  /* 0x0000900001297983 */ /* 0x001f280000300800 */
[----:B------:R0:W-:Y:S04]  /*32cc0*/  STS.U8 [R3+UR9+0x16e80], R81 ;  /* 0x016e805103007988 */ /* 0x0001e80008000009 */
[----:B-1----:R-:W4:Y:S04]  /*32cd0*/  LDL.LU R42, [R1+0x70] ;  /* 0x00007000012a7983 */ /* 0x002f280000300800 */
[----:B------:R-:W-:Y:S04]  /*32ce0*/  STS.U8 [R3+UR9+0x17280], R88 ;  /* 0x0172805803007988 */ /* 0x000fe80008000009 */
[----:B--2---:R-:W2:Y:S04]  /*32cf0*/  LDL.LU R43, [R1+0x50] ;  /* 0x00005000012b7983 */ /* 0x004ea80000300800 */
[----:B------:R1:W-:Y:S04]  /*32d00*/  STS.U8 [R3+UR9+0x17680], R89 ;  /* 0x0176805903007988 */ /* 0x0003e80008000009 */
[----:B0-----:R-:W2:Y:S04]  /*32d10*/  LDL.LU R81, [R1+0x30] ;  /* 0x0000300001517983 */ /* 0x001ea80000300800 */
[----:B-1----:R-:W2:Y:S04]  /*32d20*/  LDL.LU R89, [R1+0x10] ;  /* 0x0000100001597983 */ /* 0x002ea80000300800 */
[----:B------:R-:W2:Y:S04]  /*32d30*/  LDL.LU R62, [R1+0x194] ;  /* 0x00019400013e7983 */ /* 0x000ea80000300800 */
[----:B------:R-:W2:Y:S04]  /*32d40*/  LDL.LU R66, [R1+0x178] ;  /* 0x0001780001427983 */ /* 0x000ea80000300800 */
[----:B------:R-:W2:Y:S04]  /*32d50*/  LDL.LU R70, [R1+0x15c] ;  /* 0x00015c0001467983 */ /* 0x000ea80000300800 */
[----:B------:R-:W-:Y:S04]  /*32d60*/  STS.U8 [R3+UR9+0x17a80], R90 ;  /* 0x017a805a03007988 */ /* 0x000fe80008000009 */
[----:B------:R-:W2:Y:S04]  /*32d70*/  LDL.LU R74, [R1+0x140] ;  /* 0x00014000014a7983 */ /* 0x000ea80000300800 */
[----:B------:R0:W-:Y:S04]  /*32d80*/  STS.U8 [R3+UR9+0x17e80], R82 ;  /* 0x017e805203007988 */ /* 0x0001e80008000009 */
[----:B------:R-:W2:Y:S01]  /*32d90*/  LDL.LU R78, [R1+0x124] ;  /* 0x00012400014e7983 */ /* 0x000ea20000300800 */
[----:B------:R-:W-:-:S03]  /*32da0*/  LOP3.LUT R58, R8, 0x60, RZ, 0x3c, !PT ;  /* 0x00000060083a7812 */ /* 0x000fc600078e3cff */
        /* <DEDUP_REMOVED lines=11> */
[----:B---3--:R3:W-:Y:S04]  /*32e60*/  STS.U8 [R58+UR9+0x14b00], R34 ;  /* 0x014b00223a007988 */ /* 0x0087e80008000009 */
[----:B0-----:R-:W2:Y:S04]  /*32e70*/  LDL.LU R32, [R1+0x1454] ;  /* 0x0014540001207983 */ /* 0x001ea80000300800 */
[----:B-1----:R-:W2:Y:S04]  /*32e80*/  LDL.LU R33, [R1+0x1450] ;  /* 0x0014500001217983 */ /* 0x002ea80000300800 */
[----:B---3--:R-:W3:Y:S04]  /*32e90*/  LDL.LU R34, [R1+0x144c] ;  /* 0x00144c0001227983 */ /* 0x008ee80000300800 */
[----:B----4-:R0:W-:Y:S04]  /*32ea0*/  STS.U8 [R58+UR9+0x14f00], R35 ;  /* 0x014f00233a007988 */ /* 0x0101e80008000009 */
[----:B------:R1:W-:Y:S04]  /*32eb0*/  STS.U8 [R58+UR9+0x15300], R36 ;  /* 0x015300243a007988 */ /* 0x0003e80008000009 */
[----:B------:R4:W-:Y:S04]  /*32ec0*/  STS.U8 [R58+UR9+0x15700], R37 ;  /* 0x015700253a007988 */ /* 0x0009e80008000009 */
[----:B0-----:R-:W3:Y:S04]  /*32ed0*/  LDL.LU R35, [R1+0x1448] ;  /* 0x0014480001237983 */ /* 0x001ee80000300800 */
[----:B-1----:R-:W3:Y:S04]  /*32ee0*/  LDL.LU R36, [R1+0x1444] ;  /* 0x0014440001247983 */ /* 0x002ee80000300800 */
[----:B----4-:R-:W4:Y:S04]  /*32ef0*/  LDL.LU R37, [R1+0x1440] ;  /* 0x0014400001257983 */ /* 0x010f280000300800 */
[----:B------:R0:W-:Y:S04]  /*32f00*/  STS.U8 [R58+UR9+0x15b00], R38 ;  /* 0x015b00263a007988 */ /* 0x0001e80008000009 */
[----:B------:R1:W-:Y:S04]  /*32f10*/  STS.U8 [R58+UR9+0x15f00], R39 ;  /* 0x015f00273a007988 */ /* 0x0003e80008000009 */
[----:B------:R1:W-:Y:S04]  /*32f20*/  STS.U8 [R58+UR9+0x16300], R40 ;  /* 0x016300283a007988 */ /* 0x0003e80008000009 */
[----:B0-----:R-:W3:Y:S04]  /*32f30*/  LDL.LU R38, [R1+0x143c] ;  /* 0x00143c0001267983 */ /* 0x001ee80000300800 */
[----:B-1----:R-:W3:Y:S04]  /*32f40*/  LDL.LU R39, [R1+0x1438] ;  /* 0x0014380001277983 */ /* 0x002ee80000300800 */
[----:B------:R-:W3:Y:S04]  /*32f50*/  LDL.LU R40, [R1+0x1434] ;  /* 0x0014340001287983 */ /* 0x000ee80000300800 */
[----:B------:R0:W-:Y:S04]  /*32f60*/  STS.U8 [R58+UR9+0x16700], R41 ;  /* 0x016700293a007988 */ /* 0x0001e80008000009 */
[----:B------:R1:W-:Y:S04]  /*32f70*/  STS.U8 [R58+UR9+0x16b00], R42 ;  /* 0x016b002a3a007988 */ /* 0x0003e80008000009 */
[----:B0-----:R-:W3:Y:S04]  /*32f80*/  LDL.LU R41, [R1+0x1430] ;  /* 0x0014300001297983 */ /* 0x001ee80000300800 */
[----:B--2---:R0:W-:Y:S04]  /*32f90*/  STS.U8 [R58+UR9+0x16f00], R43 ;  /* 0x016f002b3a007988 */ /* 0x0041e80008000009 */
[----:B-1----:R-:W2:Y:S04]  /*32fa0*/  LDL.LU R42, [R1+0x142c] ;  /* 0x00142c00012a7983 */ /* 0x002ea80000300800 */
[----:B------:R1:W-:Y:S04]  /*32fb0*/  STS.U8 [R58+UR9+0x17300], R81 ;  /* 0x017300513a007988 */ /* 0x0003e80008000009 */
[----:B0-----:R-:W2:Y:S04]  /*32fc0*/  LDL.LU R43, [R1+0x1428] ;  /* 0x00142800012b7983 */ /* 0x001ea80000300800 */
[----:B------:R0:W-:Y:S04]  /*32fd0*/  STS.U8 [R58+UR9+0x17700], R89 ;  /* 0x017700593a007988 */ /* 0x0001e80008000009 */
[----:B-1----:R-:W2:Y:S04]  /*32fe0*/  LDL.LU R81, [R1+0x1424] ;  /* 0x0014240001517983 */ /* 0x002ea80000300800 */
[----:B0-----:R-:W2:Y:S01]  /*32ff0*/  LDL.LU R89, [R1+0x1420] ;  /* 0x0014200001597983 */ /* 0x001ea20000300800 */
[----:B------:R-:W-:-:S03]  /*33000*/  LOP3.LUT R8, R8, 0x70, RZ, 0x3c, !PT ;  /* 0x0000007008087812 */ /* 0x000fc600078e3cff */
[----:B--2---:R-:W-:Y:S04]  /*33010*/  STS.U8 [R58+UR9+0x17b00], R89 ;  /* 0x017b00593a007988 */ /* 0x004fe80008000009 */
[----:B------:R0:W-:Y:S04]  /*33020*/  STS.U8 [R58+UR9+0x17f00], R81 ;  /* 0x017f00513a007988 */ /* 0x0001e80008000009 */
[----:B------:R1:W-:Y:S04]  /*33030*/  STS.U8 [R8+UR9+0x14380], R62 ;  /* 0x0143803e08007988 */ /* 0x0003e80008000009 */
[----:B------:R2:W-:Y:S04]  /*33040*/  STS.U8 [R8+UR9+0x14780], R66 ;  /* 0x0147804208007988 */ /* 0x0005e80008000009 */
[----:B0-----:R-:W3:Y:S04]  /*33050*/  LDL.LU R58, [R1+0x141c] ;  /* 0x00141c00013a7983 */ /* 0x001ee80000300800 */
[----:B-1----:R-:W3:Y:S04]  /*33060*/  LDL.LU R62, [R1+0x1418] ;  /* 0x00141800013e7983 */ /* 0x002ee80000300800 */
[----:B--2---:R-:W2:Y:S04]  /*33070*/  LDL.LU R66, [R1+0x1414] ;  /* 0x0014140001427983 */ /* 0x004ea80000300800 */
        /* <DEDUP_REMOVED lines=11> */
[----:B------:R-:W2:Y:S04]  /*33130*/  LDL.LU R80, [R1+0x13fc] ;  /* 0x0013fc0001507983 */ /* 0x000ea80000300800 */
[----:B------:R0:W-:Y:S04]  /*33140*/  STS.U8 [R8+UR9+0x16380], R88 ;  /* 0x0163805808007988 */ /* 0x0001e80008000009 */
[----:B0-----:R-:W2:Y:S04]  /*33150*/  LDL.LU R88, [R1+0x13f8] ;  /* 0x0013f80001587983 */ /* 0x001ea80000300800 */
[----:B------:R-:W-:Y:S04]  /*33160*/  STS.U8 [R8+UR9+0x16780], R93 ;  /* 0x0167805d08007988 */ /* 0x000fe80008000009 */
[----:B------:R-:W-:Y:S04]  /*33170*/  STS.U8 [R8+UR9+0x16b80], R85 ;  /* 0x016b805508007988 */ /* 0x000fe80008000009 */
[----:B------:R-:W-:Y:S04]  /*33180*/  STS.U8 [R8+UR9+0x16f80], R86 ;  /* 0x016f805608007988 */ /* 0x000fe80008000009 */
[----:B------:R-:W-:Y:S04]  /*33190*/  STS.U8 [R8+UR9+0x17380], R87 ;  /* 0x0173805708007988 */ /* 0x000fe80008000009 */
[----:B------:R0:W-:Y:S04]  /*331a0*/  STS.U8 [R8+UR9+0x17780], R9 ;  /* 0x0177800908007988 */ /* 0x0001e80008000009 */
[----:B0-----:R-:W3:Y:S04]  /*331b0*/  LDL.LU R9, [R1+0x29c] ;  /* 0x00029c0001097983 */ /* 0x001ee80000300800 */
[----:B--2---:R-:W-:Y:S04]  /*331c0*/  STS.U8 [R8+UR9+0x17b80], R88 ;  /* 0x017b805808007988 */ /* 0x004fe80008000009 */
[----:B------:R0:W-:Y:S04]  /*331d0*/  STS.U8 [R8+UR9+0x17f80], R80 ;  /* 0x017f805008007988 */ /* 0x0001e80008000009 */
[----:B0-----:R-:W2:Y:S04]  /*331e0*/  LDL.LU R8, [R1+0x2a0] ;  /* 0x0002a00001087983 */ /* 0x001ea80000300800 */
[----:B------:R-:W2:Y:S01]  /*331f0*/  LDL.LU R86, [R1+0x2a8] ;  /* 0x0002a80001567983 */ /* 0x000ea20000300800 */
[----:B------:R-:W-:-:S03]  /*33200*/  PRMT R4, RZ, 0x7610, R4 ;  /* 0x00007610ff047816 */ /* 0x000fc60000000004 */
[----:B------:R-:W2:Y:S04]  /*33210*/  LDL.LU R87, [R1+0x2a4] ;  /* 0x0002a40001577983 */ /* 0x000ea80000300800 */
[----:B----4-:R-:W-:Y:S04]  /*33220*/  STS.U8 [R0+UR9+0x8000], R78 ;  /* 0x0080004e00007988 */ /* 0x010fe80008000009 */
[----:B------:R-:W-:Y:S04]  /*33230*/  STS.U8 [R0+UR9+0x8400], R74 ;  /* 0x0084004a00007988 */ /* 0x000fe80008000009 */
[----:B------:R-:W-:Y:S04]  /*33240*/  STS.U8 [R0+UR9+0x8800], R70 ;  /* 0x0088004600007988 */ /* 0x000fe80008000009 */
[----:B------:R-:W-:Y:S04]  /*33250*/  STS.U8 [R0+UR9+0x8c00], R66 ;  /* 0x008c004200007988 */ /* 0x000fe80008000009 */
[----:B---3--:R-:W-:Y:S04]  /*33260*/  STS.U8 [R0+UR9+0x9000], R62 ;  /* 0x0090003e00007988 */ /* 0x008fe80008000009 */
[----:B------:R-:W-:Y:S04]  /*33270*/  STS.U8 [R0+UR9+0x9400], R58 ;  /* 0x0094003a00007988 */ /* 0x000fe80008000009 */
[----:B------:R-:W-:Y:S04]  /*33280*/  STS.U8 [R0+UR9+0x9800], R43 ;  /* 0x0098002b00007988 */ /* 0x000fe80008000009 */
[----:B------:R-:W-:Y:S04]  /*33290*/  STS.U8 [R0+UR9+0x9c00], R42 ;  /* 0x009c002a00007988 */ /* 0x000fe80008000009 */
[----:B------:R-:W-:Y:S04]  /*332a0*/  STS.U8 [R0+UR9+0xa000], R41 ;  /* 0x00a0002900007988 */ /* 0x000fe80008000009 */
[----:B------:R-:W-:Y:S04]  /*332b0*/  STS.U8 [R0+UR9+0xa400], R40 ;  /* 0x00a4002800007988 */ /* 0x000fe80008000009 */
[----:B------:R-:W-:Y:S01]  /*332c0*/  STS.U8 [R0+UR9+0xa800], R39 ;  /* 0x00a8002700007988 */ /* 0x000fe20008000009 */
[----:B--2---:R-:W-:-:S05]  /*332d0*/  IADD3 R8, P4, PT, R5, R8, RZ ;  /* 0x0000000805087210 */ /* 0x004fca0007f9e0ff */
[----:B------:R-:W-:-:S05]  /*332e0*/  IMAD.X R9, R6, 0x1, R9, P4 ;  /* 0x0000000106097824 */ /* 0x000fca00020e0609 */
[----:B------:R0:W2:Y:S04]  /*332f0*/  @!P1 LDG.E.U8 R4, desc[UR18][R8.64] ;  /* 0x0000001208049981 */ /* 0x0000a8000c1e1100 */
        /* <DEDUP_REMOVED lines=44> */
[----:B------:R-:W-:Y:S01]  /*335c0*/  STS.U8 [R2+UR9+0xdc80], R63 ;  /* 0x00dc803f02007988 */ /* 0x000fe20008000009 */
[----:B------:R-:W-:-:S03]  /*335d0*/  LOP3.LUT R85, R0, 0x20, RZ, 0x3c, !PT ;  /* 0x0000002000557812 */ /* 0x000fc600078e3cff */
[----:B------:R-:W-:Y:S04]  /*335e0*/  STS.U8 [R2+UR9+0xe080], R65 ;  /* 0x00e0804102007988 */ /* 0x000fe80008000009 */
[----:B------:R-:W-:Y:S01]  /*335f0*/  STS.U8 [R2+UR9+0xe480], R67 ;  /* 0x00e4804302007988 */ /* 0x000fe20008000009 */
[----:B------:R-:W-:-:S03]  /*33600*/  IADD3 R86, P3, PT, R5, R86, RZ ;  /* 0x0000005605567210 */ /* 0x000fc60007f7e0ff */
[----:B------:R-:W-:Y:S04]  /*33610*/  STS.U8 [R2+UR9+0xe880], R69 ;  /* 0x00e8804502007988 */ /* 0x000fe80008000009 */
[----:B------:R-:W-:Y:S04]  /*33620*/  STS.U8 [R2+UR9+0xec80], R71 ;  /* 0x00ec804702007988 */ /* 0x000fe80008000009 */
[----:B------:R-:W-:Y:S04]  /*33630*/  STS.U8 [R2+UR9+0xf080], R73 ;  /* 0x00f0804902007988 */ /* 0x000fe80008000009 */
[----:B------:R-:W-:Y:S04]  /*33640*/  STS.U8 [R2+UR9+0xf480], R75 ;  /* 0x00f4804b02007988 */ /* 0x000fe80008000009 */
[----:B------:R-:W-:Y:S01]  /*33650*/  STS.U8 [R2+UR9+0xf880], R77 ;  /* 0x00f8804d02007988 */ /* 0x000fe20008000009 */
[----:B------:R-:W-:-:S03]  /*33660*/  IMAD.X R87, R6, 0x1, R87, P3 ;  /* 0x0000000106577824 */ /* 0x000fc600018e0657 */
[----:B------:R3:W-:Y:S04]  /*33670*/  STS.U8 [R2+UR9+0xfc80], R79 ;  /* 0x00fc804f02007988 */ /* 0x0007e80008000009 */
[----:B-1----:R-:W4:Y:S04]  /*33680*/  LDL.LU R0, [R1+0x2b0] ;  /* 0x0002b00001007983 */ /* 0x002f280000300800 */
[----:B------:R-:W-:Y:S04]  /*33690*/  STS.U8 [R85+UR9+0x8100], R54 ;  /* 0x0081003655007988 */ /* 0x000fe80008000009 */
[----:B---3--:R-:W3:Y:S04]  /*336a0*/  LDL.LU R2, [R1+0x2b8] ;  /* 0x0002b80001027983 */ /* 0x008ee80000300800 */
[----:B------:R-:W-:Y:S01]  /*336b0*/  STS.U8 [R85+UR9+0x8500], R51 ;  /* 0x0085003355007988 */ /* 0x000fe20008000009 */
[----:B------:R-:W-:-:S03]  /*336c0*/  PRMT R3, RZ, 0x7610, R3 ;  /* 0x00007610ff037816 */ /* 0x000fc60000000003 */
[----:B------:R-:W3:Y:S04]  /*336d0*/  LDL.LU R93, [R1+0x2c0] ;  /* 0x0002c000015d7983 */ /* 0x000ee80000300800 */
[----:B------:R-:W-:Y:S04]  /*336e0*/  STS.U8 [R85+UR9+0x8900], R50 ;  /* 0x0089003255007988 */ /* 0x000fe80008000009 */
[----:B------:R-:W-:Y:S04]  /*336f0*/  STS.U8 [R85+UR9+0x8d00], R45 ;  /* 0x008d002d55007988 */ /* 0x000fe80008000009 */
[----:B------:R0:W-:Y:S04]  /*33700*/  STL [R1+0x2a0], R8 ;  /* 0x0002a00801007387 */ /* 0x0001e80000100800 */
[----:B------:R-:W-:Y:S04]  /*33710*/  STS.U8 [R85+UR9+0x9100], R7 ;  /* 0x0091000755007988 */ /* 0x000fe80008000009 */
[----:B------:R-:W-:Y:S01]  /*33720*/  STL [R1+0x2a8], R86 ;  /* 0x0002a85601007387 */ /* 0x000fe20000100800 */
[----:B0-----:R-:W-:-:S03]  /*33730*/  @!P1 IMAD.MOV.U32 R8, RZ, RZ, R86 ;  /* 0x000000ffff089224 */ /* 0x001fc600078e0056 */
[----:B------:R-:W-:Y:S04]  /*33740*/  STS.U8 [R85+UR9+0x9500], R92 ;  /* 0x0095005c55007988 */ /* 0x000fe80008000009 */
[----:B------:R0:W-:Y:S04]  /*33750*/  STL [R1+0x29c], R9 ;  /* 0x00029c0901007387 */ /* 0x0001e80000100800 */
[----:B------:R1:W-:Y:S01]  /*33760*/  STS.U8 [R85+UR9+0x9900], R46 ;  /* 0x0099002e55007988 */ /* 0x0003e20008000009 */
[----:B0-----:R-:W-:-:S03]  /*33770*/  IMAD.MOV.U32 R9, RZ, RZ, R87 ;  /* 0x000000ffff097224 */ /* 0x001fc600078e0057 */
[----:B-1----:R-:W3:Y:S04]  /*33780*/  LDL.LU R85, [R1+0x2b4] ;  /* 0x0002b40001557983 */ /* 0x002ee80000300800 */
[----:B------:R0:W3:Y:S04]  /*33790*/  @!P1 LDG.E.U8 R3, desc[UR18][R8.64] ;  /* 0x0000001208039981 */ /* 0x0000e8000c1e1100 */
[----:B--2---:R1:W-:Y:S04]  /*337a0*/  STL [R1+0x18c], R4 ;  /* 0x00018c0401007387 */ /* 0x0043e80000100800 */
[----:B-1----:R-:W2:Y:S04]  /*337b0*/  LDL.LU R4, [R1+0x13f4] ;  /* 0x0013f40001047983 */ /* 0x002ea80000300800 */
[----:B------:R1:W-:Y:S04]  /*337c0*/  STL [R1+0x2a4], R87 ;  /* 0x0002a45701007387 */ /* 0x0003e80000100800 */
[----:B-1----:R-:W2:Y:S04]  /*337d0*/  LDL.LU R87, [R1+0x2bc] ;  /* 0x0002bc0001577983 */ /* 0x002ea80000300800 */
[----:B------:R-:W2:Y:S01]  /*337e0*/  LDL.LU R8, [R1+0x2ac] ;  /* 0x0002ac0001087983 */ /* 0x000ea20000300800 */
[----:B------:R-:W-:-:S02]  /*337f0*/  PRMT R47, RZ, 0x7610, R47 ;  /* 0x00007610ff2f7816 */ /* 0x000fc4000000002f */
[----:B----4-:R-:W-:-:S05]  /*33800*/  IADD3 R0, P3, PT, R5, R0, RZ ;  /* 0x0000000005007210 */ /* 0x010fca0007f7e0ff */
[----:B0-----:R-:W-:Y:S01]  /*33810*/  IMAD.MOV.U32 R9, RZ, RZ, R0 ;  /* 0x000000ffff097224 */ /* 0x001fe200078e0000 */
[----:B------:R0:W-:Y:S01]  /*33820*/  STL [R1+0x2b0], R0 ;  /* 0x0002b00001007387 */ /* 0x0001e20000100800 */
[----:B---3--:R-:W-:-:S03]  /*33830*/  IADD3 R2, P4, PT, R5, R2, RZ ;  /* 0x0000000205027210 */ /* 0x008fc60007f9e0ff */
[----:B0-----:R-:W3:Y:S04]  /*33840*/  LDL.LU R0, [R1+0x2e0] ;  /* 0x0002e00001007983 */ /* 0x001ee80000300800 */
[----:B------:R0:W-:Y:S04]  /*33850*/  STL [R1+0x188], R3 ;  /* 0x0001880301007387 */ /* 0x0001e80000100800 */
[----:B0-----:R-:W4:Y:S04]  /*33860*/  LDL.LU R3, [R1+0x2e8] ;  /* 0x0002e80001037983 */ /* 0x001f280000300800 */
[----:B------:R-:W3:Y:S04]  /*33870*/  LDL.LU R86, [R1+0x2f0] ;  /* 0x0002f00001567983 */ /* 0x000ee80000300800 */
[----:B------:R-:W-:Y:S01]  /*33880*/  STL [R1+0x2b8], R2 ;  /* 0x0002b80201007387 */ /* 0x000fe20000100800 */
[----:B--2---:R-:W-:-:S05]  /*33890*/  IMAD.X R8, R6, 0x1, R8, P3 ;  /* 0x0000000106087824 */ /* 0x004fca00018e0608 */
[-C--:B------:R-:W-:Y:S01]  /*338a0*/  @!P1 LOP3.LUT R9, R9, R8.reuse, RZ, 0x3c, !PT ;  /* 0x0000000809099212 */ /* 0x080fe200078e3cff */
[----:B------:R0:W-:Y:S03]  /*338b0*/  STL [R1+0x2ac], R8 ;  /* 0x0002ac0801007387 */ /* 0x0001e60000100800 */
[----:B0-----:R-:W-:-:S04]  /*338c0*/  @!P1 LOP3.LUT R8, R9, R8, RZ, 0x3c, !PT ;  /* 0x0000000809089212 */ /* 0x001fc800078e3cff */
[----:B------:R-:W-:-:S05]  /*338d0*/  @!P1 LOP3.LUT R9, R9, R8, RZ, 0x3c, !PT ;  /* 0x0000000809099212 */ /* 0x000fca00078e3cff */
[----:B------:R0:W2:Y:S01]  /*338e0*/  @!P1 LDG.E.U8 R47, desc[UR18][R8.64] ;  /* 0x00000012082f9981 */ /* 0x0000a2000c1e1100 */
[----:B------:R-:W-:Y:S01]  /*338f0*/  IMAD.X R85, R6, 0x1, R85, P4 ;  /* 0x0000000106557824 */ /* 0x000fe200020e0655 */
[----:B------:R-:W-:-:S03]  /*33900*/  IADD3 R93, P3, PT, R5, R93, RZ ;  /* 0x0000005d055d7210 */ /* 0x000fc60007f7e0ff */
[----:B0-----:R-:W-:Y:S02]  /*33910*/  IMAD.MOV.U32 R8, RZ, RZ, R85 ;  /* 0x000000ffff087224 */ /* 0x001fe400078e0055 */
[----:B------:R-:W-:-:S05]  /*33920*/  IMAD.MOV.U32 R9, RZ, RZ, R2 ;  /* 0x000000ffff097224 */ /* 0x000fca00078e0002 */
[----:B------:R-:W-:-:S04]  /*33930*/  @!P1 LOP3.LUT R9, R9, R8, RZ, 0x3c, !PT ;  /* 0x0000000809099212 */ /* 0x000fc800078e3cff */
[C---:B------:R-:W-:Y:S01]  /*33940*/  @!P1 LOP3.LUT R8, R9.reuse, R8, RZ, 0x3c, !PT ;  /* 0x0000000809089212 */ /* 0x040fe200078e3cff */
[----:B------:R-:W-:Y:S01]  /*33950*/  STL [R1+0x2c0], R93 ;  /* 0x0002c05d01007387 */ /* 0x000fe20000100800 */
[----:B------:R-:W-:Y:S02]  /*33960*/  PRMT R4, RZ, 0x7610, R4 ;  /* 0x00007610ff047816 */ /* 0x000fe40000000004 */
[----:B------:R-:W-:-:S05]  /*33970*/  @!P1 LOP3.LUT R9, R9, R8, RZ, 0x3c, !PT ;  /* 0x0000000809099212 */ /* 0x000fca00078e3cff */
[----:B------:R0:W3:Y:S04]  /*33980*/  @!P1 LDG.E.U8 R4, desc[UR18][R8.64] ;  /* 0x0000001208049981 */ /* 0x0000e8000c1e1100 */
[----:B--2---:R1:W-:Y:S04]  /*33990*/  STL [R1+0x184], R47 ;  /* 0x0001842f01007387 */ /* 0x0043e80000100800 */
[----:B-1----:R-:W2:Y:S01]  /*339a0*/  LDL.LU R47, [R1+0x13f0] ;  /* 0x0013f000012f7983 */ /* 0x002ea20000300800 */
[----:B------:R-:W-:Y:S02]  /*339b0*/  IMAD.X R87, R6, 0x1, R87, P3 ;  /* 0x0000000106577824 */ /* 0x000fe400018e0657 */
[----:B0-----:R-:W-:Y:S01]  /*339c0*/  @!P1 IMAD.MOV.U32 R8, RZ, RZ, R93 ;  /* 0x000000ffff089224 */ /* 0x001fe200078e005d */
[----:B------:R0:W-:Y:S01]  /*339d0*/  STL [R1+0x2b4], R85 ;  /* 0x0002b45501007387 */ /* 0x0001e20000100800 */
[----:B------:R-:W-:-:S03]  /*339e0*/  IMAD.MOV.U32 R9, RZ, RZ, R87 ;  /* 0x000000ffff097224 */ /* 0x000fc600078e0057 */
[----:B0-----:R-:W4:Y:S04]  /*339f0*/  LDL.LU R85, [R1+0x13ec] ;  /* 0x0013ec0001557983 */ /* 0x001f280000300800 */
[----:B------:R-:W4:Y:S04]  /*33a00*/  LDL.LU R2, [R1+0x2e4] ;  /* 0x0002e40001027983 */ /* 0x000f280000300800 */
[----:B---3--:R0:W-:Y:S04]  /*33a10*/  STL [R1+0x180], R4 ;  /* 0x0001800401007387 */ /* 0x0081e80000100800 */
[----:B0-----:R-:W3:Y:S04]  /*33a20*/  LDL.LU R4, [R1+0x13e8] ;  /* 0x0013e80001047983 */ /* 0x001ee80000300800 */
[----:B------:R0:W-:Y:S04]  /*33a30*/  STL [R1+0x2bc], R87 ;  /* 0x0002bc5701007387 */ /* 0x0001e80000100800 */
[----:B0-----:R-:W3:Y:S01]  /*33a40*/  LDL.LU R87, [R1+0x2ec] ;  /* 0x0002ec0001577983 */ /* 0x001ee20000300800 */
[----:B--2---:R-:W-:-:S06]  /*33a50*/  PRMT R47, RZ, 0x7610, R47 ;  /* 0x00007610ff2f7816 */ /* 0x004fcc000000002f */
[----:B------:R0:W2:Y:S04]  /*33a60*/  @!P1 LDG.E.U8 R47, desc[UR18][R8.64] ;  /* 0x00000012082f9981 */ /* 0x0000a8000c1e1100 */
[----:B------:R-:W3:Y:S01]  /*33a70*/  LDL.LU R8, [R1+0x2dc] ;  /* 0x0002dc0001087983 */ /* 0x000ee20000300800 */
[C---:B------:R-:W-:Y:S02]  /*33a80*/  IADD3 R0, P3, PT, R5.reuse, R0, RZ ;  /* 0x0000000005007210 */ /* 0x040fe40007f7e0ff */
[----:B----4-:R-:W-:-:S03]  /*33a90*/  IADD3 R3, P4, PT, R5, R3, RZ ;  /* 0x0000000305037210 */ /* 0x010fc60007f9e0ff */
[----:B0-----:R-:W-:Y:S01]  /*33aa0*/  IMAD.MOV.U32 R9, RZ, RZ, R0 ;  /* 0x000000ffff097224 */ /* 0x001fe200078e0000 */
[----:B------:R0:W-:Y:S01]  /*33ab0*/  STL [R1+0x2e0], R0 ;  /* 0x0002e00001007387 */ /* 0x0001e20000100800 */
[----:B------:R-:W-:-:S03]  /*33ac0*/  PRMT R85, RZ, 0x7610, R85 ;  /* 0x00007610ff557816 */ /* 0x000fc60000000055 */
[----:B0-----:R-:W4:Y:S04]  /*33ad0*/  LDL.LU R0, [R1+0x2f8] ;  /* 0x0002f80001007983 */ /* 0x001f280000300800 */
[----:B--2---:R0:W-:Y:S01]  /*33ae0*/  STL [R1+0x17c], R47 ;  /* 0x00017c2f01007387 */ /* 0x0041e20000100800 */
[----:B---3--:R-:W-:-:S03]  /*33af0*/  IMAD.X R8, R6, 0x1, R8, P3 ;  /* 0x0000000106087824 */ /* 0x008fc600018e0608 */
[----:B0-----:R-:W2:Y:S02]  /*33b00*/  LDL.LU R47, [R1+0x300] ;  /* 0x00030000012f7983 */ /* 0x001ea40000300800 */
[-C--:B------:R-:W-:Y:S02]  /*33b10*/  @!P1 LOP3.LUT R9, R9, R8.reuse, RZ, 0x3c, !PT ;  /* 0x0000000809099212 */ /* 0x080fe400078e3cff */
[----:B------:R-:W3:Y:S04]  /*33b20*/  LDL.LU R93, [R1+0x340] ;  /* 0x00034000015d7983 */ /* 0x000ee80000300800 */
[----:B------:R-:W-:Y:S04]  /*33b30*/  STL [R1+0x2e8], R3 ;  /* 0x0002e80301007387 */ /* 0x000fe80000100800 */
[----:B------:R0:W-:Y:S02]  /*33b40*/  STL [R1+0x2dc], R8 ;  /* 0x0002dc0801007387 */ /* 0x0001e40000100800 */
        /* <DEDUP_REMOVED lines=28> */
[C---:B----4-:R-:W-:Y:S02]  /*33d10*/  IADD3 R0, P3, PT, R5.reuse, R0, RZ ;  /* 0x0000000005007210 */ /* 0x050fe40007f7e0ff */
[----:B------:R-:W-:-:S03]  /*33d20*/  IADD3 R47, P4, PT, R5, R47, RZ ;  /* 0x0000002f052f7210 */ /* 0x000fc60007f9e0ff */
        /* <DEDUP_REMOVED lines=247> */
[----:B------:R-:W-:Y:S01]  /*34ca0*/  STL [R1+0x408], R0 ;  /* 0x0004080001007387 */ /* 0x000fe20000100800 */
[----:B------:R-:W-:-:S03]  /*34cb0*/  PRMT R47, RZ, 0x7610, R47 ;  /* 0x00007610ff2f7816 */ /* 0x000fc6000000002f */
[----:B--2---:R0:W-:Y:S01]  /*34cc0*/  STL [R1+0x128], R3 ;  /* 0x0001280301007387 */ /* 0x0041e20000100800 */
[----:B---3--:R-:W-:-:S03]  /*34cd0*/  IMAD.X R8, R6, 0x1, R8, P3 ;  /* 0x0000000106087824 */ /* 0x008fc600018e0608 */
[----:B0-----:R-:W2:Y:S04]  /*34ce0*/  LDL.LU R3, [R1+0x420] ;  /* 0x0004200001037983 */ /* 0x001ea80000300800 */
[----:B------:R-:W3:Y:S01]  /*34cf0*/  LDL.LU R0, [R1+0x440] ;  /* 0x0004400001007983 */ /* 0x000ee20000300800 */
[----:B------:R-:W-:-:S03]  /*34d00*/  @!P1 LOP3.LUT R9, R9, R8, RZ, 0x3c, !PT ;  /* 0x0000000809099212 */ /* 0x000fc600078e3cff */
[----:B------:R-:W4:Y:S04]  /*34d10*/  LDL.LU R86, [R1+0x448] ;  /* 0x0004480001567983 */ /* 0x000f280000300800 */
        /* <DEDUP_REMOVED lines=31> */
[----:B------:R-:W-:-:S03]  /*34f10*/  IADD3 R0, P4, PT, R5, R0, RZ ;  /* 0x0000000005007210 */ /* 0x000fc60007f9e0ff */
[----:B0-----:R-:W-:Y:S01]  /*34f20*/  IMAD.MOV.U32 R9, RZ, RZ, R3 ;  /* 0x000000ffff097224 */ /* 0x001fe200078e0003 */
[----:B------:R-:W-:Y:S01]  /*34f30*/  STL [R1+0x420], R3 ;  /* 0x0004200301007387 */ /* 0x000fe20000100800 */
[----:B----4-:R-:W-:-:S03]  /*34f40*/  PRMT R85, RZ, 0x7610, R85 ;  /* 0x00007610ff557816 */ /* 0x010fc60000000055 */
        /* <DEDUP_REMOVED lines=35> */
[----:B------:R-:W2:Y:S01]  /*35180*/  LDL.LU R8, [R1+0x44c] ;  /* 0x00044c0001087983 */ /* 0x000ea20000300800 */
[C---:B------:R-:W-:Y:S02]  /*35190*/  IADD3 R47, P3, PT, R5.reuse, R47, RZ ;  /* 0x0000002f052f7210 */ /* 0x040fe40007f7e0ff */
[----:B------:R-:W-:-:S03]  /*351a0*/  IADD3 R93, P4, PT, R5, R93, RZ ;  /* 0x0000005d055d7210 */ /* 0x000fc60007f9e0ff */
[----:B0-----:R-:W-:Y:S01]  /*351b0*/  IMAD.MOV.U32 R9, RZ, RZ, R47 ;  /* 0x000000ffff097224 */ /* 0x001fe200078e002f */
[----:B------:R-:W-:Y:S04]  /*351c0*/  STL [R1+0x450], R47 ;  /* 0x0004502f01007387 */ /* 0x000fe80000100800 */
[----:B------:R-:W2:Y:S01]  /*351d0*/  LDL.LU R86, [R1+0x478] ;  /* 0x0004780001567983 */ /* 0x000ea20000300800 */
[C---:B----4-:R-:W-:Y:S01]  /*351e0*/  IMAD.X R0, R6.reuse, 0x1, R0, P4 ;  /* 0x0000000106007824 */ /* 0x050fe200020e0600 */
[----:B---3--:R-:W-:Y:S02]  /*351f0*/  PRMT R4, RZ, 0x7610, R4 ;  /* 0x00007610ff047816 */ /* 0x008fe40000000004 */
[----:B------:R-:W-:Y:S01]  /*35200*/  PRMT R30, RZ, 0x7610, R30 ;  /* 0x00007610ff1e7816 */ /* 0x000fe2000000001e */
[----:B--2---:R0:W-:Y:S01]  /*35210*/  STL [R1+0x110], R85 ;  /* 0x0001105501007387 */ /* 0x0041e20000100800 */
[----:B------:R-:W-:-:S03]  /*35220*/  IMAD.X R8, R6, 0x1, R8, P3 ;  /* 0x0000000106087824 */ /* 0x000fc600018e0608 */
[----:B0-----:R-:W2:Y:S02]  /*35230*/  LDL.LU R85, [R1+0x480] ;  /* 0x0004800001557983 */ /* 0x001ea40000300800 */
[-C--:B------:R-:W-:Y:S02]  /*35240*/  @!P1 LOP3.LUT R9, R9, R8.reuse, RZ, 0x3c, !PT ;  /* 0x0000000809099212 */ /* 0x080fe400078e3cff */
[----:B------:R-:W3:Y:S04]  /*35250*/  LDL.LU R47, [R1+0x488] ;  /* 0x00048800012f7983 */ /* 0x000ee80000300800 */
[----:B------:R-:W-:Y:S04]  /*35260*/  STL [R1+0x458], R93 ;  /* 0x0004585d01007387 */ /* 0x000fe80000100800 */
[----:B------:R0:W-:Y:S02]  /*35270*/  STL [R1+0x44c], R8 ;  /* 0x00044c0801007387 */ /* 0x0001e40000100800 */
[----:B0-----:R-:W-:-:S04]  /*35280*/  @!P1 LOP3.LUT R8, R9, R8, RZ, 0x3c, !PT ;  /* 0x0000000809089212 */ /* 0x001fc800078e3cff */
[----:B------:R-:W-:-:S05]  /*35290*/  @!P1 LOP3.LUT R9, R9, R8, RZ, 0x3c, !PT ;  /* 0x0000000809099212 */ /* 0x000fca00078e3cff */
[----:B------:R0:W4:Y:S02]  /*352a0*/  @!P1 LDG.E.U8 R4, desc[UR18][R8.64] ;  /* 0x0000001208049981 */ /* 0x000124000c1e1100 */
[----:B0-----:R-:W-:Y:S02]  /*352b0*/  IMAD.MOV.U32 R8, RZ, RZ, R0 ;  /* 0x000000ffff087224 */ /* 0x001fe400078e0000 */
[----:B------:R-:W-:-:S05]  /*352c0*/  IMAD.MOV.U32 R9, RZ, RZ, R93 ;  /* 0x000000ffff097224 */ /* 0x000fca00078e005d */
[----:B------:R-:W-:-:S04]  /*352d0*/  @!P1 LOP3.LUT R9, R9, R8, RZ, 0x3c, !PT ;  /* 0x0000000809099212 */ /* 0x000fc800078e3cff */
[----:B------:R-:W-:-:S04]  /*352e0*/  @!P1 LOP3.LUT R8, R9, R8, RZ, 0x3c, !PT ;  /* 0x0000000809089212 */ /* 0x000fc800078e3cff */
[----:B------:R-:W-:-:S05]  /*352f0*/  @!P1 LOP3.LUT R9, R9, R8, RZ, 0x3c, !PT ;  /* 0x0000000809099212 */ /* 0x000fca00078e3cff */
[----:B------:R0:W2:Y:S01]  /*35300*/  @!P1 LDG.E.U8 R30, desc[UR18][R8.64] ;  /* 0x00000012081e9981 */ /* 0x0000a2000c1e1100 */
[----:B------:R-:W-:Y:S02]  /*35310*/  IADD3 R3, P3, PT, R5, R3, RZ ;  /* 0x0000000305037210 */ /* 0x000fe40007f7e0ff */
[----:B------:R-:W-:-:S03]  /*35320*/  PRMT R2, RZ, 0x7610, R2 ;  /* 0x00007610ff027816 */ /* 0x000fc60000000002 */
[----:B------:R-:W-:Y:S01]  /*35330*/  IMAD.X R87, R6, 0x1, R87, P3 ;  /* 0x0000000106577824 */ /* 0x000fe200018e0657 */
[----:B------:R-:W-:Y:S01]  /*35340*/  STL [R1+0x460], R3 ;  /* 0x0004600301007387 */ /* 0x000fe20000100800 */
[----:B0-----:R-:W-:Y:S02]  /*35350*/  @!P1 IMAD.MOV.U32 R8, RZ, RZ, R3 ;  /* 0x000000ffff089224 */ /* 0x001fe400078e0003 */
[----:B------:R-:W-:-:S05]  /*35360*/  @!P1 IMAD.MOV.U32 R9, RZ, RZ, R87 ;  /* 0x000000ffff099224 */ /* 0x000fca00078e0057 */
[----:B------:R-:W3:Y:S04]  /*35370*/  @!P1 LDG.E.U8 R2, desc[UR18][R8.64] ;  /* 0x0000001208029981 */ /* 0x000ee8000c1e1100 */
[----:B----4-:R0:W-:Y:S04]  /*35380*/  STL [R1+0x10c], R4 ;  /* 0x00010c0401007387 */ /* 0x0101e80000100800 */
[----:B0-----:R-:W4:Y:S04]  /*35390*/  LDL.LU R4, [R1+0x1378] ;  /* 0x0013780001047983 */ /* 0x001f280000300800 */
[----:B------:R0:W-:Y:S04]  /*353a0*/  STL [R1+0x454], R0 ;  /* 0x0004540001007387 */ /* 0x0001e80000100800 */
[----:B0-----:R-:W4:Y:S04]  /*353b0*/  LDL.LU R0, [R1+0x1374] ;  /* 0x0013740001007983 */ /* 0x001f280000300800 */
[----:B------:R-:W4:Y:S04]  /*353c0*/  LDL.LU R93, [R1+0x47c] ;  /* 0x00047c00015d7983 */ /* 0x000f280000300800 */
[----:B------:R-:W-:Y:S04]  /*353d0*/  STL [R1+0x45c], R87 ;  /* 0x00045c5701007387 */ /* 0x000fe80000100800 */
[----:B--2---:R0:W-:Y:S04]  /*353e0*/  STL [R1+0x108], R30 ;  /* 0x0001081e01007387 */ /* 0x0041e80000100800 */
[----:B0-----:R-:W2:Y:S04]  /*353f0*/  LDL.LU R30, [R1+0x484] ;  /* 0x00048400011e7983 */ /* 0x001ea80000300800 */
[----:B------:R-:W2:Y:S01]  /*35400*/  LDL.LU R9, [R1+0x474] ;  /* 0x0004740001097983 */ /* 0x000ea20000300800 */
[----:B------:R-:W-:-:S02]  /*35410*/  IADD3 R86, P3, PT, R5, R86, RZ ;  /* 0x0000005605567210 */ /* 0x000fc40007f7e0ff */
[----:B------:R-:W-:Y:S01]  /*35420*/  IADD3 R85, P4, PT, R5, R85, RZ ;  /* 0x0000005505557210 */ /* 0x000fe20007f9e0ff */
[----:B---3--:R0:W-:Y:S01]  /*35430*/  STL [R1+0x104], R2 ;  /* 0x0001040201007387 */ /* 0x0081e20000100800 */
[----:B------:R-:W-:Y:S01]  /*35440*/  PRMT R45, RZ, 0x7610, R45 ;  /* 0x00007610ff2d7816 */ /* 0x000fe2000000002d */
[----:B------:R-:W-:Y:S02]  /*35450*/  @!P1 IMAD.MOV.U32 R8, RZ, RZ, R86 ;  /* 0x000000ffff089224 */ /* 0x000fe400078e0056 */
[----:B0-----:R-:W3:Y:S04]  /*35460*/  LDL.LU R2, [R1+0x490] ;  /* 0x0004900001027983 */ /* 0x001ee80000300800 */
[----:B------:R-:W-:Y:S04]  /*35470*/  STL [R1+0x478], R86 ;  /* 0x0004785601007387 */ /* 0x000fe80000100800 */
[----:B------:R-:W3:Y:S04]  /*35480*/  LDL.LU R3, [R1+0x498] ;  /* 0x0004980001037983 */ /* 0x000ee80000300800 */
[----:B------:R-:W3:Y:S04]  /*35490*/  LDL.LU R87, [R1+0x4a0] ;  /* 0x0004a00001577983 */ /* 0x000ee80000300800 */
[----:B------:R-:W-:Y:S01]  /*354a0*/  STL [R1+0x480], R85 ;  /* 0x0004805501007387 */ /* 0x000fe20000100800 */
[C---:B----4-:R-:W-:Y:S01]  /*354b0*/  IMAD.X R93, R6.reuse, 0x1, R93, P4 ;  /* 0x00000001065d7824 */ /* 0x050fe200020e065d */
[----:B------:R-:W-:Y:S01]  /*354c0*/  PRMT R0, RZ, 0x7610, R0 ;  /* 0x00007610ff007816 */ /* 0x000fe20000000000 */
[----:B--2---:R-:W-:-:S05]  /*354d0*/  IMAD.X R9, R6, 0x1, R9, P3 ;  /* 0x0000000106097824 */ /* 0x004fca00018e0609 */
[----:B------:R0:W-:Y:S04]  /*354e0*/  STL [R1+0x474], R9 ;  /* 0x0004740901007387 */ /* 0x0001e80000100800 */
[----:B------:R1:W2:Y:S02]  /*354f0*/  @!P1 LDG.E.U8 R45, desc[UR18][R8.64] ;  /* 0x00000012082d9981 */ /* 0x0002a4000c1e1100 */
[----:B-1----:R-:W-:Y:S02]  /*35500*/  IMAD.MOV.U32 R8, RZ, RZ, R93 ;  /* 0x000000ffff087224 */ /* 0x002fe400078e005d */
[----:B0-----:R-:W-:-:S05]  /*35510*/  IMAD.MOV.U32 R9, RZ, RZ, R85 ;  /* 0x000000ffff097224 */ /* 0x001fca00078e0055 */
[----:B------:R-:W-:-:S04]  /*35520*/  @!P1 LOP3.LUT R9, R9, R8, RZ, 0x3c, !PT ;  /* 0x0000000809099212 */ /* 0x000fc800078e3cff */
[----:B------:R-:W-:-:S04]  /*35530*/  @!P1 LOP3.LUT R8, R9, R8, RZ, 0x3c, !PT ;  /* 0x0000000809089212 */ /* 0x000fc800078e3cff */
[----:B------:R-:W-:-:S05]  /*35540*/  @!P1 LOP3.LUT R9, R9, R8, RZ, 0x3c, !PT ;  /* 0x0000000809099212 */ /* 0x000fca00078e3cff */
[----:B------:R0:W4:Y:S01]  /*35550*/  @!P1 LDG.E.U8 R0, desc[UR18][R8.64] ;  /* 0x0000001208009981 */ /* 0x000122000c1e1100 */
[----:B------:R-:W-:Y:S02]  /*35560*/  IADD3 R47, P3, PT, R5, R47, RZ ;  /* 0x0000002f052f7210 */ /* 0x000fe40007f7e0ff */
[----:B------:R-:W-:-:S03]  /*35570*/  PRMT R4, RZ, 0x7610, R4 ;  /* 0x00007610ff047816 */ /* 0x000fc60000000004 */
[----:B------:R-:W-:Y:S01]  /*35580*/  IMAD.X R30, R6, 0x1, R30, P3 ;  /* 0x00000001061e7824 */ /* 0x000fe200018e061e */
[----:B------:R-:W-:Y:S04]  /*35590*/  STL [R1+0x488], R47 ;  /* 0x0004882f01007387 */ /* 0x000fe80000100800 */
[----:B------:R-:W2:Y:S01]  /*355a0*/  LDL.LU R86, [R1+0x494] ;  /* 0x0004940001567983 */ /* 0x000ea20000300800 */
[----:B0-----:R-:W-:Y:S02]  /*355b0*/  IMAD.MOV.U32 R9, RZ, RZ, R30 ;  /* 0x000000ffff097224 */ /* 0x001fe400078e001e */
[----:B------:R-:W-:Y:S01]  /*355c0*/  @!P1 IMAD.MOV.U32 R8, RZ, RZ, R47 ;  /* 0x000000ffff089224 */ /* 0x000fe200078e002f */
[----:B------:R0:W-:Y:S04]  /*355d0*/  STL [R1+0x47c], R93 ;  /* 0x00047c5d01007387 */ /* 0x0001e80000100800 */
[----:B------:R1:W2:Y:S04]  /*355e0*/  @!P1 LDG.E.U8 R4, desc[UR18][R8.64] ;  /* 0x0000001208049981 */ /* 0x0002a8000c1e1100 */
[----:B0-----:R-:W2:Y:S04]  /*355f0*/  LDL.LU R93, [R1+0x1370] ;  /* 0x00137000015d7983 */ /* 0x001ea80000300800 */
[----:B------:R-:W2:Y:S04]  /*35600*/  LDL.LU R85, [R1+0x136c] ;  /* 0x00136c0001557983 */ /* 0x000ea80000300800 */
[----:B----4-:R0:W-:Y:S04]  /*35610*/  STL [R1+0xfc], R0 ;  /* 0x0000fc0001007387 */ /* 0x0101e80000100800 */
[----:B0-----:R-:W4:Y:S04]  /*35620*/  LDL.LU R0, [R1+0x1368] ;  /* 0x0013680001007983 */ /* 0x001f280000300800 */
[----:B------:R0:W-:Y:S04]  /*35630*/  STL [R1+0x484], R30 ;  /* 0x0004841e01007387 */ /* 0x0001e80000100800 */
[----:B0-----:R-:W4:Y:S04]  /*35640*/  LDL.LU R30, [R1+0x49c] ;  /* 0x00049c00011e7983 */ /* 0x001f280000300800 */
[----:B------:R-:W4:Y:S01]  /*35650*/  LDL.LU R8, [R1+0x48c] ;  /* 0x00048c0001087983 */ /* 0x000f220000300800 */
[----:B---3--:R-:W-:-:S02]  /*35660*/  IADD3 R2, P3, PT, R5, R2, RZ ;  /* 0x0000000205027210 */ /* 0x008fc40007f7e0ff */
[----:B------:R-:W-:-:S03]  /*35670*/  IADD3 R3, P4, PT, R5, R3, RZ ;  /* 0x0000000305037210 */ /* 0x000fc60007f9e0ff */
[----:B-1----:R-:W-:Y:S01]  /*35680*/  IMAD.MOV.U32 R9, RZ, RZ, R2 ;  /* 0x000000ffff097224 */ /* 0x002fe200078e0002 */
[----:B------:R0:W-:Y:S01]  /*35690*/  STL [R1+0x490], R2 ;  /* 0x0004900201007387 */ /* 0x0001e20000100800 */
[----:B--2---:R-:W-:-:S03]  /*356a0*/  PRMT R85, RZ, 0x7610, R85 ;  /* 0x00007610ff557816 */ /* 0x004fc60000000055 */
[----:B0-----:R-:W2:Y:S04]  /*356b0*/  LDL.LU R2, [R1+0x4b8] ;  /* 0x0004b80001027983 */ /* 0x001ea80000300800 */
[----:B------:R0:W-:Y:S04]  /*356c0*/  STL [R1+0xf8], R4 ;  /* 0x0000f80401007387 */ /* 0x0001e80000100800 */
[----:B0-----:R-:W3:Y:S04]  /*356d0*/  LDL.LU R4, [R1+0x4c0] ;  /* 0x0004c00001047983 */ /* 0x001ee80000300800 */
[----:B------:R-:W2:Y:S04]  /*356e0*/  LDL.LU R47, [R1+0x4c8] ;  /* 0x0004c800012f7983 */ /* 0x000ea80000300800 */
[----:B------:R-:W-:Y:S01]  /*356f0*/  STL [R1+0x498], R3 ;  /* 0x0004980301007387 */ /* 0x000fe20000100800 */
[----:B------:R-:W-:-:S02]  /*35700*/  IMAD.X R86, R6, 0x1, R86, P4 ;  /* 0x0000000106567824 */ /* 0x000fc400020e0656 */
[----:B----4-:R-:W-:-:S05]  /*35710*/  IMAD.X R8, R6, 0x1, R8, P3 ;  /* 0x0000000106087824 */ /* 0x010fca00018e0608 */
[-C--:B------:R-:W-:Y:S01]  /*35720*/  @!P1 LOP3.LUT R9, R9, R8.reuse, RZ, 0x3c, !PT ;  /* 0x0000000809099212 */ /* 0x080fe200078e3cff */
[----:B------:R0:W-:Y:S03]  /*35730*/  STL [R1+0x48c], R8 ;  /* 0x00048c0801007387 */ /* 0x0001e60000100800 */
[----:B0-----:R-:W-:-:S04]  /*35740*/  @!P1 LOP3.LUT R8, R9, R8, RZ, 0x3c, !PT ;  /* 0x0000000809089212 */ /* 0x001fc800078e3cff */
[----:B------:R-:W-:-:S05]  /*35750*/  @!P1 LOP3.LUT R9, R9, R8, RZ, 0x3c, !PT ;  /* 0x0000000809099212 */ /* 0x000fca00078e3cff */
[----:B------:R0:W4:Y:S02]  /*35760*/  @!P1 LDG.E.U8 R85, desc[UR18][R8.64] ;  /* 0x0000001208559981 */ /* 0x000124000c1e1100 */
[----:B0-----:R-:W-:Y:S02]  /*35770*/  IMAD.MOV.U32 R8, RZ, RZ, R86 ;  /* 0x000000ffff087224 */ /* 0x001fe400078e0056 */
[----:B------:R-:W-:-:S05]  /*35780*/  IMAD.MOV.U32 R9, RZ, RZ, R3 ;  /* 0x000000ffff097224 */ /* 0x000fca00078e0003 */
[----:B------:R-:W-:-:S04]  /*35790*/  @!P1 LOP3.LUT R9, R9, R8, RZ, 0x3c, !PT ;  /* 0x0000000809099212 */ /* 0x000fc800078e3cff */
[C---:B------:R-:W-:Y:S02]  /*357a0*/  @!P1 LOP3.LUT R8, R9.reuse, R8, RZ, 0x3c, !PT ;  /* 0x0000000809089212 */ /* 0x040fe400078e3cff */
[----:B------:R-:W-:Y:S02]  /*357b0*/  PRMT R0, RZ, 0x7610, R0 ;  /* 0x00007610ff007816 */ /* 0x000fe40000000000 */
[----:B------:R-:W-:-:S05]  /*357c0*/  @!P1 LOP3.LUT R9, R9, R8, RZ, 0x3c, !PT ;  /* 0x0000000809099212 */ /* 0x000fca00078e3cff */
[----:B------:R0:W2:Y:S01]  /*357d0*/  @!P1 LDG.E.U8 R0, desc[UR18][R8.64] ;  /* 0x0000001208009981 */ /* 0x0000a2000c1e1100 */
[----:B------:R-:W-:Y:S02]  /*357e0*/  IADD3 R87, P3, PT, R5, R87, RZ ;  /* 0x0000005705577210 */ /* 0x000fe40007f7e0ff */
[----:B------:R-:W-:-:S03]  /*357f0*/  PRMT R42, RZ, 0x7610, R42 ;  /* 0x00007610ff2a7816 */ /* 0x000fc6000000002a */
[----:B------:R-:W-:Y:S01]  /*35800*/  STL [R1+0x4a0], R87 ;  /* 0x0004a05701007387 */ /* 0x000fe20000100800 */
[----:B------:R-:W-:Y:S02]  /*35810*/  IMAD.X R30, R6, 0x1, R30, P3 ;  /* 0x00000001061e7824 */ /* 0x000fe400018e061e */
[----:B0-----:R-:W-:Y:S02]  /*35820*/  @!P1 IMAD.MOV.U32 R8, RZ, RZ, R87 ;  /* 0x000000ffff089224 */ /* 0x001fe400078e0057 */
[----:B------:R-:W-:-:S05]  /*35830*/  IMAD.MOV.U32 R9, RZ, RZ, R30 ;  /* 0x000000ffff097224 */ /* 0x000fca00078e001e */
[----:B------:R0:W3:Y:S04]  /*35840*/  @!P1 LDG.E.U8 R42, desc[UR18][R8.64] ;  /* 0x00000012082a9981 */ /* 0x0000e8000c1e1100 */
[----:B----4-:R1:W-:Y:S04]  /*35850*/  STL [R1+0xf4], R85 ;  /* 0x0000f45501007387 */ /* 0x0103e80000100800 */
[----:B-1----:R-:W4:Y:S04]  /*35860*/  LDL.LU R85, [R1+0x1364] ;  /* 0x0013640001557983 */ /* 0x002f280000300800 */
[----:B------:R1:W-:Y:S04]  /*35870*/  STL [R1+0x494], R86 ;  /* 0x0004945601007387 */ /* 0x0003e80000100800 */
[----:B-1----:R-:W4:Y:S04]  /*35880*/  LDL.LU R86, [R1+0x1360] ;  /* 0x0013600001567983 */ /* 0x002f280000300800 */
[----:B------:R-:W4:Y:S04]  /*35890*/  LDL.LU R3, [R1+0x4bc] ;  /* 0x0004bc0001037983 */ /* 0x000f280000300800 */
[----:B--2---:R1:W-:Y:S04]  /*358a0*/  STL [R1+0xf0], R0 ;  /* 0x0000f00001007387 */ /* 0x0043e80000100800 */
[----:B-1----:R-:W2:Y:S04]  /*358b0*/  LDL.LU R0, [R1+0x135c] ;  /* 0x00135c0001007983 */ /* 0x002ea80000300800 */
[----:B------:R1:W-:Y:S04]  /*358c0*/  STL [R1+0x49c], R30 ;  /* 0x00049c1e01007387 */ /* 0x0003e80000100800 */
[----:B-1----:R-:W2:Y:S04]  /*358d0*/  LDL.LU R30, [R1+0x4c4] ;  /* 0x0004c400011e7983 */ /* 0x002ea80000300800 */
[----:B------:R-:W2:Y:S01]  /*358e0*/  LDL.LU R8, [R1+0x4b4] ;  /* 0x0004b40001087983 */ /* 0x000ea20000300800 */
[----:B------:R-:W-:-:S02]  /*358f0*/  IADD3 R2, P3, PT, R5, R2, RZ ;  /* 0x0000000205027210 */ /* 0x000fc40007f7e0ff */
[----:B---3--:R-:W-:-:S03]  /*35900*/  IADD3 R4, P4, PT, R5, R4, RZ ;  /* 0x0000000405047210 */ /* 0x008fc60007f9e0ff */
[----:B0-----:R-:W-:Y:S01]  /*35910*/  IMAD.MOV.U32 R9, RZ, RZ, R2 ;  /* 0x000000ffff097224 */ /* 0x001fe200078e0002 */
[----:B------:R0:W-:Y:S04]  /*35920*/  STL [R1+0x4b8], R2 ;  /* 0x0004b80201007387 */ /* 0x0001e80000100800 */
[----:B0-----:R-:W3:Y:S04]  /*35930*/  LDL.LU R2, [R1+0x4d0] ;  /* 0x0004d00001027983 */ /* 0x001ee80000300800 */
[----:B------:R-:W3:Y:S04]  /*35940*/  LDL.LU R87, [R1+0x4d8] ;  /* 0x0004d80001577983 */ /* 0x000ee80000300800 */
[----:B------:R0:W-:Y:S04]  /*35950*/  STL [R1+0xec], R42 ;  /* 0x0000ec2a01007387 */ /* 0x0001e80000100800 */
[----:B0-----:R-:W3:Y:S04]  /*35960*/  LDL.LU R42, [R1+0x4e0] ;  /* 0x0004e000012a7983 */ /* 0x001ee80000300800 */
[----:B------:R-:W-:Y:S01]  /*35970*/  STL [R1+0x4c0], R4 ;  /* 0x0004c00401007387 */ /* 0x000fe20000100800 */
[----:B----4-:R-:W-:Y:S01]  /*35980*/  PRMT R86, RZ, 0x7610, R86 ;  /* 0x00007610ff567816 */ /* 0x010fe20000000056 */
[----:B------:R-:W-:-:S02]  /*35990*/  IMAD.X R3, R6, 0x1, R3, P4 ;  /* 0x0000000106037824 */ /* 0x000fc400020e0603 */
[----:B--2---:R-:W-:-:S05]  /*359a0*/  IMAD.X R8, R6, 0x1, R8, P3 ;  /* 0x0000000106087824 */ /* 0x004fca00018e0608 */
[-C--:B------:R-:W-:Y:S01]  /*359b0*/  @!P1 LOP3.LUT R9, R9, R8.reuse, RZ, 0x3c, !PT ;  /* 0x0000000809099212 */ /* 0x080fe200078e3cff */
[----:B------:R0:W-:Y:S03]  /*359c0*/  STL [R1+0x4b4], R8 ;  /* 0x0004b40801007387 */ /* 0x0001e60000100800 */
[----:B0-----:R-:W-:-:S04]  /*359d0*/  @!P1 LOP3.LUT R8, R9, R8, RZ, 0x3c, !PT ;  /* 0x0000000809089212 */ /* 0x001fc800078e3cff */
[----:B------:R-:W-:-:S05]  /*359e0*/  @!P1 LOP3.LUT R9, R9, R8, RZ, 0x3c, !PT ;  /* 0x0000000809099212 */ /* 0x000fca00078e3cff */
[----:B------:R0:W2:Y:S02]  /*359f0*/  @!P1 LDG.E.U8 R86, desc[UR18][R8.64] ;  /* 0x0000001208569981 */ /* 0x0000a4000c1e1100 */
[----:B0-----:R-:W-:Y:S02]  /*35a00*/  IMAD.MOV.U32 R8, RZ, RZ, R3 ;  /* 0x000000ffff087224 */ /* 0x001fe400078e0003 */
[----:B------:R-:W-:-:S05]  /*35a10*/  IMAD.MOV.U32 R9, RZ, RZ, R4 ;  /* 0x000000ffff097224 */ /* 0x000fca00078e0004 */
[----:B------:R-:W-:-:S04]  /*35a20*/  @!P1 LOP3.LUT R9, R9, R8, RZ, 0x3c, !PT ;  /* 0x0000000809099212 */ /* 0x000fc800078e3cff */
[C---:B------:R-:W-:Y:S02]  /*35a30*/  @!P1 LOP3.LUT R8, R9.reuse, R8, RZ, 0x3c, !PT ;  /* 0x0000000809089212 */ /* 0x040fe400078e3cff */
[----:B------:R-:W-:Y:S02]  /*35a40*/  PRMT R0, RZ, 0x7610, R0 ;  /* 0x00007610ff007816 */ /* 0x000fe40000000000 */
[----:B------:R-:W-:-:S05]  /*35a50*/  @!P1 LOP3.LUT R9, R9, R8, RZ, 0x3c, !PT ;  /* 0x0000000809099212 */ /* 0x000fca00078e3cff */
[----:B------:R0:W4:Y:S01]  /*35a60*/  @!P1 LDG.E.U8 R0, desc[UR18][R8.64] ;  /* 0x0000001208009981 */ /* 0x000122000c1e1100 */
[----:B------:R-:W-:Y:S02]  /*35a70*/  IADD3 R47, P3, PT, R5, R47, RZ ;  /* 0x0000002f052f7210 */ /* 0x000fe40007f7e0ff */
[----:B------:R-:W-:-:S03]  /*35a80*/  PRMT R46, RZ, 0x7610, R46 ;  /* 0x00007610ff2e7816 */ /* 0x000fc6000000002e */
[----:B------:R-:W-:Y:S01]  /*35a90*/  STL [R1+0x4c8], R47 ;  /* 0x0004c82f01007387 */ /* 0x000fe20000100800 */
[----:B------:R-:W-:Y:S02]  /*35aa0*/  IMAD.X R30, R6, 0x1, R30, P3 ;  /* 0x00000001061e7824 */ /* 0x000fe400018e061e */
[----:B0-----:R-:W-:Y:S02]  /*35ab0*/  @!P1 IMAD.MOV.U32 R8, RZ, RZ, R47 ;  /* 0x000000ffff089224 */ /* 0x001fe400078e002f */
[----:B------:R-:W-:-:S05]  /*35ac0*/  IMAD.MOV.U32 R9, RZ, RZ, R30 ;  /* 0x000000ffff097224 */ /* 0x000fca00078e001e */
[----:B------:R0:W3:Y:S04]  /*35ad0*/  @!P1 LDG.E.U8 R46, desc[UR18][R8.64] ;  /* 0x00000012082e9981 */ /* 0x0000e8000c1e1100 */
[----:B--2---:R1:W-:Y:S04]  /*35ae0*/  STL [R1+0xe8], R86 ;  /* 0x0000e85601007387 */ /* 0x0043e80000100800 */
[----:B-1----:R-:W2:Y:S04]  /*35af0*/  LDL.LU R86, [R1+0x1358] ;  /* 0x0013580001567983 */ /* 0x002ea80000300800 */
[----:B------:R1:W-:Y:S04]  /*35b00*/  STL [R1+0x4bc], R3 ;  /* 0x0004bc0301007387 */ /* 0x0003e80000100800 */
[----:B-1----:R-:W2:Y:S04]  /*35b10*/  LDL.LU R3, [R1+0x1354] ;  /* 0x0013540001037983 */ /* 0x002ea80000300800 */
[----:B------:R-:W2:Y:S04]  /*35b20*/  LDL.LU R4, [R1+0x4d4] ;  /* 0x0004d40001047983 */ /* 0x000ea80000300800 */
[----:B----4-:R1:W-:Y:S04]  /*35b30*/  STL [R1+0xe4], R0 ;  /* 0x0000e40001007387 */ /* 0x0103e80000100800 */
[----:B-1----:R-:W4:Y:S04]  /*35b40*/  LDL.LU R0, [R1+0x1350] ;  /* 0x0013500001007983 */ /* 0x002f280000300800 */
[----:B------:R1:W-:Y:S04]  /*35b50*/  STL [R1+0x4c4], R30 ;  /* 0x0004c41e01007387 */ /* 0x0003e80000100800 */
[----:B-1----:R-:W4:Y:S04]  /*35b60*/  LDL.LU R30, [R1+0x4dc] ;  /* 0x0004dc00011e7983 */ /* 0x002f280000300800 */
[----:B------:R-:W4:Y:S01]  /*35b70*/  LDL.LU R8, [R1+0x4cc] ;  /* 0x0004cc0001087983 */ /* 0x000f220000300800 */
[----:B---3--:R-:W-:-:S02]  /*35b80*/  IADD3 R2, P3, PT, R5, R2, RZ ;  /* 0x0000000205027210 */ /* 0x008fc40007f7e0ff */
[----:B------:R-:W-:-:S03]  /*35b90*/  IADD3 R87, P4, PT, R5, R87, RZ ;  /* 0x0000005705577210 */ /* 0x000fc60007f9e0ff */
[----:B0-----:R-:W-:Y:S01]  /*35ba0*/  IMAD.MOV.U32 R9, RZ, RZ, R2 ;  /* 0x000000ffff097224 */ /* 0x001fe200078e0002 */
[----:B------:R0:W-:Y:S04]  /*35bb0*/  STL [R1+0x4d0], R2 ;  /* 0x0004d00201007387 */ /* 0x0001e80000100800 */
[----:B0-----:R-:W3:Y:S04]  /*35bc0*/  LDL.LU R2, [R1+0x4f8] ;  /* 0x0004f80001027983 */ /* 0x001ee80000300800 */
[----:B------:R-:W3:Y:S04]  /*35bd0*/  LDL.LU R47, [R1+0x500] ;  /* 0x00050000012f7983 */ /* 0x000ee80000300800 */
[----:B------:R0:W-:Y:S04]  /*35be0*/  STL [R1+0xe0], R46 ;  /* 0x0000e02e01007387 */ /* 0x0001e80000100800 */
[----:B0-----:R-:W3:Y:S04]  /*35bf0*/  LDL.LU R46, [R1+0x508] ;  /* 0x00050800012e7983 */ /* 0x001ee80000300800 */
[----:B------:R-:W-:Y:S01]  /*35c00*/  STL [R1+0x4d8], R87 ;  /* 0x0004d85701007387 */ /* 0x000fe20000100800 */
[----:B--2---:R-:W-:Y:S01]  /*35c10*/  PRMT R3, RZ, 0x7610, R3 ;  /* 0x00007610ff037816 */ /* 0x004fe20000000003 */
[----:B----4-:R-:W-:-:S05]  /*35c20*/  IMAD.X R8, R6, 0x1, R8, P3 ;  /* 0x0000000106087824 */ /* 0x010fca00018e0608 */
        /* <DEDUP_REMOVED lines=14> */
[----:B------:R0:W4:Y:S04]  /*35d10*/  @!P1 LDG.E.U8 R0, desc[UR18][R8.64] ;  /* 0x0000001208009981 */ /* 0x000128000c1e1100 */
[----:B--2---:R1:W-:Y:S04]  /*35d20*/  STL [R1+0xdc], R3 ;  /* 0x0000dc0301007387 */ /* 0x0043e80000100800 */
[----:B-1----:R-:W2:Y:S01]  /*35d30*/  LDL.LU R3, [R1+0x134c] ;  /* 0x00134c0001037983 */ /* 0x002ea20000300800 */
[----:B------:R-:W-:Y:S02]  /*35d40*/  IMAD.X R30, R6, 0x1, R30, P3 ;  /* 0x00000001061e7824 */ /* 0x000fe400018e061e */
[----:B0-----:R-:W-:Y:S01]  /*35d50*/  @!P1 IMAD.MOV.U32 R8, RZ, RZ, R42 ;  /* 0x000000ffff089224 */ /* 0x001fe200078e002a */
[----:B------:R0:W-:Y:S01]  /*35d60*/  STL [R1+0x4d4], R4 ;  /* 0x0004d40401007387 */ /* 0x0001e20000100800 */
[----:B------:R-:W-:-:S03]  /*35d70*/  IMAD.MOV.U32 R9, RZ, RZ, R30 ;  /* 0x000000ffff097224 */ /* 0x000fc600078e001e */
[----:B0-----:R-:W3:Y:S04]  /*35d80*/  LDL.LU R4, [R1+0x1348] ;  /* 0x0013480001047983 */ /* 0x001ee80000300800 */
[----:B------:R-:W3:Y:S04]  /*35d90*/  LDL.LU R87, [R1+0x4fc] ;  /* 0x0004fc0001577983 */ /* 0x000ee80000300800 */
[----:B----4-:R0:W-:Y:S04]  /*35da0*/  STL [R1+0xd8], R0 ;  /* 0x0000d80001007387 */ /* 0x0101e80000100800 */
[----:B0-----:R-:W4:Y:S04]  /*35db0*/  LDL.LU R0, [R1+0x1344] ;  /* 0x0013440001007983 */ /* 0x001f280000300800 */
[----:B------:R0:W-:Y:S04]  /*35dc0*/  STL [R1+0x4dc], R30 ;  /* 0x0004dc1e01007387 */ /* 0x0001e80000100800 */
[----:B0-----:R-:W4:Y:S01]  /*35dd0*/  LDL.LU R30, [R1+0x504] ;  /* 0x00050400011e7983 */ /* 0x001f220000300800 */
[----:B--2---:R-:W-:-:S06]  /*35de0*/  PRMT R3, RZ, 0x7610, R3 ;  /* 0x00007610ff037816 */ /* 0x004fcc0000000003 */
[----:B------:R0:W2:Y:S04]  /*35df0*/  @!P1 LDG.E.U8 R3, desc[UR18][R8.64] ;  /* 0x0000001208039981 */ /* 0x0000a8000c1e1100 */
[----:B------:R-:W4:Y:S01]  /*35e00*/  LDL.LU R8, [R1+0x4f4] ;  /* 0x0004f40001087983 */ /* 0x000f220000300800 */
[C---:B---3--:R-:W-:Y:S02]  /*35e10*/  IADD3 R2, P3, PT, R5.reuse, R2, RZ ;  /* 0x0000000205027210 */ /* 0x048fe40007f7e0ff */
[----:B------:R-:W-:-:S03]  /*35e20*/  IADD3 R47, P4, PT, R5, R47, RZ ;  /* 0x0000002f052f7210 */ /* 0x000fc60007f9e0ff */
[----:B0-----:R-:W-:Y:S01]  /*35e30*/  IMAD.MOV.U32 R9, RZ, RZ, R2 ;  /* 0x000000ffff097224 */ /* 0x001fe200078e0002 */
[----:B------:R0:W-:Y:S01]  /*35e40*/  STL [R1+0x4f8], R2 ;  /* 0x0004f80201007387 */ /* 0x0001e20000100800 */
[----:B------:R-:W-:-:S03]  /*35e50*/  PRMT R4, RZ, 0x7610, R4 ;  /* 0x00007610ff047816 */ /* 0x000fc60000000004 */
[----:B0-----:R-:W3:Y:S04]  /*35e60*/  LDL.LU R2, [R1+0x510] ;  /* 0x0005100001027983 */ /* 0x001ee80000300800 */
[----:B--2---:R0:W-:Y:S01]  /*35e70*/  STL [R1+0xd4], R3 ;  /* 0x0000d40301007387 */ /* 0x0041e20000100800 */
[----:B----4-:R-:W-:-:S03]  /*35e80*/  IMAD.X R8, R6, 0x1, R8, P3 ;  /* 0x0000000106087824 */ /* 0x010fc600018e0608 */
[----:B0-----:R-:W2:Y:S02]  /*35e90*/  LDL.LU R3, [R1+0x518] ;  /* 0x0005180001037983 */ /* 0x001ea40000300800 */
[-C--:B------:R-:W-:Y:S02]  /*35ea0*/  @!P1 LOP3.LUT R9, R9, R8.reuse, RZ, 0x3c, !PT ;  /* 0x0000000809099212 */ /* 0x080fe400078e3cff */
        /* <DEDUP_REMOVED lines=34> */
[----:B------:R-:W-:Y:S01]  /*360d0*/  STL [R1+0x510], R2 ;  /* 0x0005100201007387 */ /* 0x000fe20000100800 */
[----:B----4-:R-:W-:Y:S01]  /*360e0*/  PRMT R87, RZ, 0x7610, R87 ;  /* 0x00007610ff577816 */ /* 0x010fe20000000057 */
[C---:B------:R-:W-:Y:S01]  /*360f0*/  IMAD.X R47, R6.reuse, 0x1, R47, P4 ;  /* 0x00000001062f7824 */ /* 0x040fe200020e062f */
[----:B---3--:R-:W-:Y:S01]  /*36100*/  PRMT R0, RZ, 0x7610, R0 ;  /* 0x00007610ff007816 */ /* 0x008fe20000000000 */
[----:B--2---:R0:W-:Y:S01]  /*36110*/  STL [R1+0xc8], R4 ;  /* 0x0000c80401007387 */ /* 0x0041e20000100800 */
[----:B------:R-:W-:-:S03]  /*36120*/  IMAD.X R8, R6, 0x1, R8, P3 ;  /* 0x0000000106087824 */ /* 0x000fc600018e0608 */
        /* <DEDUP_REMOVED lines=8> */
[----:B------:R0:W2:Y:S02]  /*361b0*/  @!P1 LDG.E.U8 R87, desc[UR18][R8.64] ;  /* 0x0000001208579981 */ /* 0x0000a4000c1e1100 */
[----:B0-----:R-:W-:Y:S02]  /*361c0*/  IMAD.MOV.U32 R8, RZ, RZ, R47 ;  /* 0x000000ffff087224 */ /* 0x001fe400078e002f */
[----:B------:R-:W-:-:S05]  /*361d0*/  IMAD.MOV.U32 R9, RZ, RZ, R3 ;  /* 0x000000ffff097224 */ /* 0x000fca00078e0003 */
[----:B------:R-:W-:-:S04]  /*361e0*/  @!P1 LOP3.LUT R9, R9, R8, RZ, 0x3c, !PT ;  /* 0x0000000809099212 */ /* 0x000fc800078e3cff */
[----:B------:R-:W-:-:S04]  /*361f0*/  @!P1 LOP3.LUT R8, R9, R8, RZ, 0x3c, !PT ;  /* 0x0000000809089212 */ /* 0x000fc800078e3cff */
[----:B------:R-:W-:-:S05]  /*36200*/  @!P1 LOP3.LUT R9, R9, R8, RZ, 0x3c, !PT ;  /* 0x0000000809099212 */ /* 0x000fca00078e3cff */
[----:B------:R0:W3:Y:S01]  /*36210*/  @!P1 LDG.E.U8 R0, desc[UR18][R8.64] ;  /* 0x0000001208009981 */ /* 0x0000e2000c1e1100 */
[----:B------:R-:W-:Y:S02]  /*36220*/  IADD3 R42, P3, PT, R5, R42, RZ ;  /* 0x0000002a052a7210 */ /* 0x000fe40007f7e0ff */
[----:B------:R-:W-:-:S03]  /*36230*/  PRMT R17, RZ, 0x7610, R17 ;  /* 0x00007610ff117816 */ /* 0x000fc60000000011 */
[----:B------:R-:W-:Y:S01]  /*36240*/  STL [R1+0x520], R42 ;  /* 0x0005202a01007387 */ /* 0x000fe20000100800 */
[----:B------:R-:W-:Y:S02]  /*36250*/  IMAD.X R30, R6, 0x1, R30, P3 ;  /* 0x00000001061e7824 */ /* 0x000fe400018e061e */
[----:B0-----:R-:W-:Y:S02]  /*36260*/  @!P1 IMAD.MOV.U32 R8, RZ, RZ, R42 ;  /* 0x000000ffff089224 */ /* 0x001fe400078e002a */
[----:B------:R-:W-:-:S05]  /*36270*/  IMAD.MOV.U32 R9, RZ, RZ, R30 ;  /* 0x000000ffff097224 */ /* 0x000fca00078e001e */
[----:B------:R0:W4:Y:S04]  /*36280*/  @!P1 LDG.E.U8 R17, desc[UR18][R8.64] ;  /* 0x0000001208119981 */ /* 0x000128000c1e1100 */
[----:B--2---:R1:W-:Y:S04]  /*36290*/  STL [R1+0xc4], R87 ;  /* 0x0000c45701007387 */ /* 0x0043e80000100800 */
[----:B-1----:R-:W2:Y:S04]  /*362a0*/  LDL.LU R87, [R1+0x1334] ;  /* 0x0013340001577983 */ /* 0x002ea80000300800 */
[----:B------:R1:W-:Y:S04]  /*362b0*/  STL [R1+0x514], R47 ;  /* 0x0005142f01007387 */ /* 0x0003e80000100800 */
[----:B-1----:R-:W2:Y:S04]  /*362c0*/  LDL.LU R47, [R1+0x1330] ;  /* 0x00133000012f7983 */ /* 0x002ea80000300800 */
[----:B------:R-:W2:Y:S04]  /*362d0*/  LDL.LU R3, [R1+0x53c] ;  /* 0x00053c0001037983 */ /* 0x000ea80000300800 */
[----:B---3--:R1:W-:Y:S04]  /*362e0*/  STL [R1+0xc0], R0 ;  /* 0x0000c00001007387 */ /* 0x0083e80000100800 */
[----:B-1----:R-:W3:Y:S04]  /*362f0*/  LDL.LU R0, [R1+0x132c] ;  /* 0x00132c0001007983 */ /* 0x002ee80000300800 */
[----:B------:R1:W-:Y:S04]  /*36300*/  STL [R1+0x51c], R30 ;  /* 0x00051c1e01007387 */ /* 0x0003e80000100800 */
[----:B-1----:R-:W3:Y:S04]  /*36310*/  LDL.LU R30, [R1+0x544] ;  /* 0x00054400011e7983 */ /* 0x002ee80000300800 */
[----:B------:R-:W3:Y:S01]  /*36320*/  LDL.LU R8, [R1+0x534] ;  /* 0x0005340001087983 */ /* 0x000ee20000300800 */
[----:B------:R-:W-:-:S02]  /*36330*/  IADD3 R4, P3, PT, R5, R4, RZ ;  /* 0x0000000405047210 */ /* 0x000fc40007f7e0ff */
[----:B------:R-:W-:-:S03]  /*36340*/  IADD3 R2, P4, PT, R5, R2, RZ ;  /* 0x0000000205027210 */ /* 0x000fc60007f9e0ff */
[----:B0-----:R-:W-:Y:S01]  /*36350*/  IMAD.MOV.U32 R9, RZ, RZ, R4 ;  /* 0x000000ffff097224 */ /* 0x001fe200078e0004 */
[----:B------:R-:W-:Y:S04]  /*36360*/  STL [R1+0x538], R4 ;  /* 0x0005380401007387 */ /* 0x000fe80000100800 */
[----:B----4-:R0:W-:Y:S04]  /*36370*/  STL [R1+0xbc], R17 ;  /* 0x0000bc1101007387 */ /* 0x0101e80000100800 */
[----:B0-----:R-:W4:Y:S04]  /*36380*/  LDL.LU R17, [R1+0x550] ;  /* 0x0005500001117983 */ /* 0x001f280000300800 */
[----:B------:R-:W4:Y:S04]  /*36390*/  LDL.LU R4, [R1+0x558] ;  /* 0x0005580001047983 */ /* 0x000f280000300800 */
[----:B------:R-:W4:Y:S04]  /*363a0*/  LDL.LU R42, [R1+0x560] ;  /* 0x00056000012a7983 */ /* 0x000f280000300800 */
[----:B------:R-:W-:Y:S01]  /*363b0*/  STL [R1+0x540], R2 ;  /* 0x0005400201007387 */ /* 0x000fe20000100800 */
[----:B--2---:R-:W-:Y:S01]  /*363c0*/  PRMT R47, RZ, 0x7610, R47 ;  /* 0x00007610ff2f7816 */ /* 0x004fe2000000002f */
[----:B------:R-:W-:-:S02]  /*363d0*/  IMAD.X R3, R6, 0x1, R3, P4 ;  /* 0x0000000106037824 */ /* 0x000fc400020e0603 */
[----:B---3--:R-:W-:-:S05]  /*363e0*/  IMAD.X R8, R6, 0x1, R8, P3 ;  /* 0x0000000106087824 */ /* 0x008fca00018e0608 */
        /* <DEDUP_REMOVED lines=29> */
[----:B----4-:R-:W-:-:S02]  /*365c0*/  IADD3 R17, P3, PT, R5, R17, RZ ;  /* 0x0000001105117210 */ /* 0x010fc40007f7e0ff */
[----:B------:R-:W-:-:S03]  /*365d0*/  IADD3 R4, P4, PT, R5, R4, RZ ;  /* 0x0000000405047210 */ /* 0x000fc60007f9e0ff */
[----:B0-----:R-:W-:Y:S01]  /*365e0*/  IMAD.MOV.U32 R9, RZ, RZ, R17 ;  /* 0x000000ffff097224 */ /* 0x001fe200078e0011 */
[----:B------:R0:W-:Y:S04]  /*365f0*/  STL [R1+0x550], R17 ;  /* 0x0005501101007387 */ /* 0x0001e80000100800 */
[----:B0-----:R-:W4:Y:S04]  /*36600*/  LDL.LU R17, [R1+0x578] ;  /* 0x0005780001117983 */ /* 0x001f280000300800 */
[----:B------:R0:W-:Y:S04]  /*36610*/  STL [R1+0xb0], R44 ;  /* 0x0000b02c01007387 */ /* 0x0001e80000100800 */
[----:B0-----:R-:W4:Y:S04]  /*36620*/  LDL.LU R44, [R1+0x580] ;  /* 0x00058000012c7983 */ /* 0x001f280000300800 */
        /* <DEDUP_REMOVED lines=37> */
[----:B------:R-:W-:Y:S04]  /*36880*/  STL [R1+0x578], R17 ;  /* 0x0005781101007387 */ /* 0x000fe80000100800 */
[----:B------:R0:W-:Y:S04]  /*36890*/  STL [R1+0xa4], R33 ;  /* 0x0000a42101007387 */ /* 0x0001e80000100800 */
        /* <DEDUP_REMOVED lines=34> */
[----:B-1----:R-:W2:Y:S04]  /*36ac0*/  LDL.LU R30, [R1+0x59c] ;  /* 0x00059c00011e7983 */ /* 0x002ea80000300800 */
[----:B------:R-:W2:Y:S01]  /*36ad0*/  LDL.LU R9, [R1+0x58c] ;  /* 0x00058c0001097983 */ /* 0x000ea20000300800 */
[----:B----4-:R-:W-:-:S02]  /*36ae0*/  IADD3 R33, P3, PT, R5, R33, RZ ;  /* 0x0000002105217210 */ /* 0x010fc40007f7e0ff */
[----:B------:R-:W-:Y:S01]  /*36af0*/  PRMT R47, RZ, 0x7610, R47 ;  /* 0x00007610ff2f7816 */ /* 0x000fe2000000002f */
[----:B------:R-:W4:Y:S02]  /*36b00*/  LDL.LU R46, [R1+0x5b8] ;  /* 0x0005b800012e7983 */ /* 0x000f240000300800 */
[----:B0-----:R-:W-:Y:S02]  /*36b10*/  @!P1 IMAD.MOV.U32 R8, RZ, RZ, R33 ;  /* 0x000000ffff089224 */ /* 0x001fe400078e0021 */
[----:B--2---:R-:W-:-:S05]  /*36b20*/  IMAD.X R9, R6, 0x1, R9, P3 ;  /* 0x0000000106097824 */ /* 0x004fca00018e0609 */
[----:B------:R0:W2:Y:S01]  /*36b30*/  @!P1 LDG.E.U8 R47, desc[UR18][R8.64] ;  /* 0x00000012082f9981 */ /* 0x0000a2000c1e1100 */
[C---:B------:R-:W-:Y:S02]  /*36b40*/  IADD3 R42, P4, PT, R5.reuse, R42, RZ ;  /* 0x0000002a052a7210 */ /* 0x040fe40007f9e0ff */
[----:B------:R-:W-:Y:S01]  /*36b50*/  IADD3 R17, P3, PT, R5, R17, RZ ;  /* 0x0000001105117210 */ /* 0x000fe20007f7e0ff */
[----:B------:R-:W-:Y:S02]  /*36b60*/  STL [R1+0x590], R33 ;  /* 0x0005902101007387 */ /* 0x000fe40000100800 */
[----:B------:R-:W-:Y:S02]  /*36b70*/  IMAD.X R44, R6, 0x1, R44, P4 ;  /* 0x00000001062c7824 */ /* 0x000fe400020e062c */
[----:B------:R1:W-:Y:S04]  /*36b80*/  STL [R1+0x98], R43 ;  /* 0x0000982b01007387 */ /* 0x0003e80000100800 */
[----:B-1----:R-:W3:Y:S04]  /*36b90*/  LDL.LU R43, [R1+0x5c0] ;  /* 0x0005c000012b7983 */ /* 0x002ee80000300800 */
[----:B------:R-:W-:Y:S04]  /*36ba0*/  STL [R1+0x598], R42 ;  /* 0x0005982a01007387 */ /* 0x000fe80000100800 */
[----:B------:R1:W-:Y:S04]  /*36bb0*/  STL [R1+0x58c], R9 ;  /* 0x00058c0901007387 */ /* 0x0003e80000100800 */
[----:B------:R-:W-:Y:S04]  /*36bc0*/  STL [R1+0x5a0], R17 ;  /* 0x0005a01101007387 */ /* 0x000fe80000100800 */
[----:B------:R-:W3:Y:S04]  /*36bd0*/  LDL.LU R33, [R1+0x5c8] ;  /* 0x0005c80001217983 */ /* 0x000ee80000300800 */
[----:B------:R-:W-:Y:S01]  /*36be0*/  STL [R1+0x594], R44 ;  /* 0x0005942c01007387 */ /* 0x000fe20000100800 */
[----:B------:R-:W-:Y:S01]  /*36bf0*/  PRMT R41, RZ, 0x7610, R41 ;  /* 0x00007610ff297816 */ /* 0x000fe20000000029 */
[----:B0-----:R-:W-:-:S02]  /*36c00*/  @!P1 IMAD.MOV.U32 R8, RZ, RZ, R42 ;  /* 0x000000ffff089224 */ /* 0x001fc400078e002a */
[----:B-1----:R-:W-:-:S05]  /*36c10*/  @!P1 IMAD.MOV.U32 R9, RZ, RZ, R44 ;  /* 0x000000ffff099224 */ /* 0x002fca00078e002c */
[----:B------:R0:W3:Y:S04]  /*36c20*/  @!P1 LDG.E.U8 R41, desc[UR18][R8.64] ;  /* 0x0000001208299981 */ /* 0x0000e8000c1e1100 */
[----:B--2---:R1:W-:Y:S04]  /*36c30*/  STL [R1+0x94], R47 ;  /* 0x0000942f01007387 */ /* 0x0043e80000100800 */
[----:B-1----:R-:W2:Y:S04]  /*36c40*/  LDL.LU R47, [R1+0x5b4] ;  /* 0x0005b400012f7983 */ /* 0x002ea80000300800 */
[----:B------:R-:W2:Y:S01]  /*36c50*/  LDL.LU R44, [R1+0x5bc] ;  /* 0x0005bc00012c7983 */ /* 0x000ea20000300800 */
[----:B------:R-:W-:Y:S01]  /*36c60*/  IMAD.X R30, R6, 0x1, R30, P3 ;  /* 0x00000001061e7824 */ /* 0x000fe200018e061e */
[----:B----4-:R-:W-:Y:S01]  /*36c70*/  IADD3 R46, P3, PT, R5, R46, RZ ;  /* 0x0000002e052e7210 */ /* 0x010fe20007f7e0ff */
[----:B0-----:R-:W-:Y:S01]  /*36c80*/  @!P1 IMAD.MOV.U32 R8, RZ, RZ, R17 ;  /* 0x000000ffff089224 */ /* 0x001fe200078e0011 */
[----:B------:R-:W-:Y:S01]  /*36c90*/  PRMT R11, RZ, 0x7610, R11 ;  /* 0x00007610ff0b7816 */ /* 0x000fe2000000000b */
[----:B------:R-:W-:Y:S01]  /*36ca0*/  @!P1 IMAD.MOV.U32 R9, RZ, RZ, R30 ;  /* 0x000000ffff099224 */ /* 0x000fe200078e001e */
[----:B------:R-:W-:-:S02]  /*36cb0*/  PRMT R38, RZ, 0x7610, R38 ;  /* 0x00007610ff267816 */ /* 0x000fc40000000026 */
[----:B---3--:R-:W-:Y:S02]  /*36cc0*/  IADD3 R43, P4, PT, R5, R43, RZ ;  /* 0x0000002b052b7210 */ /* 0x008fe40007f9e0ff */
[----:B------:R0:W3:Y:S04]  /*36cd0*/  @!P1 LDG.E.U8 R11, desc[UR18][R8.64] ;  /* 0x00000012080b9981 */ /* 0x0000e8000c1e1100 */
[----:B------:R-:W-:Y:S04]  /*36ce0*/  STL [R1+0x59c], R30 ;  /* 0x00059c1e01007387 */ /* 0x000fe80000100800 */
[----:B------:R-:W4:Y:S01]  /*36cf0*/  LDL.LU R42, [R1+0x5c4] ;  /* 0x0005c400012a7983 */ /* 0x000f220000300800 */
[----:B0-----:R-:W-:-:S03]  /*36d00*/  @!P1 IMAD.MOV.U32 R8, RZ, RZ, R46 ;  /* 0x000000ffff089224 */ /* 0x001fc600078e002e */
[----:B------:R-:W-:Y:S01]  /*36d10*/  STL [R1+0x5b8], R46 ;  /* 0x0005b82e01007387 */ /* 0x000fe20000100800 */
[----:B------:R-:W-:-:S03]  /*36d20*/  PRMT R18, RZ, 0x7610, R18 ;  /* 0x00007610ff127816 */ /* 0x000fc60000000012 */
[----:B------:R0:W-:Y:S04]  /*36d30*/  STL [R1+0x90], R41 ;  /* 0x0000902901007387 */ /* 0x0001e80000100800 */
[----:B0-----:R-:W4:Y:S04]  /*36d40*/  LDL.LU R41, [R1+0x5cc] ;  /* 0x0005cc0001297983 */ /* 0x001f280000300800 */
[----:B------:R-:W4:Y:S04]  /*36d50*/  LDL.LU R17, [R1+0x5d0] ;  /* 0x0005d00001117983 */ /* 0x000f280000300800 */
[----:B------:R-:W4:Y:S01]  /*36d60*/  LDL.LU R30, [R1+0x5d8] ;  /* 0x0005d800011e7983 */ /* 0x000f220000300800 */
[----:B--2---:R-:W-:-:S04]  /*36d70*/  IMAD.X R47, R6, 0x1, R47, P3 ;  /* 0x00000001062f7824 */ /* 0x004fc800018e062f */
[----:B------:R-:W-:Y:S02]  /*36d80*/  @!P1 IMAD.MOV.U32 R9, RZ, RZ, R47 ;  /* 0x000000ffff099224 */ /* 0x000fe400078e002f */
[----:B------:R-:W-:-:S03]  /*36d90*/  IMAD.X R44, R6, 0x1, R44, P4 ;  /* 0x00000001062c7824 */ /* 0x000fc600020e062c */
[----:B------:R0:W2:Y:S02]  /*36da0*/  @!P1 LDG.E.U8 R38, desc[UR18][R8.64] ;  /* 0x0000001208269981 */ /* 0x0000a4000c1e1100 */
[----:B0-----:R-:W-:Y:S02]  /*36db0*/  @!P1 IMAD.MOV.U32 R8, RZ, RZ, R43 ;  /* 0x000000ffff089224 */ /* 0x001fe400078e002b */
[----:B------:R-:W-:-:S05]  /*36dc0*/  @!P1 IMAD.MOV.U32 R9, RZ, RZ, R44 ;  /* 0x000000ffff099224 */ /* 0x000fca00078e002c */
[----:B------:R0:W2:Y:S01]  /*36dd0*/  @!P1 LDG.E.U8 R18, desc[UR18][R8.64] ;  /* 0x0000001208129981 */ /* 0x0000a2000c1e1100 */
[----:B------:R-:W-:-:S03]  /*36de0*/  IADD3 R33, P3, PT, R5, R33, RZ ;  /* 0x0000002105217210 */ /* 0x000fc60007f7e0ff */
[----:B---3--:R1:W-:Y:S02]  /*36df0*/  STL [R1+0x8c], R11 ;  /* 0x00008c0b01007387 */ /* 0x0083e40000100800 */
[----:B----4-:R-:W-:Y:S02]  /*36e00*/  IMAD.X R42, R6, 0x1, R42, P3 ;  /* 0x00000001062a7824 */ /* 0x010fe400018e062a */
[----:B-1----:R-:W3:Y:S04]  /*36e10*/  LDL.LU R11, [R1+0x5e0] ;  /* 0x0005e000010b7983 */ /* 0x002ee80000300800 */
[----:B------:R-:W-:Y:S04]  /*36e20*/  STL [R1+0x5c0], R43 ;  /* 0x0005c02b01007387 */ /* 0x000fe80000100800 */
[----:B------:R-:W-:Y:S04]  /*36e30*/  STL [R1+0x5b4], R47 ;  /* 0x0005b42f01007387 */ /* 0x000fe80000100800 */
[----:B------:R-:W-:Y:S04]  /*36e40*/  STL [R1+0x5c8], R33 ;  /* 0x0005c82101007387 */ /* 0x000fe80000100800 */
[----:B------:R-:W-:Y:S01]  /*36e50*/  STL [R1+0x5bc], R44 ;  /* 0x0005bc2c01007387 */ /* 0x000fe20000100800 */
[----:B------:R-:W-:Y:S01]  /*36e60*/  IADD3 R17, P3, PT, R5, R17, RZ ;  /* 0x0000001105117210 */ /* 0x000fe20007f7e0ff */
[----:B0-----:R-:W-:Y:S01]  /*36e70*/  @!P1 IMAD.MOV.U32 R8, RZ, RZ, R33 ;  /* 0x000000ffff089224 */ /* 0x001fe200078e0021 */
[----:B------:R-:W-:Y:S01]  /*36e80*/  PRMT R13, RZ, 0x7610, R13 ;  /* 0x00007610ff0d7816 */ /* 0x000fe2000000000d */
[----:B------:R-:W-:-:S02]  /*36e90*/  @!P1 IMAD.MOV.U32 R9, RZ, RZ, R42 ;  /* 0x000000ffff099224 */ /* 0x000fc400078e002a */
[----:B------:R-:W-:Y:S01]  /*36ea0*/  IMAD.X R41, R6, 0x1, R41, P3 ;  /* 0x0000000106297824 */ /* 0x000fe200018e0629 */
[----:B------:R-:W-:Y:S02]  /*36eb0*/  PRMT R40, RZ, 0x7610, R40 ;  /* 0x00007610ff287816 */ /* 0x000fe40000000028 */
[----:B------:R0:W4:Y:S02]  /*36ec0*/  @!P1 LDG.E.U8 R13, desc[UR18][R8.64] ;  /* 0x00000012080d9981 */ /* 0x000124000c1e1100 */
[----:B0-----:R-:W-:Y:S02]  /*36ed0*/  @!P1 IMAD.MOV.U32 R8, RZ, RZ, R17 ;  /* 0x000000ffff089224 */ /* 0x001fe400078e0011 */
[----:B------:R-:W-:-:S05]  /*36ee0*/  @!P1 IMAD.MOV.U32 R9, RZ, RZ, R41 ;  /* 0x000000ffff099224 */ /* 0x000fca00078e0029 */
[----:B------:R0:W4:Y:S04]  /*36ef0*/  @!P1 LDG.E.U8 R40, desc[UR18][R8.64] ;  /* 0x0000001208289981 */ /* 0x000128000c1e1100 */
[----:B--2---:R1:W-:Y:S04]  /*36f00*/  STL [R1+0x88], R38 ;  /* 0x0000882601007387 */ /* 0x0043e80000100800 */
[----:B-1----:R-:W2:Y:S04]  /*36f10*/  LDL.LU R38, [R1+0x5d4] ;  /* 0x0005d40001267983 */ /* 0x002ea80000300800 */
[----:B------:R-:W-:Y:S04]  /*36f20*/  STL [R1+0x5c4], R42 ;  /* 0x0005c42a01007387 */ /* 0x000fe80000100800 */
[----:B------:R1:W-:Y:S04]  /*36f30*/  STL [R1+0x84], R18 ;  /* 0x0000841201007387 */ /* 0x0003e80000100800 */
[----:B-1----:R-:W2:Y:S01]  /*36f40*/  LDL.LU R18, [R1+0x5dc] ;  /* 0x0005dc0001127983 */ /* 0x002ea20000300800 */
[----:B------:R-:W-:-:S02]  /*36f50*/  IADD3 R30, P4, PT, R5, R30, RZ ;  /* 0x0000001e051e7210 */ /* 0x000fc40007f9e0ff */
[----:B------:R-:W-:Y:S01]  /*36f60*/  PRMT R23, RZ, 0x7610, R23 ;  /* 0x00007610ff177816 */ /* 0x000fe20000000017 */
[----:B------:R-:W2:Y:S01]  /*36f70*/  LDL.LU R33, [R1+0x5f8] ;  /* 0x0005f80001217983 */ /* 0x000ea20000300800 */
[----:B---3--:R-:W-:Y:S01]  /*36f80*/  IADD3 R11, P3, PT, R5, R11, RZ ;  /* 0x0000000b050b7210 */ /* 0x008fe20007f7e0ff */
[----:B0-----:R-:W-:Y:S02]  /*36f90*/  @!P1 IMAD.MOV.U32 R8, RZ, RZ, R30 ;  /* 0x000000ffff089224 */ /* 0x001fe400078e001e */
[----:B------:R-:W-:Y:S01]  /*36fa0*/  STL [R1+0x5d0], R17 ;  /* 0x0005d01101007387 */ /* 0x000fe20000100800 */
[----:B------:R-:W-:-:S03]  /*36fb0*/  PRMT R10, RZ, 0x7610, R10 ;  /* 0x00007610ff0a7816 */ /* 0x000fc6000000000a */
[----:B----4-:R0:W-:Y:S04]  /*36fc0*/  STL [R1+0x80], R13 ;  /* 0x0000800d01007387 */ /* 0x0101e80000100800 */
[----:B0-----:R-:W3:Y:S04]  /*36fd0*/  LDL.LU R13, [R1+0x600] ;  /* 0x00060000010d7983 */ /* 0x001ee80000300800 */
[----:B------:R-:W-:Y:S04]  /*36fe0*/  STL [R1+0x5d8], R30 ;  /* 0x0005d81e01007387 */ /* 0x000fe80000100800 */
[----:B------:R-:W-:Y:S04]  /*36ff0*/  STL [R1+0x5cc], R41 ;  /* 0x0005cc2901007387 */ /* 0x000fe80000100800 */
[----:B------:R-:W-:Y:S04]  /*37000*/  STL [R1+0x5e0], R11 ;  /* 0x0005e00b01007387 */ /* 0x000fe80000100800 */
[----:B------:R-:W4:Y:S01]  /*37010*/  LDL.LU R17, [R1+0x608] ;  /* 0x0006080001117983 */ /* 0x000f220000300800 */
[----:B--2---:R-:W-:-:S04]  /*37020*/  IMAD.X R38, R6, 0x1, R38, P4 ;  /* 0x0000000106267824 */ /* 0x004fc800020e0626 */
[----:B------:R-:W-:-:S05]  /*37030*/  @!P1 IMAD.MOV.U32 R9, RZ, RZ, R38 ;  /* 0x000000ffff099224 */ /* 0x000fca00078e0026 */
[----:B------:R0:W2:Y:S04]  /*37040*/  @!P1 LDG.E.U8 R23, desc[UR18][R8.64] ;  /* 0x0000001208179981 */ /* 0x0000a8000c1e1100 */
[----:B------:R-:W-:Y:S01]  /*37050*/  STL [R1+0x5d4], R38 ;  /* 0x0005d42601007387 */ /* 0x000fe20000100800 */
[----:B------:R-:W-:Y:S02]  /*37060*/  IMAD.X R18, R6, 0x1, R18, P3 ;  /* 0x0000000106127824 */ /* 0x000fe400018e0612 */
[----:B0-----:R-:W-:Y:S02]  /*37070*/  @!P1 IMAD.MOV.U32 R8, RZ, RZ, R11 ;  /* 0x000000ffff089224 */ /* 0x001fe400078e000b */
[----:B------:R-:W-:Y:S01]  /*37080*/  @!P1 IMAD.MOV.U32 R9, RZ, RZ, R18 ;  /* 0x000000ffff099224 */ /* 0x000fe200078e0012 */
[----:B------:R0:W-:Y:S04]  /*37090*/  STL [R1+0x7c], R40 ;  /* 0x00007c2801007387 */ /* 0x0001e80000100800 */
[----:B------:R1:W4:Y:S04]  /*370a0*/  @!P1 LDG.E.U8 R10, desc[UR18][R8.64] ;  /* 0x00000012080a9981 */ /* 0x000328000c1e1100 */
[----:B0-----:R-:W4:Y:S04]  /*370b0*/  LDL.LU R40, [R1+0x5f4] ;  /* 0x0005f40001287983 */ /* 0x001f280000300800 */
[----:B------:R-:W4:Y:S01]  /*370c0*/  LDL.LU R38, [R1+0x5fc] ;  /* 0x0005fc0001267983 */ /* 0x000f220000300800 */
[----:B------:R-:W-:-:S03]  /*370d0*/  IADD3 R33, P3, PT, R5, R33, RZ ;  /* 0x0000002105217210 */ /* 0x000fc60007f7e0ff */
[----:B------:R-:W-:Y:S01]  /*370e0*/  STL [R1+0x5dc], R18 ;  /* 0x0005dc1201007387 */ /* 0x000fe20000100800 */
[----:B------:R-:W-:Y:S01]  /*370f0*/  PRMT R39, RZ, 0x7610, R39 ;  /* 0x00007610ff277816 */ /* 0x000fe20000000027 */
[----:B-1----:R-:W-:Y:S01]  /*37100*/  @!P1 IMAD.MOV.U32 R8, RZ, RZ, R33 ;  /* 0x000000ffff089224 */ /* 0x002fe200078e0021 */
[C---:B---3--:R-:W-:Y:S01]  /*37110*/  IADD3 R13, P4, PT, R5.reuse, R13, RZ ;  /* 0x0000000d050d7210 */ /* 0x048fe20007f9e0ff */
[----:B--2---:R0:W-:Y:S04]  /*37120*/  STL [R1+0x78], R23 ;  /* 0x0000781701007387 */ /* 0x0041e80000100800 */
[----:B0-----:R-:W2:Y:S04]  /*37130*/  LDL.LU R23, [R1+0x604] ;  /* 0x0006040001177983 */ /* 0x001ea80000300800 */
[----:B------:R-:W3:Y:S04]  /*37140*/  LDL.LU R30, [R1+0x60c] ;  /* 0x00060c00011e7983 */ /* 0x000ee80000300800 */
[----:B------:R-:W-:Y:S04]  /*37150*/  STL [R1+0x5f8], R33 ;  /* 0x0005f82101007387 */ /* 0x000fe80000100800 */
[----:B------:R-:W3:Y:S01]  /*37160*/  LDL.LU R11, [R1+0x610] ;  /* 0x00061000010b7983 */ /* 0x000ee20000300800 */
[----:B----4-:R-:W-:Y:S01]  /*37170*/  IMAD.X R40, R6, 0x1, R40, P3 ;  /* 0x0000000106287824 */ /* 0x010fe200018e0628 */
[----:B------:R-:W-:-:S02]  /*37180*/  IADD3 R17, P3, PT, R5, R17, RZ ;  /* 0x0000001105117210 */ /* 0x000fc40007f7e0ff */
[----:B------:R-:W4:Y:S04]  /*37190*/  LDL.LU R18, [R1+0x618] ;  /* 0x0006180001127983 */ /* 0x000f280000300800 */
[----:B------:R0:W-:Y:S01]  /*371a0*/  STL [R1+0x74], R10 ;  /* 0x0000740a01007387 */ /* 0x0001e20000100800 */
[----:B------:R-:W-:Y:S02]  /*371b0*/  @!P1 IMAD.MOV.U32 R9, RZ, RZ, R40 ;  /* 0x000000ffff099224 */ /* 0x000fe400078e0028 */
[----:B------:R-:W-:-:S03]  /*371c0*/  IMAD.X R38, R6, 0x1, R38, P4 ;  /* 0x0000000106267824 */ /* 0x000fc600020e0626 */
[----:B------:R1:W4:Y:S04]  /*371d0*/  @!P1 LDG.E.U8 R39, desc[UR18][R8.64] ;  /* 0x0000001208279981 */ /* 0x000328000c1e1100 */
[----:B0-----:R-:W4:Y:S04]  /*371e0*/  LDL.LU R10, [R1+0x620] ;  /* 0x00062000010a7983 */ /* 0x001f280000300800 */
[----:B------:R0:W-:Y:S04]  /*371f0*/  STL [R1+0x600], R13 ;  /* 0x0006000d01007387 */ /* 0x0001e80000100800 */
[----:B------:R-:W-:Y:S04]  /*37200*/  STL [R1+0x5f4], R40 ;  /* 0x0005f42801007387 */ /* 0x000fe80000100800 */
[----:B------:R-:W-:Y:S04]  /*37210*/  STL [R1+0x608], R17 ;  /* 0x0006081101007387 */ /* 0x000fe80000100800 */
[----:B------:R-:W4:Y:S01]  /*37220*/  LDL.LU R33, [R1+0x614] ;  /* 0x0006140001217983 */ /* 0x000f220000300800 */
[----:B-1----:R-:W-:-:S03]  /*37230*/  @!P1 IMAD.MOV.U32 R8, RZ, RZ, R13 ;  /* 0x000000ffff089224 */ /* 0x002fc600078e000d */
[----:B------:R-:W-:Y:S04]  /*37240*/  STL [R1+0x5fc], R38 ;  /* 0x0005fc2601007387 */ /* 0x000fe80000100800 */
[----:B0-----:R-:W4:Y:S01]  /*37250*/  LDL.LU R13, [R1+0x61c] ;  /* 0x00061c00010d7983 */ /* 0x001f220000300800 */
[----:B------:R-:W-:Y:S01]  /*37260*/  PRMT R37, RZ, 0x7610, R37 ;  /* 0x00007610ff257816 */ /* 0x000fe20000000025 */
[----:B------:R-:W-:Y:S01]  /*37270*/  @!P1 IMAD.MOV.U32 R9, RZ, RZ, R38 ;  /* 0x000000ffff099224 */ /* 0x000fe200078e0026 */
[----:B------:R-:W-:-:S04]  /*37280*/  PRMT R36, RZ, 0x7610, R36 ;  /* 0x00007610ff247816 */ /* 0x000fc80000000024 */
[----:B------:R0:W4:Y:S01]  /*37290*/  @!P1 LDG.E.U8 R37, desc[UR18][R8.64] ;  /* 0x0000001208259981 */ /* 0x000122000c1e1100 */
[----:B------:R-:W-:Y:S01]  /*372a0*/  PRMT R35, RZ, 0x7610, R35 ;  /* 0x00007610ff237816 */ /* 0x000fe20000000023 */
[----:B0-----:R-:W-:Y:S01]  /*372b0*/  @!P1 IMAD.MOV.U32 R8, RZ, RZ, R17 ;  /* 0x000000ffff089224 */ /* 0x001fe200078e0011 */
[----:B------:R-:W-:Y:S02]  /*372c0*/  PRMT R16, RZ, 0x7610, R16 ;  /* 0x00007610ff107816 */ /* 0x000fe40000000010 */
[----:B------:R-:W-:Y:S01]  /*372d0*/  PRMT R2, RZ, 0x7610, R2 ;  /* 0x00007610ff027816 */ /* 0x000fe20000000002 */
[----:B--2---:R-:W-:-:S04]  /*372e0*/  IMAD.X R23, R6, 0x1, R23, P3 ;  /* 0x0000000106177824 */ /* 0x004fc800018e0617 */
[----:B------:R-:W-:-:S05]  /*372f0*/  @!P1 IMAD.MOV.U32 R9, RZ, RZ, R23 ;  /* 0x000000ffff099224 */ /* 0x000fca00078e0017 */
[----:B------:R0:W2:Y:S01]  /*37300*/  @!P1 LDG.E.U8 R36, desc[UR18][R8.64] ;  /* 0x0000001208249981 */ /* 0x0000a2000c1e1100 */
[C---:B---3--:R-:W-:Y:S02]  /*37310*/  IADD3 R11, P3, PT, R5.reuse, R11, RZ ;  /* 0x0000000b050b7210 */ /* 0x048fe40007f7e0ff */
[----:B----4-:R-:W-:-:S03]  /*37320*/  IADD3 R18, P4, PT, R5, R18, RZ ;  /* 0x0000001205127210 */ /* 0x010fc60007f9e0ff */
[----:B------:R-:W-:Y:S02]  /*37330*/  IMAD.X R30, R6, 0x1, R30, P3 ;  /* 0x00000001061e7824 */ /* 0x000fe400018e061e */
[----:B0-----:R-:W-:Y:S02]  /*37340*/  @!P1 IMAD.MOV.U32 R8, RZ, RZ, R11 ;  /* 0x000000ffff089224 */ /* 0x001fe400078e000b */
[----:B------:R-:W-:Y:S01]  /*37350*/  @!P1 IMAD.MOV.U32 R9, RZ, RZ, R30 ;  /* 0x000000ffff099224 */ /* 0x000fe200078e001e */
[----:B------:R0:W-:Y:S04]  /*37360*/  STL [R1+0x604], R23 ;  /* 0x0006041701007387 */ /* 0x0001e80000100800 */
[----:B------:R1:W3:Y:S01]  /*37370*/  @!P1 LDG.E.U8 R35, desc[UR18][R8.64] ;  /* 0x0000001208239981 */ /* 0x0002e2000c1e1100 */
[----:B------:R-:W-:-:S03]  /*37380*/  IADD3 R10, P3, PT, R5, R10, RZ ;  /* 0x0000000a050a7210 */ /* 0x000fc60007f7e0ff */
[----:B0-----:R-:W4:Y:S01]  /*37390*/  LDL.LU R23, [R1+0x638] ;  /* 0x0006380001177983 */ /* 0x001f220000300800 */
[----:B-1----:R-:W-:-:S03]  /*373a0*/  @!P1 IMAD.MOV.U32 R8, RZ, RZ, R18 ;  /* 0x000000ffff089224 */ /* 0x002fc600078e0012 */
[----:B------:R-:W2:Y:S01]  /*373b0*/  LDL.LU R17, [R1+0x640] ;  /* 0x0006400001117983 */ /* 0x000ea20000300800 */
[----:B------:R-:W-:-:S04]  /*373c0*/  IMAD.X R33, R6, 0x1, R33, P4 ;  /* 0x0000000106217824 */ /* 0x000fc800020e0621 */
[----:B------:R-:W-:Y:S01]  /*373d0*/  @!P1 IMAD.MOV.U32 R9, RZ, RZ, R33 ;  /* 0x000000ffff099224 */ /* 0x000fe200078e0021 */
[----:B------:R-:W-:Y:S01]  /*373e0*/  STL [R1+0x610], R11 ;  /* 0x0006100b01007387 */ /* 0x000fe20000100800 */
[----:B------:R-:W-:-:S03]  /*373f0*/  IMAD.X R13, R6, 0x1, R13, P3 ;  /* 0x00000001060d7824 */ /* 0x000fc600018e060d */
[----:B------:R-:W-:Y:S04]  /*37400*/  STL [R1+0x618], R18 ;  /* 0x0006181201007387 */ /* 0x000fe80000100800 */
[----:B------:R0:W3:Y:S04]  /*37410*/  @!P1 LDG.E.U8 R16, desc[UR18][R8.64] ;  /* 0x0000001208109981 */ /* 0x0000e8000c1e1100 */
[----:B------:R1:W-:Y:S04]  /*37420*/  STL [R1+0x60c], R30 ;  /* 0x00060c1e01007387 */ /* 0x0003e80000100800 */
[----:B------:R-:W-:Y:S01]  /*37430*/  STL [R1+0x620], R10 ;  /* 0x0006200a01007387 */ /* 0x000fe20000100800 */
[----:B0-----:R-:W-:-:S02]  /*37440*/  @!P1 IMAD.MOV.U32 R8, RZ, RZ, R10 ;  /* 0x000000ffff089224 */ /* 0x001fc400078e000a */
[----:B------:R-:W-:Y:S01]  /*37450*/  @!P1 IMAD.MOV.U32 R9, RZ, RZ, R13 ;  /* 0x000000ffff099224 */ /* 0x000fe200078e000d */
[----:B-1----:R-:W3:Y:S04]  /*37460*/  LDL.LU R30, [R1+0x634] ;  /* 0x00063400011e7983 */ /* 0x002ee80000300800 */
[----:B------:R0:W-:Y:S04]  /*37470*/  STL [R1+0x614], R33 ;  /* 0x0006142101007387 */ /* 0x0001e80000100800 */
[----:B------:R-:W3:Y:S04]  /*37480*/  LDL.LU R11, [R1+0x648] ;  /* 0x00064800010b7983 */ /* 0x000ee80000300800 */
[----:B------:R1:W3:Y:S04]  /*37490*/  @!P1 LDG.E.U8 R2, desc[UR18][R8.64] ;  /* 0x0000001208029981 */ /* 0x0002e8000c1e1100 */
[----:B0-----:R-:W3:Y:S04]  /*374a0*/  LDL.LU R33, [R1+0x63c] ;  /* 0x00063c0001217983 */ /* 0x001ee80000300800 */
[----:B------:R-:W-:Y:S04]  /*374b0*/  STL [R1+0x61c], R13 ;  /* 0x00061c0d01007387 */ /* 0x000fe80000100800 */
[----:B------:R-:W-:Y:S04]  /*374c0*/  STL [R1+0x70], R39 ;  /* 0x0000702701007387 */ /* 0x000fe80000100800 */
[----:B------:R-:W3:Y:S04]  /*374d0*/  LDL.LU R18, [R1+0x644] ;  /* 0x0006440001127983 */ /* 0x000ee80000300800 */
[----:B------:R-:W3:Y:S01]  /*374e0*/  LDL.LU R10, [R1+0x650] ;  /* 0x00065000010a7983 */ /* 0x000ee20000300800 */
[----:B------:R-:W-:-:S02]  /*374f0*/  PRMT R34, RZ, 0x7610, R34 ;  /* 0x00007610ff227816 */ /* 0x000fc40000000022 */
[----:B------:R-:W-:Y:S02]  /*37500*/  PRMT R26, RZ, 0x7610, R26 ;  /* 0x00007610ff1a7816 */ /* 0x000fe4000000001a */
[----:B----4-:R-:W-:-:S05]  /*37510*/  IADD3 R23, P3, PT, R5, R23, RZ ;  /* 0x0000001705177210 */ /* 0x010fca0007f7e0ff */
[----:B------:R-:W-:Y:S01]  /*37520*/  STL [R1+0x638], R23 ;  /* 0x0006381701007387 */ /* 0x000fe20000100800 */
[----:B--2---:R-:W-:-:S03]  /*37530*/  IADD3 R17, P4, PT, R5, R17, RZ ;  /* 0x0000001105117210 */ /* 0x004fc60007f9e0ff */
[----:B------:R-:W-:Y:S01]  /*37540*/  STL [R1+0x6c], R37 ;  /* 0x00006c2501007387 */ /* 0x000fe20000100800 */
[----:B-1----:R-:W-:-:S03]  /*37550*/  @!P1 IMAD.MOV.U32 R8, RZ, RZ, R23 ;  /* 0x000000ffff089224 */ /* 0x002fc600078e0017 */
[----:B---3--:R0:W-:Y:S04]  /*37560*/  STL [R1+0x60], R16 ;  /* 0x0000601001007387 */ /* 0x0081e80000100800 */
[----:B0-----:R-:W2:Y:S01]  /*37570*/  LDL.LU R16, [R1+0x658] ;  /* 0x0006580001107983 */ /* 0x001ea20000300800 */
[----:B------:R-:W-:-:S03]  /*37580*/  IMAD.X R30, R6, 0x1, R30, P3 ;  /* 0x00000001061e7824 */ /* 0x000fc600018e061e */
[----:B------:R-:W3:Y:S01]  /*37590*/  LDL.LU R13, [R1+0x660] ;  /* 0x00066000010d7983 */ /* 0x000ee20000300800 */
[----:B------:R-:W-:Y:S01]  /*375a0*/  @!P1 IMAD.MOV.U32 R9, RZ, RZ, R30 ;  /* 0x000000ffff099224 */ /* 0x000fe200078e001e */
[----:B------:R-:W-:-:S04]  /*375b0*/  IADD3 R11, P3, PT, R5, R11, RZ ;  /* 0x0000000b050b7210 */ /* 0x000fc80007f7e0ff */
[----:B------:R0:W4:Y:S04]  /*375c0*/  @!P1 LDG.E.U8 R34, desc[UR18][R8.64] ;  /* 0x0000001208229981 */ /* 0x000128000c1e1100 */
[----:B------:R-:W-:Y:S04]  /*375d0*/  STL [R1+0x12cc], R2 ;  /* 0x0012cc0201007387 */ /* 0x000fe80000100800 */
[----:B------:R-:W-:Y:S01]  /*375e0*/  STL [R1+0x68], R36 ;  /* 0x0000682401007387 */ /* 0x000fe20000100800 */
[----:B------:R-:W-:-:S03]  /*375f0*/  IMAD.X R33, R6, 0x1, R33, P4 ;  /* 0x0000000106217824 */ /* 0x000fc600020e0621 */
[----:B------:R-:W-:Y:S04]  /*37600*/  STL [R1+0x640], R17 ;  /* 0x0006401101007387 */ /* 0x000fe80000100800 */
[----:B------:R1:W-:Y:S04]  /*37610*/  STL [R1+0x634], R30 ;  /* 0x0006341e01007387 */ /* 0x0003e80000100800 */
[----:B------:R-:W-:Y:S01]  /*37620*/  STL [R1+0x648], R11 ;  /* 0x0006480b01007387 */ /* 0x000fe20000100800 */
[----:B0-----:R-:W-:-:S03]  /*37630*/  @!P1 IMAD.MOV.U32 R8, RZ, RZ, R17 ;  /* 0x000000ffff089224 */ /* 0x001fc600078e0011 */
[----:B------:R-:W3:Y:S01]  /*37640*/  LDL.LU R23, [R1+0x64c] ;  /* 0x00064c0001177983 */ /* 0x000ee20000300800 */
[----:B------:R-:W-:-:S03]  /*37650*/  @!P1 IMAD.MOV.U32 R9, RZ, RZ, R33 ;  /* 0x000000ffff099224 */ /* 0x000fc600078e0021 */
[----:B------:R-:W-:Y:S04]  /*37660*/  STL [R1+0x63c], R33 ;  /* 0x00063c2101007387 */ /* 0x000fe80000100800 */
[----:B-1----:R-:W4:Y:S04]  /*37670*/  LDL.LU R30, [R1+0x654] ;  /* 0x00065400011e7983 */ /* 0x002f280000300800 */
[----:B------:R0:W4:Y:S04]  /*37680*/  @!P1 LDG.E.U8 R26, desc[UR18][R8.64] ;  /* 0x00000012081a9981 */ /* 0x000128000c1e1100 */
[----:B------:R-:W-:Y:S04]  /*37690*/  STL [R1+0x64], R35 ;  /* 0x0000642301007387 */ /* 0x000fe80000100800 */
[----:B------:R-:W4:Y:S01]  /*376a0*/  LDL.LU R17, [R1+0x65c] ;  /* 0x00065c0001117983 */ /* 0x000f220000300800 */
[----:B------:R-:W-:Y:S01]  /*376b0*/  IMAD.X R18, R6, 0x1, R18, P3 ;  /* 0x0000000106127824 */ /* 0x000fe200018e0612 */
[----:B------:R-:W-:Y:S01]  /*376c0*/  IADD3 R10, P3, PT, R5, R10, RZ ;  /* 0x0000000a050a7210 */ /* 0x000fe20007f7e0ff */
[----:B0-----:R-:W-:Y:S01]  /*376d0*/  @!P1 IMAD.MOV.U32 R8, RZ, RZ, R11 ;  /* 0x000000ffff089224 */ /* 0x001fe200078e000b */
[----:B------:R-:W-:Y:S01]  /*376e0*/  PRMT R32, RZ, 0x7610, R32 ;  /* 0x00007610ff207816 */ /* 0x000fe20000000020 */
[----:B------:R-:W-:Y:S01]  /*376f0*/  @!P1 IMAD.MOV.U32 R9, RZ, RZ, R18 ;  /* 0x000000ffff099224 */ /* 0x000fe200078e0012 */
[----:B------:R-:W-:-:S04]  /*37700*/  PRMT R31, RZ, 0x7610, R31 ;  /* 0x00007610ff1f7816 */ /* 0x000fc8000000001f */
[----:B------:R0:W4:Y:S01]  /*37710*/  @!P1 LDG.E.U8 R32, desc[UR18][R8.64] ;  /* 0x0000001208209981 */ /* 0x000122000c1e1100 */
[----:B------:R-:W-:-:S03]  /*37720*/  PRMT R24, RZ, 0x7610, R24 ;  /* 0x00007610ff187816 */ /* 0x000fc60000000018 */
[----:B------:R-:W-:Y:S01]  /*37730*/  STL [R1+0x644], R18 ;  /* 0x0006441201007387 */ /* 0x000fe20000100800 */
[----:B0-----:R-:W-:Y:S01]  /*37740*/  @!P1 IMAD.MOV.U32 R8, RZ, RZ, R10 ;  /* 0x000000ffff089224 */ /* 0x001fe200078e000a */
[----:B------:R-:W-:Y:S02]  /*37750*/  PRMT R3, RZ, 0x7610, R3 ;  /* 0x00007610ff037816 */ /* 0x000fe40000000003 */
[C---:B--2---:R-:W-:Y:S01]  /*37760*/  IADD3 R16, P4, PT, R5.reuse, R16, RZ ;  /* 0x0000001005107210 */ /* 0x044fe20007f9e0ff */
[----:B---3--:R-:W-:Y:S01]  /*37770*/  IMAD.X R23, R6, 0x1, R23, P3 ;  /* 0x0000000106177824 */ /* 0x008fe200018e0617 */
[----:B------:R-:W-:-:S03]  /*37780*/  IADD3 R13, P3, PT, R5, R13, RZ ;  /* 0x0000000d050d7210 */ /* 0x000fc60007f7e0ff */
[----:B------:R-:W-:Y:S02]  /*37790*/  @!P1 IMAD.MOV.U32 R9, RZ, RZ, R23 ;  /* 0x000000ffff099224 */ /* 0x000fe400078e0017 */
[----:B----4-:R-:W-:-:S03]  /*377a0*/  IMAD.X R30, R6, 0x1, R30, P4 ;  /* 0x00000001061e7824 */ /* 0x010fc600020e061e */
[----:B------:R0:W2:Y:S04]  /*377b0*/  @!P1 LDG.E.U8 R31, desc[UR18][R8.64] ;  /* 0x00000012081f9981 */ /* 0x0000a8000c1e1100 */
[----:B------:R1:W-:Y:S01]  /*377c0*/  STL [R1+0x54], R26 ;  /* 0x0000541a01007387 */ /* 0x0003e20000100800 */
[----:B0-----:R-:W-:Y:S02]  /*377d0*/  @!P1 IMAD.MOV.U32 R8, RZ, RZ, R16 ;  /* 0x000000ffff089224 */ /* 0x001fe400078e0010 */
[----:B------:R-:W-:Y:S01]  /*377e0*/  @!P1 IMAD.MOV.U32 R9, RZ, RZ, R30 ;  /* 0x000000ffff099224 */ /* 0x000fe200078e001e */
[----:B-1----:R-:W3:Y:S01]  /*377f0*/  LDL.LU R26, [R1+0x674] ;  /* 0x00067400011a7983 */ /* 0x002ee20000300800 */
[----:B------:R-:W-:-:S03]  /*37800*/  IMAD.X R17, R6, 0x1, R17, P3 ;  /* 0x0000000106117824 */ /* 0x000fc600018e0611 */
[----:B------:R-:W4:Y:S04]  /*37810*/  LDL.LU R11, [R1+0x678] ;  /* 0x00067800010b7983 */ /* 0x000f280000300800 */
[----:B------:R-:W-:Y:S04]  /*37820*/  STL [R1+0x650], R10 ;  /* 0x0006500a01007387 */ /* 0x000fe80000100800 */
[----:B------:R-:W2:Y:S04]  /*37830*/  LDL.LU R18, [R1+0x680] ;  /* 0x0006800001127983 */ /* 0x000ea80000300800 */
[----:B------:R-:W-:Y:S04]  /*37840*/  STL [R1+0x658], R16 ;  /* 0x0006581001007387 */ /* 0x000fe80000100800 */
[----:B------:R0:W2:Y:S04]  /*37850*/  @!P1 LDG.E.U8 R24, desc[UR18][R8.64] ;  /* 0x0000001208189981 */ /* 0x0000a8000c1e1100 */
[----:B------:R1:W-:Y:S04]  /*37860*/  STL [R1+0x64c], R23 ;  /* 0x00064c1701007387 */ /* 0x0003e80000100800 */
[----:B------:R-:W-:Y:S01]  /*37870*/  STL [R1+0x660], R13 ;  /* 0x0006600d01007387 */ /* 0x000fe20000100800 */
[----:B0-----:R-:W-:-:S02]  /*37880*/  @!P1 IMAD.MOV.U32 R8, RZ, RZ, R13 ;  /* 0x000000ffff089224 */ /* 0x001fc400078e000d */
[----:B------:R-:W-:Y:S01]  /*37890*/  @!P1 IMAD.MOV.U32 R9, RZ, RZ, R17 ;  /* 0x000000ffff099224 */ /* 0x000fe200078e0011 */
[----:B-1----:R-:W2:Y:S04]  /*378a0*/  LDL.LU R23, [R1+0x67c] ;  /* 0x00067c0001177983 */ /* 0x002ea80000300800 */
[----:B------:R-:W-:Y:S04]  /*378b0*/  STL [R1+0x654], R30 ;  /* 0x0006541e01007387 */ /* 0x000fe80000100800 */
[----:B------:R-:W2:Y:S04]  /*378c0*/  LDL.LU R10, [R1+0x688] ;  /* 0x00068800010a7983 */ /* 0x000ea80000300800 */
[----:B------:R0:W2:Y:S04]  /*378d0*/  @!P1 LDG.E.U8 R3, desc[UR18][R8.64] ;  /* 0x0000001208039981 */ /* 0x0000a8000c1e1100 */
[----:B------:R-:W-:Y:S04]  /*378e0*/  STL [R1+0x58], R34 ;  /* 0x0000582201007387 */ /* 0x000fe80000100800 */
[----:B------:R-:W2:Y:S04]  /*378f0*/  LDL.LU R16, [R1+0x684] ;  /* 0x0006840001107983 */ /* 0x000ea80000300800 */
[----:B------:R1:W-:Y:S01]  /*37900*/  STL [R1+0x65c], R17 ;  /* 0x00065c1101007387 */ /* 0x0003e20000100800 */
[----:B------:R-:W-:-:S03]  /*37910*/  PRMT R29, RZ, 0x7610, R29 ;  /* 0x00007610ff1d7816 */ /* 0x000fc6000000001d */
[----:B-1----:R-:W2:Y:S04]  /*37920*/  LDL.LU R17, [R1+0x68c] ;  /* 0x00068c0001117983 */ /* 0x002ea80000300800 */
[----:B------:R-:W2:Y:S01]  /*37930*/  LDL.LU R13, [R1+0x690] ;  /* 0x00069000010d7983 */ /* 0x000ea20000300800 */
[----:B------:R-:W-:Y:S02]  /*37940*/  PRMT R12, RZ, 0x7610, R12 ;  /* 0x00007610ff0c7816 */ /* 0x000fe4000000000c */
[----:B----4-:R-:W-:-:S05]  /*37950*/  IADD3 R11, P3, PT, R5, R11, RZ ;  /* 0x0000000b050b7210 */ /* 0x010fca0007f7e0ff */
[C---:B---3--:R-:W-:Y:S01]  /*37960*/  IMAD.X R26, R6.reuse, 0x1, R26, P3 ;  /* 0x00000001061a7824 */ /* 0x048fe200018e061a */
[----:B------:R-:W-:Y:S01]  /*37970*/  STL [R1+0x678], R11 ;  /* 0x0006780b01007387 */ /* 0x000fe20000100800 */
[----:B--2---:R-:W-:Y:S01]  /*37980*/  IADD3 R18, P4, PT, R5, R18, RZ ;  /* 0x0000001205127210 */ /* 0x004fe20007f9e0ff */
[----:B0-----:R-:W-:Y:S02]  /*37990*/  @!P1 IMAD.MOV.U32 R8, RZ, RZ, R11 ;  /* 0x000000ffff089224 */ /* 0x001fe400078e000b */
[----:B------:R-:W-:Y:S01]  /*379a0*/  @!P1 IMAD.MOV.U32 R9, RZ, RZ, R26 ;  /* 0x000000ffff099224 */ /* 0x000fe200078e001a */
[----:B------:R0:W-:Y:S04]  /*379b0*/  STL [R1+0x48], R24 ;  /* 0x0000481801007387 */ /* 0x0001e80000100800 */
[----:B------:R1:W2:Y:S04]  /*379c0*/  @!P1 LDG.E.U8 R29, desc[UR18][R8.64] ;  /* 0x00000012081d9981 */ /* 0x0002a8000c1e1100 */
[----:B0-----:R-:W3:Y:S01]  /*379d0*/  LDL.LU R24, [R1+0x698] ;  /* 0x0006980001187983 */ /* 0x001ee20000300800 */
[----:B------:R-:W-:-:S02]  /*379e0*/  IMAD.X R23, R6, 0x1, R23, P4 ;  /* 0x0000000106177824 */ /* 0x000fc400020e0617 */
[----:B-1----:R-:W-:Y:S01]  /*379f0*/  @!P1 IMAD.MOV.U32 R8, RZ, RZ, R18 ;  /* 0x000000ffff089224 */ /* 0x002fe200078e0012 */
[----:B------:R-:W-:Y:S01]  /*37a00*/  IADD3 R10, P3, PT, R5, R10, RZ ;  /* 0x0000000a050a7210 */ /* 0x000fe20007f7e0ff */
[----:B------:R-:W-:Y:S01]  /*37a10*/  STL [R1+0x12d0], R3 ;  /* 0x0012d00301007387 */ /* 0x000fe20000100800 */
[----:B------:R-:W-:-:S03]  /*37a20*/  @!P1 IMAD.MOV.U32 R9, RZ, RZ, R23 ;  /* 0x000000ffff099224 */ /* 0x000fc600078e0017 */
[----:B------:R-:W-:Y:S04]  /*37a30*/  STL [R1+0x50], R32 ;  /* 0x0000502001007387 */ /* 0x000fe80000100800 */
[----:B------:R-:W-:Y:S04]  /*37a40*/  STL [R1+0x680], R18 ;  /* 0x0006801201007387 */ /* 0x000fe80000100800 */
[----:B------:R0:W-:Y:S04]  /*37a50*/  STL [R1+0x674], R26 ;  /* 0x0006741a01007387 */ /* 0x0001e80000100800 */
[----:B------:R-:W-:Y:S04]  /*37a60*/  STL [R1+0x688], R10 ;  /* 0x0006880a01007387 */ /* 0x000fe80000100800 */
[----:B------:R1:W4:Y:S04]  /*37a70*/  @!P1 LDG.E.U8 R12, desc[UR18][R8.64] ;  /* 0x00000012080c9981 */ /* 0x000328000c1e1100 */
[----:B0-----:R-:W2:Y:S04]  /*37a80*/  LDL.LU R26, [R1+0x694] ;  /* 0x00069400011a7983 */ /* 0x001ea80000300800 */
[----:B------:R-:W-:Y:S04]  /*37a90*/  STL [R1+0x67c], R23 ;  /* 0x00067c1701007387 */ /* 0x000fe80000100800 */
[----:B------:R-:W2:Y:S04]  /*37aa0*/  LDL.LU R11, [R1+0x6a0] ;  /* 0x0006a000010b7983 */ /* 0x000ea80000300800 */
[----:B------:R-:W-:Y:S04]  /*37ab0*/  STL [R1+0x4c], R31 ;  /* 0x00004c1f01007387 */ /* 0x000fe80000100800 */
[----:B------:R-:W2:Y:S01]  /*37ac0*/  LDL.LU R18, [R1+0x69c] ;  /* 0x00069c0001127983 */ /* 0x000ea20000300800 */
[----:B------:R-:W-:Y:S01]  /*37ad0*/  IMAD.X R16, R6, 0x1, R16, P3 ;  /* 0x0000000106107824 */ /* 0x000fe200018e0610 */
[----:B------:R-:W-:Y:S01]  /*37ae0*/  IADD3 R13, P3, PT, R5, R13, RZ ;  /* 0x0000000d050d7210 */ /* 0x000fe20007f7e0ff */
[----:B-1----:R-:W-:Y:S01]  /*37af0*/  @!P1 IMAD.MOV.U32 R8, RZ, RZ, R10 ;  /* 0x000000ffff089224 */ /* 0x002fe200078e000a */
[----:B------:R-:W-:Y:S01]  /*37b00*/  PRMT R28, RZ, 0x7610, R28 ;  /* 0x00007610ff1c7816 */ /* 0x000fe2000000001c */
[----:B------:R-:W-:-:S02]  /*37b10*/  @!P1 IMAD.MOV.U32 R9, RZ, RZ, R16 ;  /* 0x000000ffff099224 */ /* 0x000fc400078e0010 */
[----:B------:R-:W-:Y:S01]  /*37b20*/  IMAD.X R17, R6, 0x1, R17, P3 ;  /* 0x0000000106117824 */ /* 0x000fe200018e0611 */
[----:B------:R-:W-:Y:S02]  /*37b30*/  PRMT R27, RZ, 0x7610, R27 ;  /* 0x00007610ff1b7816 */ /* 0x000fe4000000001b */
[----:B------:R0:W2:Y:S01]  /*37b40*/  @!P1 LDG.E.U8 R28, desc[UR18][R8.64] ;  /* 0x00000012081c9981 */ /* 0x0000a2000c1e1100 */
[----:B------:R-:W-:-:S03]  /*37b50*/  PRMT R19, RZ, 0x7610, R19 ;  /* 0x00007610ff137816 */ /* 0x000fc60000000013 */
[----:B------:R-:W-:Y:S01]  /*37b60*/  STL [R1+0x684], R16 ;  /* 0x0006841001007387 */ /* 0x000fe20000100800 */
[----:B0-----:R-:W-:Y:S02]  /*37b70*/  @!P1 IMAD.MOV.U32 R8, RZ, RZ, R13 ;  /* 0x000000ffff089224 */ /* 0x001fe400078e000d */
[----:B------:R-:W-:-:S05]  /*37b80*/  @!P1 IMAD.MOV.U32 R9, RZ, RZ, R17 ;  /* 0x000000ffff099224 */ /* 0x000fca00078e0011 */
[----:B------:R0:W2:Y:S01]  /*37b90*/  @!P1 LDG.E.U8 R27, desc[UR18][R8.64] ;  /* 0x00000012081b9981 */ /* 0x0000a2000c1e1100 */
[----:B------:R-:W-:Y:S02]  /*37ba0*/  PRMT R4, RZ, 0x7610, R4 ;  /* 0x00007610ff047816 */ /* 0x000fe40000000004 */
[----:B---3--:R-:W-:-:S05]  /*37bb0*/  IADD3 R24, P4, PT, R5, R24, RZ ;  /* 0x0000001805187210 */ /* 0x008fca0007f9e0ff */
[----:B0-----:R-:W-:Y:S01]  /*37bc0*/  @!P1 IMAD.MOV.U32 R8, RZ, RZ, R24 ;  /* 0x000000ffff089224 */ /* 0x001fe200078e0018 */
[----:B----4-:R0:W-:Y:S01]  /*37bd0*/  STL [R1+0x3c], R12 ;  /* 0x00003c0c01007387 */ /* 0x0101e20000100800 */
[----:B--2---:R-:W-:-:S04]  /*37be0*/  IMAD.X R26, R6, 0x1, R26, P4 ;  /* 0x00000001061a7824 */ /* 0x004fc800020e061a */
[----:B------:R-:W-:Y:S01]  /*37bf0*/  @!P1 IMAD.MOV.U32 R9, RZ, RZ, R26 ;  /* 0x000000ffff099224 */ /* 0x000fe200078e001a */
[----:B0-----:R-:W2:Y:S01]  /*37c00*/  LDL.LU R12, [R1+0x6b4] ;  /* 0x0006b400010c7983 */ /* 0x001ea20000300800 */
[----:B------:R-:W-:-:S03]  /*37c10*/  IADD3 R11, P3, PT, R5, R11, RZ ;  /* 0x0000000b050b7210 */ /* 0x000fc60007f7e0ff */
[----:B------:R-:W3:Y:S04]  /*37c20*/  LDL.LU R10, [R1+0x6b8] ;  /* 0x0006b800010a7983 */ /* 0x000ee80000300800 */
[----:B------:R-:W4:Y:S01]  /*37c30*/  LDL.LU R23, [R1+0x6bc] ;  /* 0x0006bc0001177983 */ /* 0x000f220000300800 */
[----:B------:R-:W-:-:S03]  /*37c40*/  IMAD.X R18, R6, 0x1, R18, P3 ;  /* 0x0000000106127824 */ /* 0x000fc600018e0612 */
[----:B------:R-:W-:Y:S04]  /*37c50*/  STL [R1+0x690], R13 ;  /* 0x0006900d01007387 */ /* 0x000fe80000100800 */
[----:B------:R-:W4:Y:S04]  /*37c60*/  LDL.LU R16, [R1+0x6c0] ;  /* 0x0006c00001107983 */ /* 0x000f280000300800 */
[----:B------:R-:W-:Y:S04]  /*37c70*/  STL [R1+0x698], R24 ;  /* 0x0006981801007387 */ /* 0x000fe80000100800 */
[----:B------:R0:W4:Y:S04]  /*37c80*/  @!P1 LDG.E.U8 R19, desc[UR18][R8.64] ;  /* 0x0000001208139981 */ /* 0x000128000c1e1100 */
[----:B------:R1:W-:Y:S04]  /*37c90*/  STL [R1+0x68c], R17 ;  /* 0x00068c1101007387 */ /* 0x0003e80000100800 */
[----:B------:R1:W-:Y:S01]  /*37ca0*/  STL [R1+0x6a0], R11 ;  /* 0x0006a00b01007387 */ /* 0x0003e20000100800 */
[----:B0-----:R-:W-:-:S02]  /*37cb0*/  @!P1 IMAD.MOV.U32 R8, RZ, RZ, R11 ;  /* 0x000000ffff089224 */ /* 0x001fc400078e000b */
[----:B------:R-:W-:Y:S01]  /*37cc0*/  @!P1 IMAD.MOV.U32 R9, RZ, RZ, R18 ;  /* 0x000000ffff099224 */ /* 0x000fe200078e0012 */
[----:B-1----:R-:W4:Y:S04]  /*37cd0*/  LDL.LU R17, [R1+0x6c4] ;  /* 0x0006c40001117983 */ /* 0x002f280000300800 */
[----:B------:R-:W-:Y:S04]  /*37ce0*/  STL [R1+0x694], R26 ;  /* 0x0006941a01007387 */ /* 0x000fe80000100800 */
[----:B------:R-:W4:Y:S04]  /*37cf0*/  LDL.LU R13, [R1+0x6c8] ;  /* 0x0006c800010d7983 */ /* 0x000f280000300800 */
[----:B------:R0:W4:Y:S04]  /*37d00*/  @!P1 LDG.E.U8 R4, desc[UR18][R8.64] ;  /* 0x0000001208049981 */ /* 0x000128000c1e1100 */
[----:B------:R-:W-:Y:S04]  /*37d10*/  STL [R1+0x40], R29 ;  /* 0x0000401d01007387 */ /* 0x000fe80000100800 */
[----:B------:R1:W-:Y:S04]  /*37d20*/  STL [R1+0x69c], R18 ;  /* 0x00069c1201007387 */ /* 0x0003e80000100800 */
[----:B------:R-:W4:Y:S04]  /*37d30*/  LDL.LU R24, [R1+0x6cc] ;  /* 0x0006cc0001187983 */ /* 0x000f280000300800 */
[----:B------:R-:W4:Y:S01]  /*37d40*/  LDL.LU R11, [R1+0x6d0] ;  /* 0x0006d000010b7983 */ /* 0x000f220000300800 */
[----:B------:R-:W-:-:S02]  /*37d50*/  PRMT R25, RZ, 0x7610, R25 ;  /* 0x00007610ff197816 */ /* 0x000fc40000000019 */
[----:B------:R-:W-:Y:S02]  /*37d60*/  PRMT R21, RZ, 0x7610, R21 ;  /* 0x00007610ff157816 */ /* 0x000fe40000000015 */
[----:B---3--:R-:W-:-:S05]  /*37d70*/  IADD3 R10, P3, PT, R5, R10, RZ ;  /* 0x0000000a050a7210 */ /* 0x008fca0007f7e0ff */
[----:B------:R3:W-:Y:S01]  /*37d80*/  STL [R1+0x6b8], R10 ;  /* 0x0006b80a01007387 */ /* 0x0007e20000100800 */
[----:B--2---:R-:W-:-:S03]  /*37d90*/  IMAD.X R12, R6, 0x1, R12, P3 ;  /* 0x00000001060c7824 */ /* 0x004fc600018e060c */
[----:B-1----:R-:W2:Y:S01]  /*37da0*/  LDL.LU R18, [R1+0x6d4] ;  /* 0x0006d40001127983 */ /* 0x002ea20000300800 */
[----:B----4-:R-:W-:Y:S01]  /*37db0*/  IADD3 R16, P4, PT, R5, R16, RZ ;  /* 0x0000001005107210 */ /* 0x010fe20007f9e0ff */
[----:B0-----:R-:W-:Y:S02]  /*37dc0*/  @!P1 IMAD.MOV.U32 R8, RZ, RZ, R10 ;  /* 0x000000ffff089224 */ /* 0x001fe400078e000a */
[----:B------:R-:W-:Y:S02]  /*37dd0*/  @!P1 IMAD.MOV.U32 R9, RZ, RZ, R12 ;  /* 0x000000ffff099224 */ /* 0x000fe400078e000c */
[----:B------:R-:W-:-:S03]  /*37de0*/  IMAD.X R23, R6, 0x1, R23, P4 ;  /* 0x0000000106177824 */ /* 0x000fc600020e0617 */
[----:B------:R0:W4:Y:S01]  /*37df0*/  @!P1 LDG.E.U8 R25, desc[UR18][R8.64] ;  /* 0x0000001208199981 */ /* 0x000122000c1e1100 */
[----:B------:R-:W-:-:S03]  /*37e00*/  IADD3 R13, P3, PT, R5, R13, RZ ;  /* 0x0000000d050d7210 */ /* 0x000fc60007f7e0ff */
[----:B------:R-:W-:Y:S04]  /*37e10*/  STL [R1+0x12d4], R4 ;  /* 0x0012d40401007387 */ /* 0x000fe80000100800 */
[----:B------:R-:W-:Y:S04]  /*37e20*/  STL [R1+0x38], R28 ;  /* 0x0000381c01007387 */ /* 0x000fe80000100800 */
[----:B------:R-:W-:Y:S04]  /*37e30*/  STL [R1+0x6c0], R16 ;  /* 0x0006c01001007387 */ /* 0x000fe80000100800 */
[----:B------:R-:W-:Y:S04]  /*37e40*/  STL [R1+0x6b4], R12 ;  /* 0x0006b40c01007387 */ /* 0x000fe80000100800 */
[----:B------:R-:W-:Y:S04]  /*37e50*/  STL [R1+0x6c8], R13 ;  /* 0x0006c80d01007387 */ /* 0x000fe80000100800 */
[----:B---3--:R-:W3:Y:S01]  /*37e60*/  LDL.LU R10, [R1+0x6d8] ;  /* 0x0006d800010a7983 */ /* 0x008ee20000300800 */
[----:B0-----:R-:W-:-:S02]  /*37e70*/  @!P1 IMAD.MOV.U32 R8, RZ, RZ, R16 ;  /* 0x000000ffff089224 */ /* 0x001fc400078e0010 */
[----:B------:R-:W-:-:S05]  /*37e80*/  @!P1 IMAD.MOV.U32 R9, RZ, RZ, R23 ;  /* 0x000000ffff099224 */ /* 0x000fca00078e0017 */
[----:B------:R0:W4:Y:S01]  /*37e90*/  @!P1 LDG.E.U8 R21, desc[UR18][R8.64] ;  /* 0x0000001208159981 */ /* 0x000122000c1e1100 */
[C---:B------:R-:W-:Y:S01]  /*37ea0*/  IMAD.X R17, R6.reuse, 0x1, R17, P3 ;  /* 0x0000000106117824 */ /* 0x040fe200018e0611 */
[----:B------:R-:W-:Y:S02]  /*37eb0*/  PRMT R15, RZ, 0x7610, R15 ;  /* 0x00007610ff0f7816 */ /* 0x000fe4000000000f */
[----:B------:R-:W-:Y:S01]  /*37ec0*/  IADD3 R11, P3, PT, R5, R11, RZ ;  /* 0x0000000b050b7210 */ /* 0x000fe20007f7e0ff */
[----:B------:R-:W-:Y:S01]  /*37ed0*/  STL [R1+0x6bc], R23 ;  /* 0x0006bc1701007387 */ /* 0x000fe20000100800 */
[----:B0-----:R-:W-:Y:S02]  /*37ee0*/  @!P1 IMAD.MOV.U32 R8, RZ, RZ, R13 ;  /* 0x000000ffff089224 */ /* 0x001fe400078e000d */
[----:B------:R-:W-:Y:S01]  /*37ef0*/  @!P1 IMAD.MOV.U32 R9, RZ, RZ, R17 ;  /* 0x000000ffff099224 */ /* 0x000fe200078e0011 */
[----:B------:R0:W-:Y:S01]  /*37f00*/  STL [R1+0x30], R19 ;  /* 0x0000301301007387 */ /* 0x0001e20000100800 */
[----:B------:R-:W-:Y:S01]  /*37f10*/  IMAD.X R24, R6, 0x1, R24, P3 ;  /* 0x0000000106187824 */ /* 0x000fe200018e0618 */
[----:B------:R-:W-:-:S02]  /*37f20*/  PRMT R20, RZ, 0x7610, R20 ;  /* 0x00007610ff147816 */ /* 0x000fc40000000014 */
[----:B------:R1:W4:Y:S04]  /*37f30*/  @!P1 LDG.E.U8 R15, desc[UR18][R8.64] ;  /* 0x00000012080f9981 */ /* 0x000328000c1e1100 */
[----:B0-----:R-:W4:Y:S04]  /*37f40*/  LDL.LU R19, [R1+0x6dc] ;  /* 0x0006dc0001137983 */ /* 0x001f280000300800 */
[----:B------:R-:W4:Y:S01]  /*37f50*/  LDL.LU R12, [R1+0x6e0] ;  /* 0x0006e000010c7983 */ /* 0x000f220000300800 */
[----:B-1----:R-:W-:Y:S02]  /*37f60*/  @!P1 IMAD.MOV.U32 R8, RZ, RZ, R11 ;  /* 0x000000ffff089224 */ /* 0x002fe400078e000b */
[----:B------:R-:W-:Y:S01]  /*37f70*/  @!P1 IMAD.MOV.U32 R9, RZ, RZ, R24 ;  /* 0x000000ffff099224 */ /* 0x000fe200078e0018 */
[----:B------:R-:W-:Y:S01]  /*37f80*/  STL [R1+0x34], R27 ;  /* 0x0000341b01007387 */ /* 0x000fe20000100800 */
[----:B------:R-:W-:-:S03]  /*37f90*/  PRMT R3, RZ, 0x7610, R3 ;  /* 0x00007610ff037816 */ /* 0x000fc60000000003 */
[----:B------:R-:W4:Y:S04]  /*37fa0*/  LDL.LU R16, [R1+0x6f8] ;  /* 0x0006f80001107983 */ /* 0x000f280000300800 */
[----:B------:R0:W4:Y:S04]  /*37fb0*/  @!P1 LDG.E.U8 R20, desc[UR18][R8.64] ;  /* 0x0000001208149981 */ /* 0x000128000c1e1100 */
[----:B------:R1:W-:Y:S04]  /*37fc0*/  STL [R1+0x6c4], R17 ;  /* 0x0006c41101007387 */ /* 0x0003e80000100800 */
[----:B------:R-:W4:Y:S04]  /*37fd0*/  LDL.LU R23, [R1+0x6f4] ;  /* 0x0006f40001177983 */ /* 0x000f280000300800 */
[----:B-1----:R-:W4:Y:S04]  /*37fe0*/  LDL.LU R17, [R1+0x700] ;  /* 0x0007000001117983 */ /* 0x002f280000300800 */
[----:B------:R-:W-:Y:S04]  /*37ff0*/  STL [R1+0x6d0], R11 ;  /* 0x0006d00b01007387 */ /* 0x000fe80000100800 */
[----:B------:R-:W4:Y:S01]  /*38000*/  LDL.LU R13, [R1+0x708] ;  /* 0x00070800010d7983 */ /* 0x000f220000300800 */
[----:B---3--:R-:W-:-:S05]  /*38010*/  IADD3 R10, P4, PT, R5, R10, RZ ;  /* 0x0000000a050a7210 */ /* 0x008fca0007f9e0ff */
[----:B--2---:R-:W-:Y:S02]  /*38020*/  IMAD.X R18, R6, 0x1, R18, P4 ;  /* 0x0000000106127824 */ /* 0x004fe400020e0612 */
[----:B0-----:R-:W-:Y:S02]  /*38030*/  @!P1 IMAD.MOV.U32 R8, RZ, RZ, R10 ;  /* 0x000000ffff089224 */ /* 0x001fe400078e000a */
[----:B------:R-:W-:Y:S01]  /*38040*/  @!P1 IMAD.MOV.U32 R9, RZ, RZ, R18 ;  /* 0x000000ffff099224 */ /* 0x000fe200078e0012 */
[----:B----4-:R0:W-:Y:S04]  /*38050*/  STL [R1+0x24], R21 ;  /* 0x0000241501007387 */ /* 0x0101e80000100800 */
[----:B------:R1:W2:Y:S04]  /*38060*/  @!P1 LDG.E.U8 R3, desc[UR18][R8.64] ;  /* 0x0000001208039981 */ /* 0x0002a8000c1e1100 */
[----:B0-----:R-:W3:Y:S04]  /*38070*/  LDL.LU R21, [R1+0x6fc] ;  /* 0x0006fc0001157983 */ /* 0x001ee80000300800 */
[----:B------:R0:W-:Y:S01]  /*38080*/  STL [R1+0x20], R15 ;  /* 0x0000200f01007387 */ /* 0x0001e20000100800 */
[----:B------:R-:W-:-:S02]  /*38090*/  PRMT R0, RZ, 0x7610, R0 ;  /* 0x00007610ff007816 */ /* 0x000fc40000000000 */
[----:B------:R-:W-:Y:S01]  /*380a0*/  IADD3 R12, P3, PT, R5, R12, RZ ;  /* 0x0000000c050c7210 */ /* 0x000fe20007f7e0ff */
[----:B0-----:R-:W4:Y:S04]  /*380b0*/  LDL.LU R15, [R1+0x704] ;  /* 0x00070400010f7983 */ /* 0x001f280000300800 */
[----:B------:R-:W-:Y:S01]  /*380c0*/  STL [R1+0x6d8], R10 ;  /* 0x0006d80a01007387 */ /* 0x000fe20000100800 */
[----:B------:R-:W-:-:S03]  /*380d0*/  IMAD.X R19, R6, 0x1, R19, P3 ;  /* 0x0000000106137824 */ /* 0x000fc600018e0613 */
[----:B------:R-:W-:Y:S01]  /*380e0*/  STL [R1+0x6cc], R24 ;  /* 0x0006cc1801007387 */ /* 0x000fe20000100800 */
[----:B------:R-:W-:-:S03]  /*380f0*/  IADD3 R16, P3, PT, R5, R16, RZ ;  /* 0x0000001005107210 */ /* 0x000fc60007f7e0ff */
[----:B------:R-:W-:Y:S04]  /*38100*/  STL [R1+0x6e0], R12 ;  /* 0x0006e00c01007387 */ /* 0x000fe80000100800 */
[----:B------:R-:W4:Y:S01]  /*38110*/  LDL.LU R11, [R1+0x710] ;  /* 0x00071000010b7983 */ /* 0x000f220000300800 */
[----:B-1----:R-:W-:-:S03]  /*38120*/  @!P1 IMAD.MOV.U32 R8, RZ, RZ, R12 ;  /* 0x000000ffff089224 */ /* 0x002fc600078e000c */
[----:B------:R-:W-:Y:S01]  /*38130*/  STL [R1+0x6d4], R18 ;  /* 0x0006d41201007387 */ /* 0x000fe20000100800 */
[----:B------:R-:W-:-:S03]  /*38140*/  @!P1 IMAD.MOV.U32 R9, RZ, RZ, R19 ;  /* 0x000000ffff099224 */ /* 0x000fc600078e0013 */
[----:B------:R-:W-:Y:S01]  /*38150*/  STL [R1+0x28], R25 ;  /* 0x0000281901007387 */ /* 0x000fe20000100800 */
[----:B------:R-:W-:-:S03]  /*38160*/  IMAD.X R23, R6, 0x1, R23, P3 ;  /* 0x0000000106177824 */ /* 0x000fc600018e0617 */
[----:B------:R0:W-:Y:S01]  /*38170*/  STL [R1+0x1c], R20 ;  /* 0x00001c1401007387 */ /* 0x0001e20000100800 */
[----:B------:R-:W-:Y:S02]  /*38180*/  IADD3 R17, P4, PT, R5, R17, RZ ;  /* 0x0000001105117210 */ /* 0x000fe40007f9e0ff */
[----:B------:R-:W-:Y:S01]  /*38190*/  PRMT R22, RZ, 0x7610, R22 ;  /* 0x00007610ff167816 */ /* 0x000fe20000000016 */
[----:B------:R1:W4:Y:S04]  /*381a0*/  @!P1 LDG.E.U8 R0, desc[UR18][R8.64] ;  /* 0x0000001208009981 */ /* 0x000328000c1e1100 */
[----:B0-----:R-:W4:Y:S04]  /*381b0*/  LDL.LU R20, [R1+0x70c] ;  /* 0x00070c0001147983 */ /* 0x001f280000300800 */
[----:B------:R0:W-:Y:S04]  /*381c0*/  STL [R1+0x6dc], R19 ;  /* 0x0006dc1301007387 */ /* 0x0001e80000100800 */
[----:B------:R-:W4:Y:S01]  /*381d0*/  LDL.LU R18, [R1+0x718] ;  /* 0x0007180001127983 */ /* 0x000f220000300800 */
[----:B-1----:R-:W-:-:S02]  /*381e0*/  @!P1 IMAD.MOV.U32 R8, RZ, RZ, R16 ;  /* 0x000000ffff089224 */ /* 0x002fc400078e0010 */
[----:B------:R-:W-:Y:S01]  /*381f0*/  @!P1 IMAD.MOV.U32 R9, RZ, RZ, R23 ;  /* 0x000000ffff099224 */ /* 0x000fe200078e0017 */
[----:B------:R-:W4:Y:S01]  /*38200*/  LDL.LU R10, [R1+0x720] ;  /* 0x00072000010a7983 */ /* 0x000f220000300800 */
[----:B------:R-:W-:-:S03]  /*38210*/  PRMT R14, RZ, 0x7610, R14 ;  /* 0x00007610ff0e7816 */ /* 0x000fc6000000000e */
[----:B------:R1:W4:Y:S02]  /*38220*/  @!P1 LDG.E.U8 R22, desc[UR18][R8.64] ;  /* 0x0000001208169981 */ /* 0x000324000c1e1100 */
[----:B-1----:R-:W-:Y:S02]  /*38230*/  @!P1 IMAD.MOV.U32 R8, RZ, RZ, R17 ;  /* 0x000000ffff089224 */ /* 0x002fe400078e0011 */
[----:B--2---:R1:W-:Y:S04]  /*38240*/  STL [R1+0x12d8], R3 ;  /* 0x0012d80301007387 */ /* 0x0043e80000100800 */
[----:B0-----:R-:W2:Y:S01]  /*38250*/  LDL.LU R19, [R1+0x714] ;  /* 0x0007140001137983 */ /* 0x001ea20000300800 */
[----:B---3--:R-:W-:Y:S01]  /*38260*/  IMAD.X R21, R6, 0x1, R21, P4 ;  /* 0x0000000106157824 */ /* 0x008fe200020e0615 */
[----:B------:R-:W-:-:S02]  /*38270*/  IADD3 R13, P3, PT, R5, R13, RZ ;  /* 0x0000000d050d7210 */ /* 0x000fc40007f7e0ff */
[----:B------:R-:W3:Y:S01]  /*38280*/  LDL.LU R12, [R1+0x71c] ;  /* 0x00071c00010c7983 */ /* 0x000ee20000300800 */
[----:B------:R-:W-:-:S05]  /*38290*/  @!P1 IMAD.MOV.U32 R9, RZ, RZ, R21 ;  /* 0x000000ffff099224 */ /* 0x000fca00078e0015 */
[----:B------:R0:W3:Y:S01]  /*382a0*/  @!P1 LDG.E.U8 R14, desc[UR18][R8.64] ;  /* 0x00000012080e9981 */ /* 0x0000e2000c1e1100 */
[----:B-1----:R-:W-:Y:S01]  /*382b0*/  PRMT R3, RZ, 0x7610, R3 ;  /* 0x00007610ff037816 */ /* 0x002fe20000000003 */
[----:B----4-:R-:W-:Y:S02]  /*382c0*/  IMAD.X R15, R6, 0x1, R15, P3 ;  /* 0x00000001060f7824 */ /* 0x010fe400018e060f */
[----:B0-----:R-:W-:Y:S02]  /*382d0*/  @!P1 IMAD.MOV.U32 R8, RZ, RZ, R13 ;  /* 0x000000ffff089224 */ /* 0x001fe400078e000d */
[----:B------:R-:W-:Y:S01]  /*382e0*/  @!P1 IMAD.MOV.U32 R9, RZ, RZ, R15 ;  /* 0x000000ffff099224 */ /* 0x000fe200078e000f */
[----:B------:R-:W-:-:S04]  /*382f0*/  PRMT R4, RZ, 0x7610, R4 ;  /* 0x00007610ff047816 */ /* 0x000fc80000000004 */
[----:B------:R0:W4:Y:S01]  /*38300*/  @!P1 LDG.E.U8 R3, desc[UR18][R8.64] ;  /* 0x0000001208039981 */ /* 0x000122000c1e1100 */
[----:B------:R-:W-:-:S03]  /*38310*/  IADD3 R11, P3, PT, R5, R11, RZ ;  /* 0x0000000b050b7210 */ /* 0x000fc60007f7e0ff */
[----:B------:R1:W-:Y:S02]  /*38320*/  STL [R1+0x6f8], R16 ;  /* 0x0006f81001007387 */ /* 0x0003e40000100800 */
[----:B0-----:R-:W-:Y:S01]  /*38330*/  @!P1 IMAD.MOV.U32 R8, RZ, RZ, R11 ;  /* 0x000000ffff089224 */ /* 0x001fe200078e000b */
[----:B------:R-:W-:Y:S01]  /*38340*/  PRMT R2, RZ, 0x7610, R2 ;  /* 0x00007610ff027816 */ /* 0x000fe20000000002 */
[----:B------:R-:W-:-:S04]  /*38350*/  IMAD.X R20, R6, 0x1, R20, P3 ;  /* 0x0000000106147824 */ /* 0x000fc800018e0614 */
[----:B------:R-:W-:Y:S01]  /*38360*/  @!P1 IMAD.MOV.U32 R9, RZ, RZ, R20 ;  /* 0x000000ffff099224 */ /* 0x000fe200078e0014 */
[----:B------:R-:W-:Y:S01]  /*38370*/  IADD3 R18, P4, PT, R5, R18, RZ ;  /* 0x0000001205127210 */ /* 0x000fe20007f9e0ff */
[----:B------:R-:W-:Y:S04]  /*38380*/  STL [R1+0x12dc], R0 ;  /* 0x0012dc0001007387 */ /* 0x000fe80000100800 */
[----:B------:R0:W4:Y:S04]  /*38390*/  @!P1 LDG.E.U8 R4, desc[UR18][R8.64] ;  /* 0x0000001208049981 */ /* 0x000128000c1e1100 */
[----:B------:R-:W-:Y:S04]  /*383a0*/  STL [R1+0x700], R17 ;  /* 0x0007001101007387 */ /* 0x000fe80000100800 */
[----:B------:R-:W-:Y:S01]  /*383b0*/  STL [R1+0x6f4], R23 ;  /* 0x0006f41701007387 */ /* 0x000fe20000100800 */
[----:B0-----:R-:W-:-:S03]  /*383c0*/  @!P1 IMAD.MOV.U32 R8, RZ, RZ, R18 ;  /* 0x000000ffff089224 */ /* 0x001fc600078e0012 */
[----:B------:R-:W-:Y:S04]  /*383d0*/  STL [R1+0x708], R13 ;  /* 0x0007080d01007387 */ /* 0x000fe80000100800 */
[----:B-1----:R-:W4:Y:S04]  /*383e0*/  LDL.LU R16, [R1+0x738] ;  /* 0x0007380001107983 */ /* 0x002f280000300800 */
[----:B------:R-:W-:Y:S04]  /*383f0*/  STL [R1+0x6fc], R21 ;  /* 0x0006fc1501007387 */ /* 0x000fe80000100800 */
[----:B------:R-:W-:Y:S01]  /*38400*/  STL [R1+0x704], R15 ;  /* 0x0007040f01007387 */ /* 0x000fe20000100800 */
[----:B--2---:R-:W-:-:S04]  /*38410*/  IMAD.X R19, R6, 0x1, R19, P4 ;  /* 0x0000000106137824 */ /* 0x004fc800020e0613 */
[----:B------:R-:W-:-:S05]  /*38420*/  @!P1 IMAD.MOV.U32 R9, RZ, RZ, R19 ;  /* 0x000000ffff099224 */ /* 0x000fca00078e0013 */
[----:B------:R0:W2:Y:S04]  /*38430*/  @!P1 LDG.E.U8 R2, desc[UR18][R8.64] ;  /* 0x0000001208029981 */ /* 0x0000a8000c1e1100 */
[----:B---3--:R1:W-:Y:S04]  /*38440*/  STL [R1+0xc], R14 ;  /* 0x00000c0e01007387 */ /* 0x0083e80000100800 */
[----:B-1----:R-:W3:Y:S04]  /*38450*/  LDL.LU R14, [R1+0x740] ;  /* 0x00074000010e7983 */ /* 0x002ee80000300800 */
[----:B------:R-:W3:Y:S04]  /*38460*/  LDL.LU R17, [R1+0x734] ;  /* 0x0007340001117983 */ /* 0x000ee80000300800 */
[----:B------:R-:W3:Y:S01]  /*38470*/  LDL.LU R15, [R1+0x73c] ;  /* 0x00073c00010f7983 */ /* 0x000ee20000300800 */
[----:B------:R-:W-:-:S03]  /*38480*/  IADD3 R10, P3, PT, R5, R10, RZ ;  /* 0x0000000a050a7210 */ /* 0x000fc60007f7e0ff */
[----:B------:R1:W-:Y:S04]  /*38490*/  STL [R1+0x710], R11 ;  /* 0x0007100b01007387 */ /* 0x0003e80000100800 */
[----:B------:R-:W3:Y:S04]  /*384a0*/  LDL.LU R13, [R1+0x744] ;  /* 0x00074400010d7983 */ /* 0x000ee80000300800 */
[----:B------:R-:W3:Y:S04]  /*384b0*/  LDL.LU R0, [R1+0x748] ;  /* 0x0007480001007983 */ /* 0x000ee80000300800 */
[----:B----4-:R4:W-:Y:S01]  /*384c0*/  STL [R1+0x12e0], R3 ;  /* 0x0012e00301007387 */ /* 0x0109e20000100800 */
[----:B------:R-:W-:-:S03]  /*384d0*/  IMAD.X R12, R6, 0x1, R12, P3 ;  /* 0x00000001060c7824 */ /* 0x000fc600018e060c */
[----:B------:R-:W-:Y:S04]  /*384e0*/  STL [R1+0x718], R18 ;  /* 0x0007181201007387 */ /* 0x000fe80000100800 */
[----:B------:R-:W-:Y:S04]  /*384f0*/  STL [R1+0x70c], R20 ;  /* 0x00070c1401007387 */ /* 0x000fe80000100800 */
[----:B------:R-:W-:Y:S04]  /*38500*/  STL [R1+0x720], R10 ;  /* 0x0007200a01007387 */ /* 0x000fe80000100800 */
[----:B-1----:R-:W3:Y:S04]  /*38510*/  LDL.LU R11, [R1+0x750] ;  /* 0x00075000010b7983 */ /* 0x002ee80000300800 */
[----:B------:R-:W-:Y:S04]  /*38520*/  STL [R1+0x714], R19 ;  /* 0x0007141301007387 */ /* 0x000fe80000100800 */
[----:B------:R-:W-:Y:S01]  /*38530*/  STL [R1+0x12e4], R4 ;  /* 0x0012e40401007387 */ /* 0x000fe20000100800 */
[----:B------:R-:W-:-:S03]  /*38540*/  PRMT R92, RZ, 0x7610, R92 ;  /* 0x00007610ff5c7816 */ /* 0x000fc6000000005c */
[----:B------:R-:W-:Y:S01]  /*38550*/  STL [R1+0x10], R22 ;  /* 0x0000101601007387 */ /* 0x000fe20000100800 */
[----:B0-----:R-:W-:-:S03]  /*38560*/  @!P1 IMAD.MOV.U32 R9, RZ, RZ, R12 ;  /* 0x000000ffff099224 */ /* 0x001fc600078e000c */
[----:B----4-:R-:W4:Y:S01]  /*38570*/  LDL.LU R3, [R1+0x758] ;  /* 0x0007580001037983 */ /* 0x010f220000300800 */
[----:B------:R-:W-:-:S03]  /*38580*/  @!P1 IMAD.MOV.U32 R8, RZ, RZ, R10 ;  /* 0x000000ffff089224 */ /* 0x000fc600078e000a */
[----:B------:R0:W-:Y:S01]  /*38590*/  STL [R1+0x71c], R12 ;  /* 0x00071c0c01007387 */ /* 0x0001e20000100800 */
[----:B------:R-:W-:-:S03]  /*385a0*/  IADD3 R16, P3, PT, R5, R16, RZ ;  /* 0x0000001005107210 */ /* 0x000fc60007f7e0ff */
[----:B------:R1:W4:Y:S01]  /*385b0*/  @!P1 LDG.E.U8 R92, desc[UR18][R8.64] ;  /* 0x00000012085c9981 */ /* 0x000322000c1e1100 */
[----:B------:R-:W-:Y:S02]  /*385c0*/  PRMT R90, RZ, 0x7610, R90 ;  /* 0x00007610ff5a7816 */ /* 0x000fe4000000005a */
[----:B------:R-:W-:Y:S01]  /*385d0*/  PRMT R88, RZ, 0x7610, R88 ;  /* 0x00007610ff587816 */ /* 0x000fe20000000058 */
[----:B-1----:R-:W-:Y:S01]  /*385e0*/  @!P1 IMAD.MOV.U32 R8, RZ, RZ, R16 ;  /* 0x000000ffff089224 */ /* 0x002fe200078e0010 */
[----:B--2---:R1:W-:Y:S04]  /*385f0*/  STL [R1+0x12e8], R2 ;  /* 0x0012e80201007387 */ /* 0x0043e80000100800 */
[----:B0-----:R-:W2:Y:S04]  /*38600*/  LDL.LU R12, [R1+0x74c] ;  /* 0x00074c00010c7983 */ /* 0x001ea80000300800 */
[----:B------:R-:W2:Y:S01]  /*38610*/  LDL.LU R10, [R1+0x754] ;  /* 0x00075400010a7983 */ /* 0x000ea20000300800 */
[----:B---3--:R-:W-:Y:S01]  /*38620*/  IADD3 R14, P4, PT, R5, R14, RZ ;  /* 0x0000000e050e7210 */ /* 0x008fe20007f9e0ff */
[----:B------:R-:W-:-:S04]  /*38630*/  IMAD.X R17, R6, 0x1, R17, P3 ;  /* 0x0000000106117824 */ /* 0x000fc800018e0611 */
[----:B------:R-:W-:Y:S02]  /*38640*/  @!P1 IMAD.MOV.U32 R9, RZ, RZ, R17 ;  /* 0x000000ffff099224 */ /* 0x000fe400078e0011 */
[----:B------:R-:W-:Y:S01]  /*38650*/  IMAD.X R15, R6, 0x1, R15, P4 ;  /* 0x00000001060f7824 */ /* 0x000fe200020e060f */
[----:B------:R-:W-:Y:S04]  /*38660*/  STL [R1+0x738], R16 ;  /* 0x0007381001007387 */ /* 0x000fe80000100800 */
[----:B------:R0:W3:Y:S04]  /*38670*/  @!P1 LDG.E.U8 R90, desc[UR18][R8.64] ;  /* 0x00000012085a9981 */ /* 0x0000e8000c1e1100 */
[----:B------:R-:W3:Y:S04]  /*38680*/  LDL.LU R4, [R1+0x75c] ;  /* 0x00075c0001047983 */ /* 0x000ee80000300800 */
[----:B-1----:R-:W3:Y:S01]  /*38690*/  LDL.LU R2, [R1+0x760] ;  /* 0x0007600001027983 */ /* 0x002ee20000300800 */
[----:B0-----:R-:W-:-:S02]  /*386a0*/  @!P1 IMAD.MOV.U32 R8, RZ, RZ, R14 ;  /* 0x000000ffff089224 */ /* 0x001fc400078e000e */
[----:B------:R-:W-:-:S05]  /*386b0*/  @!P1 IMAD.MOV.U32 R9, RZ, RZ, R15 ;  /* 0x000000ffff099224 */ /* 0x000fca00078e000f */
[----:B------:R0:W3:Y:S01]  /*386c0*/  @!P1 LDG.E.U8 R88, desc[UR18][R8.64] ;  /* 0x0000001208589981 */ /* 0x0000e2000c1e1100 */
[----:B------:R-:W-:Y:S02]  /*386d0*/  IADD3 R0, P3, PT, R5, R0, RZ ;  /* 0x0000000005007210 */ /* 0x000fe40007f7e0ff */
[----:B------:R-:W-:-:S03]  /*386e0*/  PRMT R86, RZ, 0x7610, R86 ;  /* 0x00007610ff567816 */ /* 0x000fc60000000056 */
[----:B------:R-:W-:Y:S01]  /*386f0*/  IMAD.X R13, R6, 0x1, R13, P3 ;  /* 0x00000001060d7824 */ /* 0x000fe200018e060d */
[----:B------:R-:W-:Y:S01]  /*38700*/  IADD3 R11, P3, PT, R5, R11, RZ ;  /* 0x0000000b050b7210 */ /* 0x000fe20007f7e0ff */
[----:B0-----:R-:W-:Y:S02]  /*38710*/  @!P1 IMAD.MOV.U32 R8, RZ, RZ, R0 ;  /* 0x000000ffff089224 */ /* 0x001fe400078e0000 */
[----:B------:R-:W-:Y:S01]  /*38720*/  @!P1 IMAD.MOV.U32 R9, RZ, RZ, R13 ;  /* 0x000000ffff099224 */ /* 0x000fe200078e000d */
[----:B------:R-:W-:-:S04]  /*38730*/  PRMT R84, RZ, 0x7610, R84 ;  /* 0x00007610ff547816 */ /* 0x000fc80000000054 */
[----:B------:R0:W3:Y:S01]  /*38740*/  @!P1 LDG.E.U8 R86, desc[UR18][R8.64] ;  /* 0x0000001208569981 */ /* 0x0000e2000c1e1100 */
[----:B----4-:R-:W-:Y:S01]  /*38750*/  IADD3 R3, P4, PT, R5, R3, RZ ;  /* 0x0000000305037210 */ /* 0x010fe20007f9e0ff */
[----:B0-----:R-:W-:Y:S01]  /*38760*/  @!P1 IMAD.MOV.U32 R8, RZ, RZ, R11 ;  /* 0x000000ffff089224 */ /* 0x001fe200078e000b */
[----:B------:R-:W-:Y:S01]  /*38770*/  PRMT R82, RZ, 0x7610, R82 ;  /* 0x00007610ff527816 */ /* 0x000fe20000000052 */
[----:B------:R-:W-:Y:S04]  /*38780*/  STL [R1+0x12ec], R92 ;  /* 0x0012ec5c01007387 */ /* 0x000fe80000100800 */
[----:B------:R-:W-:Y:S04]  /*38790*/  STL [R1+0x740], R14 ;  /* 0x0007400e01007387 */ /* 0x000fe80000100800 */
[----:B------:R0:W-:Y:S04]  /*387a0*/  STL [R1+0x734], R17 ;  /* 0x0007341101007387 */ /* 0x0001e80000100800 */
[----:B------:R-:W-:Y:S04]  /*387b0*/  STL [R1+0x748], R0 ;  /* 0x0007480001007387 */ /* 0x000fe80000100800 */
[----:B0-----:R-:W4:Y:S04]  /*387c0*/  LDL.LU R17, [R1+0x778] ;  /* 0x0007780001117983 */ /* 0x001f280000300800 */
[----:B------:R0:W-:Y:S01]  /*387d0*/  STL [R1+0x73c], R15 ;  /* 0x00073c0f01007387 */ /* 0x0001e20000100800 */
[----:B------:R-:W-:Y:S01]  /*387e0*/  PRMT R80, RZ, 0x7610, R80 ;  /* 0x00007610ff507816 */ /* 0x000fe20000000050 */
[----:B--2---:R-:W-:-:S04]  /*387f0*/  IMAD.X R12, R6, 0x1, R12, P3 ;  /* 0x00000001060c7824 */ /* 0x004fc800018e060c */
[----:B------:R-:W-:Y:S02]  /*38800*/  @!P1 IMAD.MOV.U32 R9, RZ, RZ, R12 ;  /* 0x000000ffff099224 */ /* 0x000fe400078e000c */
[----:B------:R-:W-:-:S03]  /*38810*/  IMAD.X R10, R6, 0x1, R10, P4 ;  /* 0x00000001060a7824 */ /* 0x000fc600020e060a */
[----:B------:R1:W2:Y:S02]  /*38820*/  @!P1 LDG.E.U8 R84, desc[UR18][R8.64] ;  /* 0x0000001208549981 */ /* 0x0002a4000c1e1100 */
[----:B-1----:R-:W-:Y:S02]  /*38830*/  @!P1 IMAD.MOV.U32 R8, RZ, RZ, R3 ;  /* 0x000000ffff089224 */ /* 0x002fe400078e0003 */
[----:B------:R-:W-:Y:S01]  /*38840*/  @!P1 IMAD.MOV.U32 R9, RZ, RZ, R10 ;  /* 0x000000ffff099224 */ /* 0x000fe200078e000a */
[----:B---3--:R-:W-:Y:S04]  /*38850*/  STL [R1+0x12f0], R90 ;  /* 0x0012f05a01007387 */ /* 0x008fe80000100800 */
[----:B------:R1:W-:Y:S01]  /*38860*/  STL [R1+0x744], R13 ;  /* 0x0007440d01007387 */ /* 0x0003e20000100800 */
[----:B------:R-:W-:-:S03]  /*38870*/  IADD3 R2, P3, PT, R5, R2, RZ ;  /* 0x0000000205027210 */ /* 0x000fc60007f7e0ff */
[----:B------:R3:W2:Y:S02]  /*38880*/  @!P1 LDG.E.U8 R82, desc[UR18][R8.64] ;  /* 0x0000001208529981 */ /* 0x0006a4000c1e1100 */
[----:B------:R-:W-:Y:S02]  /*38890*/  IMAD.X R4, R6, 0x1, R4, P3 ;  /* 0x0000000106047824 */ /* 0x000fe400018e0604 */
[----:B------:R-:W-:Y:S04]  /*388a0*/  STL [R1+0x12f4], R88 ;  /* 0x0012f45801007387 */ /* 0x000fe80000100800 */
[----:B------:R-:W2:Y:S01]  /*388b0*/  LDL.LU R19, [R1+0x774] ;  /* 0x0007740001137983 */ /* 0x000ea20000300800 */
[----:B---3--:R-:W-:-:S03]  /*388c0*/  @!P1 IMAD.MOV.U32 R8, RZ, RZ, R2 ;  /* 0x000000ffff089224 */ /* 0x008fc600078e0002 */
[----:B0-----:R-:W3:Y:S01]  /*388d0*/  LDL.LU R15, [R1+0x77c] ;  /* 0x00077c00010f7983 */ /* 0x001ee20000300800 */
[----:B------:R-:W-:-:S03]  /*388e0*/  @!P1 IMAD.MOV.U32 R9, RZ, RZ, R4 ;  /* 0x000000ffff099224 */ /* 0x000fc600078e0004 */
[----:B------:R-:W-:Y:S04]  /*388f0*/  STL [R1+0x750], R11 ;  /* 0x0007500b01007387 */ /* 0x000fe80000100800 */
[----:B-1----:R-:W3:Y:S04]  /*38900*/  LDL.LU R13, [R1+0x780] ;  /* 0x00078000010d7983 */ /* 0x002ee80000300800 */
[----:B------:R-:W3:Y:S04]  /*38910*/  LDL.LU R16, [R1+0x784] ;  /* 0x0007840001107983 */ /* 0x000ee80000300800 */
[----:B------:R-:W3:Y:S04]  /*38920*/  LDL.LU R0, [R1+0x788] ;  /* 0x0007880001007983 */ /* 0x000ee80000300800 */
[----:B------:R0:W3:Y:S04]  /*38930*/  @!P1 LDG.E.U8 R80, desc[UR18][R8.64] ;  /* 0x0000001208509981 */ /* 0x0000e8000c1e1100 */
[----:B------:R-:W-:Y:S04]  /*38940*/  STL [R1+0x12f8], R86 ;  /* 0x0012f85601007387 */ /* 0x000fe80000100800 */
[----:B------:R-:W-:Y:S04]  /*38950*/  STL [R1+0x758], R3 ;  /* 0x0007580301007387 */ /* 0x000fe80000100800 */
[----:B------:R1:W-:Y:S04]  /*38960*/  STL [R1+0x74c], R12 ;  /* 0x00074c0c01007387 */ /* 0x0003e80000100800 */
[----:B------:R-:W-:Y:S04]  /*38970*/  STL [R1+0x760], R2 ;  /* 0x0007600201007387 */ /* 0x000fe80000100800 */
[----:B-1----:R-:W3:Y:S04]  /*38980*/  LDL.LU R12, [R1+0x790] ;  /* 0x00079000010c7983 */ /* 0x002ee80000300800 */
[----:B------:R-:W-:Y:S01]  /*38990*/  STL [R1+0x754], R10 ;  /* 0x0007540a01007387 */ /* 0x000fe20000100800 */
[----:B----4-:R-:W-:-:S02]  /*389a0*/  IADD3 R17, P3, PT, R5, R17, RZ ;  /* 0x0000001105117210 */ /* 0x010fc40007f7e0ff */
[----:B------:R-:W-:-:S03]  /*389b0*/  PRMT R78, RZ, 0x7610, R78 ;  /* 0x00007610ff4e7816 */ /* 0x000fc6000000004e */
[----:B0-----:R-:W-:Y:S01]  /*389c0*/  @!P1 IMAD.MOV.U32 R8, RZ, RZ, R17 ;  /* 0x000000ffff089224 */ /* 0x001fe200078e0011 */
[----:B--2---:R-:W-:Y:S04]  /*389d0*/  STL [R1+0x12fc], R84 ;  /* 0x0012fc5401007387 */ /* 0x004fe80000100800 */
[----:B------:R-:W2:Y:S04]  /*389e0*/  LDL.LU R18, [R1+0x78c] ;  /* 0x00078c0001127983 */ /* 0x000ea80000300800 */
[----:B------:R0:W-:Y:S04]  /*389f0*/  STL [R1+0x75c], R4 ;  /* 0x00075c0401007387 */ /* 0x0001e80000100800 */
[----:B------:R-:W4:Y:S04]  /*38a00*/  LDL.LU R11, [R1+0x798] ;  /* 0x00079800010b7983 */ /* 0x000f280000300800 */
[----:B------:R-:W4:Y:S04]  /*38a10*/  LDL.LU R3, [R1+0x7a0] ;  /* 0x0007a00001037983 */ /* 0x000f280000300800 */
[----:B------:R-:W-:Y:S04]  /*38a20*/  STL [R1+0x1300], R82 ;  /* 0x0013005201007387 */ /* 0x000fe80000100800 */
[----:B------:R-:W4:Y:S04]  /*38a30*/  LDL.LU R14, [R1+0x794] ;  /* 0x00079400010e7983 */ /* 0x000f280000300800 */
[----:B0-----:R-:W4:Y:S01]  /*38a40*/  LDL.LU R4, [R1+0x79c] ;  /* 0x00079c0001047983 */ /* 0x001f220000300800 */
[----:B------:R-:W-:-:S03]  /*38a50*/  IMAD.X R19, R6, 0x1, R19, P3 ;  /* 0x0000000106137824 */ /* 0x000fc600018e0613 */
[----:B------:R0:W-:Y:S04]  /*38a60*/  STL [R1+0x778], R17 ;  /* 0x0007781101007387 */ /* 0x0001e80000100800 */
[----:B------:R-:W4:Y:S01]  /*38a70*/  LDL.LU R2, [R1+0x7b8] ;  /* 0x0007b80001027983 */ /* 0x000f220000300800 */
[----:B------:R-:W-:-:S03]  /*38a80*/  @!P1 IMAD.MOV.U32 R9, RZ, RZ, R19 ;  /* 0x000000ffff099224 */ /* 0x000fc600078e0013 */
[----:B------:R-:W4:Y:S01]  /*38a90*/  LDL.LU R10, [R1+0x7c0] ;  /* 0x0007c000010a7983 */ /* 0x000f220000300800 */
[----:B---3--:R-:W-:-:S03]  /*38aa0*/  IADD3 R13, P4, PT, R5, R13, RZ ;  /* 0x0000000d050d7210 */ /* 0x008fc60007f9e0ff */
[----:B------:R1:W3:Y:S02]  /*38ab0*/  @!P1 LDG.E.U8 R78, desc[UR18][R8.64] ;  /* 0x00000012084e9981 */ /* 0x0002e4000c1e1100 */
[C---:B------:R-:W-:Y:S01]  /*38ac0*/  IMAD.X R15, R6.reuse, 0x1, R15, P4 ;  /* 0x00000001060f7824 */ /* 0x040fe200020e060f */
[----:B------:R-:W-:Y:S01]  /*38ad0*/  IADD3 R0, P3, PT, R5, R0, RZ ;  /* 0x0000000005007210 */ /* 0x000fe20007f7e0ff */
[----:B------:R-:W-:Y:S04]  /*38ae0*/  STL [R1+0x1304], R80 ;  /* 0x0013045001007387 */ /* 0x000fe80000100800 */
[----:B------:R-:W-:Y:S01]  /*38af0*/  IMAD.X R16, R6, 0x1, R16, P3 ;  /* 0x0000000106107824 */ /* 0x000fe200018e0610 */
[----:B------:R0:W-:Y:S04]  /*38b00*/  STL [R1+0x780], R13 ;  /* 0x0007800d01007387 */ /* 0x0001e80000100800 */
[----:B------:R-:W-:Y:S01]  /*38b10*/  STL [R1+0x774], R19 ;  /* 0x0007741301007387 */ /* 0x000fe20000100800 */
[----:B-1----:R-:W-:-:S03]  /*38b20*/  @!P1 IMAD.MOV.U32 R8, RZ, RZ, R13 ;  /* 0x000000ffff089224 */ /* 0x002fc600078e000d */
[----:B------:R-:W-:Y:S04]  /*38b30*/  STL [R1+0x788], R0 ;  /* 0x0007880001007387 */ /* 0x000fe80000100800 */
[----:B------:R1:W-:Y:S04]  /*38b40*/  STL [R1+0x77c], R15 ;  /* 0x00077c0f01007387 */ /* 0x0003e80000100800 */
[----:B0-----:R-:W3:Y:S04]  /*38b50*/  LDL.LU R17, [R1+0x7b4] ;  /* 0x0007b40001117983 */ /* 0x001ee80000300800 */
[----:B------:R0:W-:Y:S04]  /*38b60*/  STL [R1+0x784], R16 ;  /* 0x0007841001007387 */ /* 0x0001e80000100800 */
[----:B------:R-:W3:Y:S01]  /*38b70*/  LDL.LU R13, [R1+0x7bc] ;  /* 0x0007bc00010d7983 */ /* 0x000ee20000300800 */
[----:B------:R-:W-:-:S03]  /*38b80*/  @!P1 IMAD.MOV.U32 R9, RZ, RZ, R15 ;  /* 0x000000ffff099224 */ /* 0x000fc600078e000f */
[----:B-1----:R-:W3:Y:S01]  /*38b90*/  LDL.LU R15, [R1+0x7c8] ;  /* 0x0007c800010f7983 */ /* 0x002ee20000300800 */
[----:B------:R-:W-:Y:S02]  /*38ba0*/  PRMT R76, RZ, 0x7610, R76 ;  /* 0x00007610ff4c7816 */ /* 0x000fe4000000004c */
[----:B------:R-:W-:Y:S02]  /*38bb0*/  IADD3 R12, P3, PT, R5, R12, RZ ;  /* 0x0000000c050c7210 */ /* 0x000fe40007f7e0ff */
[----:B------:R-:W-:Y:S02]  /*38bc0*/  PRMT R74, RZ, 0x7610, R74 ;  /* 0x00007610ff4a7816 */ /* 0x000fe4000000004a */
[----:B------:R1:W3:Y:S01]  /*38bd0*/  @!P1 LDG.E.U8 R76, desc[UR18][R8.64] ;  /* 0x00000012084c9981 */ /* 0x0002e2000c1e1100 */
[----:B------:R-:W-:Y:S01]  /*38be0*/  PRMT R72, RZ, 0x7610, R72 ;  /* 0x00007610ff487816 */ /* 0x000fe20000000048 */
[----:B-1----:R-:W-:Y:S02]  /*38bf0*/  @!P1 IMAD.MOV.U32 R8, RZ, RZ, R0 ;  /* 0x000000ffff089224 */ /* 0x002fe400078e0000 */
[----:B------:R-:W-:-:S02]  /*38c00*/  @!P1 IMAD.MOV.U32 R9, RZ, RZ, R16 ;  /* 0x000000ffff099224 */ /* 0x000fc400078e0010 */
[----:B0-----:R-:W3:Y:S04]  /*38c10*/  LDL.LU R16, [R1+0x7c4] ;  /* 0x0007c40001107983 */ /* 0x001ee80000300800 */
[----:B------:R0:W3:Y:S04]  /*38c20*/  @!P1 LDG.E.U8 R74, desc[UR18][R8.64] ;  /* 0x00000012084a9981 */ /* 0x0000e8000c1e1100 */
[----:B------:R-:W3:Y:S01]  /*38c30*/  LDL.LU R0, [R1+0x7d0] ;  /* 0x0007d00001007983 */ /* 0x000ee20000300800 */
[----:B------:R-:W-:-:S03]  /*38c40*/  PRMT R70, RZ, 0x7610, R70 ;  /* 0x00007610ff467816 */ /* 0x000fc60000000046 */
[----:B------:R1:W-:Y:S01]  /*38c50*/  STL [R1+0x790], R12 ;  /* 0x0007900c01007387 */ /* 0x0003e20000100800 */
[----:B0-----:R-:W-:Y:S01]  /*38c60*/  @!P1 IMAD.MOV.U32 R8, RZ, RZ, R12 ;  /* 0x000000ffff089224 */ /* 0x001fe200078e000c */
[----:B------:R-:W-:Y:S02]  /*38c70*/  PRMT R68, RZ, 0x7610, R68 ;  /* 0x00007610ff447816 */ /* 0x000fe40000000044 */
[----:B------:R-:W-:Y:S01]  /*38c80*/  PRMT R66, RZ, 0x7610, R66 ;  /* 0x00007610ff427816 */ /* 0x000fe20000000042 */
[----:B--2---:R-:W-:-:S04]  /*38c90*/  IMAD.X R18, R6, 0x1, R18, P3 ;  /* 0x0000000106127824 */ /* 0x004fc800018e0612 */
[----:B------:R-:W-:Y:S01]  /*38ca0*/  @!P1 IMAD.MOV.U32 R9, RZ, RZ, R18 ;  /* 0x000000ffff099224 */ /* 0x000fe200078e0012 */
[----:B----4-:R-:W-:-:S04]  /*38cb0*/  IADD3 R11, P4, PT, R5, R11, RZ ;  /* 0x0000000b050b7210 */ /* 0x010fc80007f9e0ff */
[----:B------:R0:W2:Y:S01]  /*38cc0*/  @!P1 LDG.E.U8 R72, desc[UR18][R8.64] ;  /* 0x0000001208489981 */ /* 0x0000a2000c1e1100 */
[----:B------:R-:W-:-:S03]  /*38cd0*/  IADD3 R3, P3, PT, R5, R3, RZ ;  /* 0x0000000305037210 */ /* 0x000fc60007f7e0ff */
[----:B------:R-:W-:Y:S04]  /*38ce0*/  STL [R1+0x798], R11 ;  /* 0x0007980b01007387 */ /* 0x000fe80000100800 */
[----:B------:R-:W-:Y:S01]  /*38cf0*/  STL [R1+0x78c], R18 ;  /* 0x00078c1201007387 */ /* 0x000fe20000100800 */
[----:B0-----:R-:W-:-:S03]  /*38d00*/  @!P1 IMAD.MOV.U32 R8, RZ, RZ, R11 ;  /* 0x000000ffff089224 */ /* 0x001fc600078e000b */
[----:B------:R-:W-:Y:S01]  /*38d10*/  STL [R1+0x7a0], R3 ;  /* 0x0007a00301007387 */ /* 0x000fe20000100800 */
[----:B------:R-:W-:-:S03]  /*38d20*/  IMAD.X R14, R6, 0x1, R14, P4 ;  /* 0x00000001060e7824 */ /* 0x000fc600020e060e */
[----:B-1----:R-:W4:Y:S01]  /*38d30*/  LDL.LU R12, [R1+0x7cc] ;  /* 0x0007cc00010c7983 */ /* 0x002f220000300800 */
[----:B------:R-:W-:-:S03]  /*38d40*/  @!P1 IMAD.MOV.U32 R9, RZ, RZ, R14 ;  /* 0x000000ffff099224 */ /* 0x000fc600078e000e */
[----:B------:R0:W-:Y:S01]  /*38d50*/  STL [R1+0x794], R14 ;  /* 0x0007940e01007387 */ /* 0x0001e20000100800 */
[----:B------:R-:W-:-:S03]  /*38d60*/  IMAD.X R4, R6, 0x1, R4, P3 ;  /* 0x0000000106047824 */ /* 0x000fc600018e0604 */
[----:B------:R1:W2:Y:S01]  /*38d70*/  @!P1 LDG.E.U8 R70, desc[UR18][R8.64] ;  /* 0x0000001208469981 */ /* 0x0002a2000c1e1100 */
[----:B------:R-:W-:-:S03]  /*38d80*/  IADD3 R2, P4, PT, R5, R2, RZ ;  /* 0x0000000205027210 */ /* 0x000fc60007f9e0ff */
[----:B0-----:R-:W2:Y:S04]  /*38d90*/  LDL.LU R14, [R1+0x7d4] ;  /* 0x0007d400010e7983 */ /* 0x001ea80000300800 */
[----:B------:R-:W2:Y:S01]  /*38da0*/  LDL.LU R11, [R1+0x7d8] ;  /* 0x0007d800010b7983 */ /* 0x000ea20000300800 */
[----:B-1----:R-:W-:Y:S01]  /*38db0*/  @!P1 IMAD.MOV.U32 R9, RZ, RZ, R4 ;  /* 0x000000ffff099224 */ /* 0x002fe200078e0004 */
[----:B------:R-:W-:Y:S02]  /*38dc0*/  IADD3 R10, P3, PT, R5, R10, RZ ;  /* 0x0000000a050a7210 */ /* 0x000fe40007f7e0ff */
[----:B------:R0:W-:Y:S01]  /*38dd0*/  STL [R1+0x79c], R4 ;  /* 0x00079c0401007387 */ /* 0x0001e20000100800 */
[----:B------:R-:W-:-:S05]  /*38de0*/  @!P1 IMAD.MOV.U32 R8, RZ, RZ, R3 ;  /* 0x000000ffff089224 */ /* 0x000fca00078e0003 */
[----:B------:R1:W2:Y:S04]  /*38df0*/  @!P1 LDG.E.U8 R68, desc[UR18][R8.64] ;  /* 0x0000001208449981 */ /* 0x0002a8000c1e1100 */
[----:B0-----:R-:W2:Y:S04]  /*38e00*/  LDL.LU R4, [R1+0x7dc] ;  /* 0x0007dc0001047983 */ /* 0x001ea80000300800 */
[----:B------:R0:W-:Y:S04]  /*38e10*/  STL [R1+0x7b8], R2 ;  /* 0x0007b80201007387 */ /* 0x0001e80000100800 */
[----:B------:R-:W2:Y:S01]  /*38e20*/  LDL.LU R3, [R1+0x7e0] ;  /* 0x0007e00001037983 */ /* 0x000ea20000300800 */
[----:B-1----:R-:W-:-:S03]  /*38e30*/  @!P1 IMAD.MOV.U32 R8, RZ, RZ, R2 ;  /* 0x000000ffff089224 */ /* 0x002fc600078e0002 */
[----:B------:R1:W-:Y:S01]  /*38e40*/  STL [R1+0x7c0], R10 ;  /* 0x0007c00a01007387 */ /* 0x0003e20000100800 */
[----:B---3--:R-:W-:-:S04]  /*38e50*/  IMAD.X R17, R6, 0x1, R17, P4 ;  /* 0x0000000106117824 */ /* 0x008fc800020e0611 */
[----:B------:R-:W-:Y:S02]  /*38e60*/  @!P1 IMAD.MOV.U32 R9, RZ, RZ, R17 ;  /* 0x000000ffff099224 */ /* 0x000fe400078e0011 */
[----:B------:R-:W-:Y:S01]  /*38e70*/  IMAD.X R13, R6, 0x1, R13, P3 ;  /* 0x00000001060d7824 */ /* 0x000fe200018e060d */
[----:B------:R-:W-:Y:S01]  /*38e80*/  STL [R1+0x7b4], R17 ;  /* 0x0007b41101007387 */ /* 0x000fe20000100800 */
[----:B------:R-:W-:-:S03]  /*38e90*/  IADD3 R15, P3, PT, R5, R15, RZ ;  /* 0x0000000f050f7210 */ /* 0x000fc60007f7e0ff */
[----:B------:R3:W-:Y:S04]  /*38ea0*/  STL [R1+0x7bc], R13 ;  /* 0x0007bc0d01007387 */ /* 0x0007e80000100800 */
[----:B0-----:R-:W2:Y:S04]  /*38eb0*/  LDL.LU R2, [R1+0x7f8] ;  /* 0x0007f80001027983 */ /* 0x001ea80000300800 */
[----:B------:R0:W2:Y:S04]  /*38ec0*/  @!P1 LDG.E.U8 R66, desc[UR18][R8.64] ;  /* 0x0000001208429981 */ /* 0x0000a8000c1e1100 */
[----:B------:R3:W-:Y:S01]  /*38ed0*/  STL [R1+0x7c8], R15 ;  /* 0x0007c80f01007387 */ /* 0x0007e20000100800 */
[----:B0-----:R-:W-:-:S03]  /*38ee0*/  @!P1 IMAD.MOV.U32 R8, RZ, RZ, R10 ;  /* 0x000000ffff089224 */ /* 0x001fc600078e000a */
[----:B-1----:R-:W2:Y:S01]  /*38ef0*/  LDL.LU R10, [R1+0x7f4] ;  /* 0x0007f400010a7983 */ /* 0x002ea20000300800 */
[----:B------:R-:W-:Y:S01]  /*38f00*/  PRMT R64, RZ, 0x7610, R64 ;  /* 0x00007610ff407816 */ /* 0x000fe20000000040 */
[----:B------:R-:W-:Y:S02]  /*38f10*/  @!P1 IMAD.MOV.U32 R9, RZ, RZ, R13 ;  /* 0x000000ffff099224 */ /* 0x000fe400078e000d */
[----:B------:R-:W-:Y:S01]  /*38f20*/  IMAD.X R16, R6, 0x1, R16, P3 ;  /* 0x0000000106107824 */ /* 0x000fe200018e0610 */
[----:B------:R-:W-:Y:S01]  /*38f30*/  PRMT R62, RZ, 0x7610, R62 ;  /* 0x00007610ff3e7816 */ /* 0x000fe2000000003e */
[----:B---3--:R-:W3:Y:S01]  /*38f40*/  LDL.LU R13, [R1+0x800] ;  /* 0x00080000010d7983 */ /* 0x008ee20000300800 */
[----:B------:R-:W-:-:S03]  /*38f50*/  IADD3 R0, P3, PT, R5, R0, RZ ;  /* 0x0000000005007210 */ /* 0x000fc60007f7e0ff */
[----:B------:R0:W3:Y:S01]  /*38f60*/  @!P1 LDG.E.U8 R64, desc[UR18][R8.64] ;  /* 0x0000001208409981 */ /* 0x0000e2000c1e1100 */
[----:B------:R-:W-:-:S03]  /*38f70*/  PRMT R60, RZ, 0x7610, R60 ;  /* 0x00007610ff3c7816 */ /* 0x000fc6000000003c */
[----:B------:R-:W-:Y:S01]  /*38f80*/  STL [R1+0x7c4], R16 ;  /* 0x0007c41001007387 */ /* 0x000fe20000100800 */
[----:B0-----:R-:W-:Y:S02]  /*38f90*/  @!P1 IMAD.MOV.U32 R8, RZ, RZ, R15 ;  /* 0x000000ffff089224 */ /* 0x001fe400078e000f */
[----:B------:R-:W-:Y:S01]  /*38fa0*/  @!P1 IMAD.MOV.U32 R9, RZ, RZ, R16 ;  /* 0x000000ffff099224 */ /* 0x000fe200078e0010 */
[----:B------:R-:W3:Y:S04]  /*38fb0*/  LDL.LU R15, [R1+0x7fc] ;  /* 0x0007fc00010f7983 */ /* 0x000ee80000300800 */
[----:B------:R0:W3:Y:S04]  /*38fc0*/  @!P1 LDG.E.U8 R62, desc[UR18][R8.64] ;  /* 0x00000012083e9981 */ /* 0x0000e8000c1e1100 */
[----:B------:R-:W-:Y:S01]  /*38fd0*/  STL [R1+0x7d0], R0 ;  /* 0x0007d00001007387 */ /* 0x000fe20000100800 */
[----:B------:R-:W-:Y:S01]  /*38fe0*/  PRMT R58, RZ, 0x7610, R58 ;  /* 0x00007610ff3a7816 */ /* 0x000fe2000000003a */
[----:B0-----:R-:W-:Y:S01]  /*38ff0*/  @!P1 IMAD.MOV.U32 R8, RZ, RZ, R0 ;  /* 0x000000ffff089224 */ /* 0x001fe200078e0000 */
[----:B------:R-:W-:Y:S01]  /*39000*/  PRMT R56, RZ, 0x7610, R56 ;  /* 0x00007610ff387816 */ /* 0x000fe20000000038 */
[----:B----4-:R-:W-:-:S04]  /*39010*/  IMAD.X R12, R6, 0x1, R12, P3 ;  /* 0x00000001060c7824 */ /* 0x010fc800018e060c */
[----:B------:R-:W-:Y:S01]  /*39020*/  @!P1 IMAD.MOV.U32 R9, RZ, RZ, R12 ;  /* 0x000000ffff099224 */ /* 0x000fe200078e000c */
[----:B------:R0:W-:Y:S04]  /*39030*/  STL [R1+0x7cc], R12 ;  /* 0x0007cc0c01007387 */ /* 0x0001e80000100800 */
[----:B------:R1:W4:Y:S04]  /*39040*/  @!P1 LDG.E.U8 R60, desc[UR18][R8.64] ;  /* 0x00000012083c9981 */ /* 0x000328000c1e1100 */
        /* <DEDUP_REMOVED lines=8> */
[----:B------:R1:W4:Y:S04]  /*390d0*/  @!P1 LDG.E.U8 R58, desc[UR18][R8.64] ;  /* 0x00000012083a9981 */ /* 0x000328000c1e1100 */
[----:B0-----:R-:W4:Y:S01]  /*390e0*/  LDL.LU R14, [R1+0x80c] ;  /* 0x00080c00010e7983 */ /* 0x001f220000300800 */
[----:B------:R-:W-:-:S03]  /*390f0*/  IADD3 R3, P3, PT, R5, R3, RZ ;  /* 0x0000000305037210 */ /* 0x000fc60007f7e0ff */
[----:B------:R-:W4:Y:S02]  /*39100*/  LDL.LU R11, [R1+0x810] ;  /* 0x00081000010b7983 */ /* 0x000f240000300800 */
[----:B------:R-:W-:Y:S02]  /*39110*/  IMAD.X R4, R6, 0x1, R4, P3 ;  /* 0x0000000106047824 */ /* 0x000fe400018e0604 */
[----:B------:R-:W-:Y:S01]  /*39120*/  STL [R1+0x7e0], R3 ;  /* 0x0007e00301007387 */ /* 0x000fe20000100800 */
[----:B-1----:R-:W-:Y:S02]  /*39130*/  @!P1 IMAD.MOV.U32 R8, RZ, RZ, R3 ;  /* 0x000000ffff089224 */ /* 0x002fe400078e0003 */
[----:B------:R-:W-:Y:S01]  /*39140*/  @!P1 IMAD.MOV.U32 R9, RZ, RZ, R4 ;  /* 0x000000ffff099224 */ /* 0x000fe200078e0004 */
[----:B------:R0:W-:Y:S04]  /*39150*/  STL [R1+0x7dc], R4 ;  /* 0x0007dc0401007387 */ /* 0x0001e80000100800 */
[----:B------:R1:W4:Y:S04]  /*39160*/  @!P1 LDG.E.U8 R56, desc[UR18][R8.64] ;  /* 0x0000001208389981 */ /* 0x000328000c1e1100 */
[----:B0-----:R-:W4:Y:S04]  /*39170*/  LDL.LU R4, [R1+0x814] ;  /* 0x0008140001047983 */ /* 0x001f280000300800 */
[----:B------:R-:W4:Y:S01]  /*39180*/  LDL.LU R3, [R1+0x818] ;  /* 0x0008180001037983 */ /* 0x000f220000300800 */
[----:B------:R-:W-:-:S05]  /*39190*/  IADD3 R2, P3, PT, R5, R2, RZ ;  /* 0x0000000205027210 */ /* 0x000fca0007f7e0ff */
[----:B------:R-:W-:Y:S01]  /*391a0*/  STL [R1+0x7f8], R2 ;  /* 0x0007f80201007387 */ /* 0x000fe20000100800 */
[----:B-1----:R-:W-:Y:S02]  /*391b0*/  @!P1 IMAD.MOV.U32 R8, RZ, RZ, R2 ;  /* 0x000000ffff089224 */ /* 0x002fe400078e0002 */
[----:B------:R-:W-:-:S04]  /*391c0*/  IMAD.X R10, R6, 0x1, R10, P3 ;  /* 0x00000001060a7824 */ /* 0x000fc800018e060a */
[----:B------:R-:W-:Y:S01]  /*391d0*/  @!P1 IMAD.MOV.U32 R9, RZ, RZ, R10 ;  /* 0x000000ffff099224 */ /* 0x000fe200078e000a */
[----:B------:R0:W-:Y:S04]  /*391e0*/  STL [R1+0x7f4], R10 ;  /* 0x0007f40a01007387 */ /* 0x0001e80000100800 */
[----:B0-----:R-:W4:Y:S04]  /*391f0*/  LDL.LU R10, [R1+0x81c] ;  /* 0x00081c00010a7983 */ /* 0x001f280000300800 */
[----:B------:R-:W4:Y:S01]  /*39200*/  LDL.LU R2, [R1+0x820] ;  /* 0x0008200001027983 */ /* 0x000f220000300800 */
[----:B---3--:R-:W-:-:S02]  /*39210*/  IADD3 R13, P3, PT, R5, R13, RZ ;  /* 0x0000000d050d7210 */ /* 0x008fc40007f7e0ff */
[----:B------:R-:W-:-:S03]  /*39220*/  PRMT R54, RZ, 0x7610, R54 ;  /* 0x00007610ff367816 */ /* 0x000fc60000000036 */
[----:B------:R-:W-:Y:S01]  /*39230*/  IMAD.X R15, R6, 0x1, R15, P3 ;  /* 0x00000001060f7824 */ /* 0x000fe200018e060f */
[----:B------:R-:W-:Y:S01]  /*39240*/  PRMT R52, RZ, 0x7610, R52 ;  /* 0x00007610ff347816 */ /* 0x000fe20000000034 */
[----:B------:R0:W-:Y:S04]  /*39250*/  STL [R1+0x800], R13 ;  /* 0x0008000d01007387 */ /* 0x0001e80000100800 */
[----:B------:R1:W3:Y:S04]  /*39260*/  @!P1 LDG.E.U8 R54, desc[UR18][R8.64] ;  /* 0x0000001208369981 */ /* 0x0002e8000c1e1100 */
[----:B------:R-:W-:Y:S04]  /*39270*/  STL [R1+0x7fc], R15 ;  /* 0x0007fc0f01007387 */ /* 0x000fe80000100800 */
[----:B------:R-:W3:Y:S01]  /*39280*/  LDL.LU R16, [R1+0x834] ;  /* 0x0008340001107983 */ /* 0x000ee20000300800 */
[----:B-1----:R-:W-:-:S02]  /*39290*/  @!P1 IMAD.MOV.U32 R8, RZ, RZ, R13 ;  /* 0x000000ffff089224 */ /* 0x002fc400078e000d */
[----:B------:R-:W-:Y:S01]  /*392a0*/  @!P1 IMAD.MOV.U32 R9, RZ, RZ, R15 ;  /* 0x000000ffff099224 */ /* 0x000fe200078e000f */
[----:B0-----:R-:W3:Y:S01]  /*392b0*/  LDL.LU R13, [R1+0x838] ;  /* 0x00083800010d7983 */ /* 0x001ee20000300800 */
[----:B------:R-:W-:-:S03]  /*392c0*/  PRMT R50, RZ, 0x7610, R50 ;  /* 0x00007610ff327816 */ /* 0x000fc60000000032 */
[----:B------:R0:W3:Y:S01]  /*392d0*/  @!P1 LDG.E.U8 R52, desc[UR18][R8.64] ;  /* 0x0000001208349981 */ /* 0x0000e2000c1e1100 */
[----:B------:R-:W-:Y:S02]  /*392e0*/  PRMT R48, RZ, 0x7610, R48 ;  /* 0x00007610ff307816 */ /* 0x000fe40000000030 */
        /* <DEDUP_REMOVED lines=8> */
[----:B------:R-:W-:-:S03]  /*39370*/  IADD3 R11, P3, PT, R5, R11, RZ ;  /* 0x0000000b050b7210 */ /* 0x000fc60007f7e0ff */
[----:B------:R-:W2:Y:S02]  /*39380*/  LDL.LU R0, [R1+0x840] ;  /* 0x0008400001007983 */ /* 0x000ea40000300800 */
[----:B------:R-:W-:Y:S02]  /*39390*/  IMAD.X R14, R6, 0x1, R14, P3 ;  /* 0x00000001060e7824 */ /* 0x000fe400018e060e */
[----:B------:R-:W-:Y:S01]  /*393a0*/  STL [R1+0x810], R11 ;  /* 0x0008100b01007387 */ /* 0x000fe20000100800 */
[----:B-1----:R-:W-:Y:S02]  /*393b0*/  @!P1 IMAD.MOV.U32 R8, RZ, RZ, R11 ;  /* 0x000000ffff089224 */ /* 0x002fe400078e000b */
[----:B------:R-:W-:Y:S01]  /*393c0*/  @!P1 IMAD.MOV.U32 R9, RZ, RZ, R14 ;  /* 0x000000ffff099224 */ /* 0x000fe200078e000e */
[----:B------:R0:W-:Y:S04]  /*393d0*/  STL [R1+0x80c], R14 ;  /* 0x00080c0e01007387 */ /* 0x0001e80000100800 */
[----:B------:R-:W4:Y:S04]  /*393e0*/  LDL.LU R15, [R1+0x844] ;  /* 0x00084400010f7983 */ /* 0x000f280000300800 */
[----:B------:R1:W4:Y:S01]  /*393f0*/  @!P1 LDG.E.U8 R48, desc[UR18][R8.64] ;  /* 0x0000001208309981 */ /* 0x000322000c1e1100 */
[----:B------:R-:W-:-:S03]  /*39400*/  IADD3 R3, P3, PT, R5, R3, RZ ;  /* 0x0000000305037210 */ /* 0x000fc60007f7e0ff */
[----:B0-----:R-:W4:Y:S02]  /*39410*/  LDL.LU R14, [R1+0x848] ;  /* 0x00084800010e7983 */ /* 0x001f240000300800 */
[----:B------:R-:W-:Y:S02]  /*39420*/  IMAD.X R4, R6, 0x1, R4, P3 ;  /* 0x0000000106047824 */ /* 0x000fe400018e0604 */
[----:B------:R-:W-:Y:S01]  /*39430*/  STL [R1+0x818], R3 ;  /* 0x0008180301007387 */ /* 0x000fe20000100800 */
[----:B-1----:R-:W-:Y:S02]  /*39440*/  @!P1 IMAD.MOV.U32 R8, RZ, RZ, R3 ;  /* 0x000000ffff089224 */ /* 0x002fe400078e0003 */
[----:B------:R-:W-:Y:S01]  /*39450*/  @!P1 IMAD.MOV.U32 R9, RZ, RZ, R4 ;  /* 0x000000ffff099224 */ /* 0x000fe200078e0004 */
[----:B------:R0:W-:Y:S04]  /*39460*/  STL [R1+0x814], R4 ;  /* 0x0008140401007387 */ /* 0x0001e80000100800 */
[----:B0-----:R-:W4:Y:S04]  /*39470*/  LDL.LU R4, [R1+0x84c] ;  /* 0x00084c0001047983 */ /* 0x001f280000300800 */
[----:B------:R-:W4:Y:S01]  /*39480*/  LDL.LU R3, [R1+0x850] ;  /* 0x0008500001037983 */ /* 0x000f220000300800 */
[----:B------:R-:W-:-:S05]  /*39490*/  IADD3 R2, P3, PT, R5, R2, RZ ;  /* 0x0000000205027210 */ /* 0x000fca0007f7e0ff */
[----:B------:R-:W-:Y:S01]  /*394a0*/  IMAD.X R10, R6, 0x1, R10, P3 ;  /* 0x00000001060a7824 */ /* 0x000fe200018e060a */
[----:B------:R-:W-:Y:S03]  /*394b0*/  STL [R1+0x820], R2 ;  /* 0x0008200201007387 */ /* 0x000fe60000100800 */
[----:B------:R-:W-:Y:S01]  /*394c0*/  @!P1 IMAD.MOV.U32 R11, RZ, RZ, R10 ;  /* 0x000000ffff0b9224 */ /* 0x000fe200078e000a */
[----:B------:R0:W-:Y:S04]  /*394d0*/  STL [R1+0x81c], R10 ;  /* 0x00081c0a01007387 */ /* 0x0001e80000100800 */
[----:B------:R-:W4:Y:S01]  /*394e0*/  LDL.LU R20, [R1+0x854] ;  /* 0x0008540001147983 */ /* 0x000f220000300800 */
[----:B0-----:R-:W-:-:S03]  /*394f0*/  @!P1 IMAD.MOV.U32 R10, RZ, RZ, R2 ;  /* 0x000000ffff0a9224 */ /* 0x001fc600078e0002 */
[----:B------:R-:W4:Y:S01]  /*39500*/  LDL.LU R2, [R1+0x858] ;  /* 0x0008580001027983 */ /* 0x000f220000300800 */
[----:B------:R-:W-:Y:S02]  /*39510*/  PRMT R7, RZ, 0x7610, R7 ;  /* 0x00007610ff077816 */ /* 0x000fe40000000007 */
[----:B---3--:R-:W-:-:S04]  /*39520*/  IADD3 R13, P3, PT, R5, R13, RZ ;  /* 0x0000000d050d7210 */ /* 0x008fc80007f7e0ff */
[----:B------:R0:W3:Y:S01]  /*39530*/  @!P1 LDG.E.U8 R7, desc[UR18][R8.64] ;  /* 0x0000001208079981 */ /* 0x0000e2000c1e1100 */
[----:B------:R-:W-:-:S03]  /*39540*/  IMAD.X R16, R6, 0x1, R16, P3 ;  /* 0x0000000106107824 */ /* 0x000fc600018e0610 */
[----:B------:R-:W-:Y:S01]  /*39550*/  STL [R1+0x838], R13 ;  /* 0x0008380d01007387 */ /* 0x000fe20000100800 */
[----:B0-----:R-:W-:-:S03]  /*39560*/  PRMT R8, RZ, 0x7610, R8 ;  /* 0x00007610ff087816 */ /* 0x001fc60000000008 */
[----:B------:R0:W-:Y:S01]  /*39570*/  STL [R1+0x834], R16 ;  /* 0x0008341001007387 */ /* 0x0001e20000100800 */
[----:B------:R-:W-:-:S03]  /*39580*/  PRMT R9, RZ, 0x7610, R9 ;  /* 0x00007610ff097816 */ /* 0x000fc60000000009 */
[----:B------:R-:W3:Y:S04]  /*39590*/  LDL.LU R17, [R1+0x85c] ;  /* 0x00085c0001117983 */ /* 0x000ee80000300800 */
[----:B------:R1:W3:Y:S02]  /*395a0*/  @!P1 LDG.E.U8 R8, desc[UR18][R10.64] ;  /* 0x000000120a089981 */ /* 0x0002e4000c1e1100 */
[----:B-1----:R-:W-:Y:S02]  /*395b0*/  @!P1 IMAD.MOV.U32 R11, RZ, RZ, R16 ;  /* 0x000000ffff0b9224 */ /* 0x002fe400078e0010 */
[----:B------:R-:W-:Y:S01]  /*395c0*/  @!P1 IMAD.MOV.U32 R10, RZ, RZ, R13 ;  /* 0x000000ffff0a9224 */ /* 0x000fe200078e000d */
[----:B0-----:R-:W3:Y:S04]  /*395d0*/  LDL.LU R16, [R1+0x860] ;  /* 0x0008600001107983 */ /* 0x001ee80000300800 */
[----:B------:R0:W3:Y:S02]  /*395e0*/  @!P1 LDG.E.U8 R9, desc[UR18][R10.64] ;  /* 0x000000120a099981 */ /* 0x0000e4000c1e1100 */
[----:B0-----:R-:W-:-:S02]  /*395f0*/  PRMT R10, RZ, 0x7610, R10 ;  /* 0x00007610ff0a7816 */ /* 0x001fc4000000000a */
[----:B------:R-:W-:Y:S02]  /*39600*/  PRMT R11, RZ, 0x7610, R11 ;  /* 0x00007610ff0b7816 */ /* 0x000fe4000000000b */
[----:B--2---:R-:W-:-:S05]  /*39610*/  IADD3 R0, P3, PT, R5, R0, RZ ;  /* 0x0000000005007210 */ /* 0x004fca0007f7e0ff */
[----:B----4-:R-:W-:Y:S01]  /*39620*/  IMAD.X R12, R6, 0x1, R12, P3 ;  /* 0x00000001060c7824 */ /* 0x010fe200018e060c */
[----:B------:R-:W-:Y:S03]  /*39630*/  STL [R1+0x840], R0 ;  /* 0x0008400001007387 */ /* 0x000fe60000100800 */
[----:B------:R-:W-:Y:S01]  /*39640*/  @!P1 IMAD.MOV.U32 R13, RZ, RZ, R12 ;  /* 0x000000ffff0d9224 */ /* 0x000fe200078e000c */
[----:B------:R0:W-:Y:S04]  /*39650*/  STL [R1+0x83c], R12 ;  /* 0x00083c0c01007387 */ /* 0x0001e80000100800 */
[----:B------:R-:W2:Y:S01]  /*39660*/  LDL.LU R21, [R1+0x874] ;  /* 0x0008740001157983 */ /* 0x000ea20000300800 */
[----:B------:R-:W-:Y:S01]  /*39670*/  IADD3 R14, P3, PT, R5, R14, RZ ;  /* 0x0000000e050e7210 */ /* 0x000fe20007f7e0ff */
[----:B0-----:R-:W-:-:S02]  /*39680*/  @!P1 IMAD.MOV.U32 R12, RZ, RZ, R0 ;  /* 0x000000ffff0c9224 */ /* 0x001fc400078e0000 */
[----:B------:R-:W4:Y:S02]  /*39690*/  LDL.LU R0, [R1+0x878] ;  /* 0x0008780001007983 */ /* 0x000f240000300800 */
[----:B------:R-:W-:Y:S02]  /*396a0*/  IMAD.X R15, R6, 0x1, R15, P3 ;  /* 0x00000001060f7824 */ /* 0x000fe400018e060f */
[----:B------:R-:W-:Y:S04]  /*396b0*/  STL [R1+0x848], R14 ;  /* 0x0008480e01007387 */ /* 0x000fe80000100800 */
[----:B------:R0:W-:Y:S04]  /*396c0*/  STL [R1+0x844], R15 ;  /* 0x0008440f01007387 */ /* 0x0001e80000100800 */
[----:B------:R-:W2:Y:S04]  /*396d0*/  LDL.LU R19, [R1+0x87c] ;  /* 0x00087c0001137983 */ /* 0x000ea80000300800 */
[----:B------:R1:W2:Y:S01]  /*396e0*/  @!P1 LDG.E.U8 R10, desc[UR18][R12.64] ;  /* 0x000000120c0a9981 */ /* 0x0002a2000c1e1100 */
[----:B------:R-:W-:-:S03]  /*396f0*/  IADD3 R3, P3, PT, R5, R3, RZ ;  /* 0x0000000305037210 */ /* 0x000fc60007f7e0ff */
[----:B------:R-:W2:Y:S02]  /*39700*/  LDL.LU R18, [R1+0x880] ;  /* 0x0008800001127983 */ /* 0x000ea40000300800 */
[----:B------:R-:W-:Y:S02]  /*39710*/  IMAD.X R4, R6, 0x1, R4, P3 ;  /* 0x0000000106047824 */ /* 0x000fe400018e0604 */
[----:B-1----:R-:W-:Y:S02]  /*39720*/  @!P1 IMAD.MOV.U32 R12, RZ, RZ, R14 ;  /* 0x000000ffff0c9224 */ /* 0x002fe400078e000e */
[----:B------:R-:W-:Y:S01]  /*39730*/  @!P1 IMAD.MOV.U32 R13, RZ, RZ, R15 ;  /* 0x000000ffff0d9224 */ /* 0x000fe200078e000f */
[----:B------:R-:W-:Y:S01]  /*39740*/  STL [R1+0x850], R3 ;  /* 0x0008500301007387 */ /* 0x000fe20000100800 */
[----:B0-----:R-:W-:Y:S02]  /*39750*/  @!P1 IMAD.MOV.U32 R15, RZ, RZ, R4 ;  /* 0x000000ffff0f9224 */ /* 0x001fe400078e0004 */
[----:B------:R-:W-:Y:S01]  /*39760*/  @!P1 IMAD.MOV.U32 R14, RZ, RZ, R3 ;  /* 0x000000ffff0e9224 */ /* 0x000fe200078e0003 */
[----:B------:R0:W-:Y:S04]  /*39770*/  STL [R1+0x84c], R4 ;  /* 0x00084c0401007387 */ /* 0x0001e80000100800 */
[----:B------:R1:W2:Y:S04]  /*39780*/  @!P1 LDG.E.U8 R11, desc[UR18][R12.64] ;  /* 0x000000120c0b9981 */ /* 0x0002a8000c1e1100 */
[----:B0-----:R-:W2:Y:S04]  /*39790*/  LDL.LU R4, [R1+0x884] ;  /* 0x0008840001047983 */ /* 0x001ea80000300800 */
[----:B------:R-:W2:Y:S01]  /*397a0*/  LDL.LU R3, [R1+0x888] ;  /* 0x0008880001037983 */ /* 0x000ea20000300800 */
[----:B-1----:R-:W-:-:S06]  /*397b0*/  PRMT R12, RZ, 0x7610, R12 ;  /* 0x00007610ff0c7816 */ /* 0x002fcc000000000c */
[----:B------:R0:W2:Y:S01]  /*397c0*/  @!P1 LDG.E.U8 R12, desc[UR18][R14.64] ;  /* 0x000000120e0c9981 */ /* 0x0000a2000c1e1100 */
[----:B------:R-:W-:-:S05]  /*397d0*/  IADD3 R2, P3, PT, R5, R2, RZ ;  /* 0x0000000205027210 */ /* 0x000fca0007f7e0ff */
[----:B------:R-:W-:Y:S01]  /*397e0*/  IMAD.X R20, R6, 0x1, R20, P3 ;  /* 0x0000000106147824 */ /* 0x000fe200018e0614 */
[----:B------:R-:W-:Y:S01]  /*397f0*/  STL [R1+0x858], R2 ;  /* 0x0008580201007387 */ /* 0x000fe20000100800 */
[----:B0-----:R-:W-:-:S03]  /*39800*/  @!P1 IMAD.MOV.U32 R14, RZ, RZ, R2 ;  /* 0x000000ffff0e9224 */ /* 0x001fc600078e0002 */
[----:B------:R0:W-:Y:S01]  /*39810*/  STL [R1+0x854], R20 ;  /* 0x0008541401007387 */ /* 0x0001e20000100800 */
[----:B------:R-:W-:-:S03]  /*39820*/  @!P1 IMAD.MOV.U32 R15, RZ, RZ, R20 ;  /* 0x000000ffff0f9224 */ /* 0x000fc600078e0014 */
[----:B0-----:R-:W2:Y:S04]  /*39830*/  LDL.LU R20, [R1+0x88c] ;  /* 0x00088c0001147983 */ /* 0x001ea80000300800 */
[----:B------:R-:W2:Y:S01]  /*39840*/  LDL.LU R2, [R1+0x890] ;  /* 0x0008900001027983 */ /* 0x000ea20000300800 */
[----:B------:R-:W-:-:S06]  /*39850*/  PRMT R13, RZ, 0x7610, R13 ;  /* 0x00007610ff0d7816 */ /* 0x000fcc000000000d */
[----:B------:R0:W2:Y:S01]  /*39860*/  @!P1 LDG.E.U8 R13, desc[UR18][R14.64] ;  /* 0x000000120e0d9981 */ /* 0x0000a2000c1e1100 */
[----:B---3--:R-:W-:Y:S02]  /*39870*/  IADD3 R16, P3, PT, R5, R16, RZ ;  /* 0x0000001005107210 */ /* 0x008fe40007f7e0ff */
[----:B0-----:R-:W-:-:S03]  /*39880*/  PRMT R14, RZ, 0x7610, R14 ;  /* 0x00007610ff0e7816 */ /* 0x001fc6000000000e */
[----:B------:R-:W-:Y:S01]  /*39890*/  IMAD.X R17, R6, 0x1, R17, P3 ;  /* 0x0000000106117824 */ /* 0x000fe200018e0611 */
[----:B------:R0:W-:Y:S04]  /*398a0*/  STL [R1+0x860], R16 ;  /* 0x0008601001007387 */ /* 0x0001e80000100800 */
[----:B------:R1:W-:Y:S01]  /*398b0*/  STL [R1+0x85c], R17 ;  /* 0x00085c1101007387 */ /* 0x0003e20000100800 */
[----:B------:R-:W-:-:S03]  /*398c0*/  PRMT R15, RZ, 0x7610, R15 ;  /* 0x00007610ff0f7816 */ /* 0x000fc6000000000f */
[----:B------:R-:W3:Y:S04]  /*398d0*/  LDL.LU R26, [R1+0x894] ;  /* 0x00089400011a7983 */ /* 0x000ee80000300800 */
[----:B------:R-:W3:Y:S04]  /*398e0*/  LDL.LU R23, [R1+0x898] ;  /* 0x0008980001177983 */ /* 0x000ee80000300800 */
[----:B------:R0:W3:Y:S01]  /*398f0*/  @!P1 LDG.E.U8 R14, desc[UR18][R16.64] ;  /* 0x00000012100e9981 */ /* 0x0000e2000c1e1100 */
[----:B----4-:R-:W-:-:S05]  /*39900*/  IADD3 R0, P3, PT, R5, R0, RZ ;  /* 0x0000000005007210 */ /* 0x010fca0007f7e0ff */
[----:B--2---:R-:W-:Y:S01]  /*39910*/  IMAD.X R21, R6, 0x1, R21, P3 ;  /* 0x0000000106157824 */ /* 0x004fe200018e0615 */
[----:B------:R2:W-:Y:S01]  /*39920*/  STL [R1+0x878], R0 ;  /* 0x0008780001007387 */ /* 0x0005e20000100800 */
[----:B0-----:R-:W-:Y:S02]  /*39930*/  @!P1 IMAD.MOV.U32 R16, RZ, RZ, R0 ;  /* 0x000000ffff109224 */ /* 0x001fe400078e0000 */
[----:B-1----:R-:W-:Y:S01]  /*39940*/  @!P1 IMAD.MOV.U32 R17, RZ, RZ, R21 ;  /* 0x000000ffff119224 */ /* 0x002fe200078e0015 */
[----:B------:R-:W-:Y:S04]  /*39950*/  STL [R1+0x874], R21 ;  /* 0x0008741501007387 */ /* 0x000fe80000100800 */
[----:B------:R-:W4:Y:S04]  /*39960*/  LDL.LU R22, [R1+0x89c] ;  /* 0x00089c0001167983 */ /* 0x000f280000300800 */
[----:B--2---:R-:W2:Y:S01]  /*39970*/  LDL.LU R0, [R1+0x8a0] ;  /* 0x0008a00001007983 */ /* 0x004ea20000300800 */
[----:B------:R-:W-:-:S03]  /*39980*/  IADD3 R18, P3, PT, R5, R18, RZ ;  /* 0x0000001205127210 */ /* 0x000fc60007f7e0ff */
[----:B------:R0:W4:Y:S02]  /*39990*/  @!P1 LDG.E.U8 R15, desc[UR18][R16.64] ;  /* 0x00000012100f9981 */ /* 0x000124000c1e1100 */
[----:B------:R-:W-:Y:S02]  /*399a0*/  IMAD.X R19, R6, 0x1, R19, P3 ;  /* 0x0000000106137824 */ /* 0x000fe400018e0613 */
[----:B------:R1:W-:Y:S04]  /*399b0*/  STL [R1+0x880], R18 ;  /* 0x0008801201007387 */ /* 0x0003e80000100800 */
[----:B------:R1:W-:Y:S01]  /*399c0*/  STL [R1+0x87c], R19 ;  /* 0x00087c1301007387 */ /* 0x0003e20000100800 */
[----:B0-----:R-:W-:-:S03]  /*399d0*/  PRMT R16, RZ, 0x7610, R16 ;  /* 0x00007610ff107816 */ /* 0x001fc60000000010 */
[----:B------:R-:W4:Y:S04]  /*399e0*/  LDL.LU R25, [R1+0x8b4] ;  /* 0x0008b40001197983 */ /* 0x000f280000300800 */
[----:B------:R-:W4:Y:S04]  /*399f0*/  LDL.LU R24, [R1+0x8b8] ;  /* 0x0008b80001187983 */ /* 0x000f280000300800 */
[----:B------:R1:W4:Y:S01]  /*39a00*/  @!P1 LDG.E.U8 R16, desc[UR18][R18.64] ;  /* 0x0000001212109981 */ /* 0x000322000c1e1100 */
[----:B------:R-:W-:-:S05]  /*39a10*/  IADD3 R3, P3, PT, R5, R3, RZ ;  /* 0x0000000305037210 */ /* 0x000fca0007f7e0ff */
[----:B------:R-:W-:Y:S01]  /*39a20*/  IMAD.X R4, R6, 0x1, R4, P3 ;  /* 0x0000000106047824 */ /* 0x000fe200018e0604 */
        /* <DEDUP_REMOVED lines=14> */
[----:B------:R-:W-:-:S06]  /*39b10*/  PRMT R17, RZ, 0x7610, R17 ;  /* 0x00007610ff117816 */ /* 0x000fcc0000000011 */
[----:B------:R0:W4:Y:S01]  /*39b20*/  @!P1 LDG.E.U8 R17, desc[UR18][R18.64] ;  /* 0x0000001212119981 */ /* 0x000122000c1e1100 */
[----:B---3--:R-:W-:-:S05]  /*39b30*/  IADD3 R23, P3, PT, R5, R23, RZ ;  /* 0x0000001705177210 */ /* 0x008fca0007f7e0ff */
[----:B------:R-:W-:Y:S01]  /*39b40*/  IMAD.X R26, R6, 0x1, R26, P3 ;  /* 0x00000001061a7824 */ /* 0x000fe200018e061a */
[----:B0-----:R-:W-:Y:S01]  /*39b50*/  PRMT R18, RZ, 0x7610, R18 ;  /* 0x00007610ff127816 */ /* 0x001fe20000000012 */
[----:B------:R-:W-:Y:S01]  /*39b60*/  STL [R1+0x898], R23 ;  /* 0x0008981701007387 */ /* 0x000fe20000100800 */
[----:B------:R-:W-:-:S03]  /*39b70*/  PRMT R19, RZ, 0x7610, R19 ;  /* 0x00007610ff137816 */ /* 0x000fc60000000013 */
[----:B------:R0:W-:Y:S04]  /*39b80*/  STL [R1+0x894], R26 ;  /* 0x0008941a01007387 */ /* 0x0001e80000100800 */
[----:B------:R1:W3:Y:S04]  /*39b90*/  @!P1 LDG.E.U8 R18, desc[UR18][R20.64] ;  /* 0x0000001214129981 */ /* 0x0002e8000c1e1100 */
[----:B------:R-:W3:Y:S01]  /*39ba0*/  LDL.LU R27, [R1+0x8cc] ;  /* 0x0008cc00011b7983 */ /* 0x000ee20000300800 */
        /* <DEDUP_REMOVED lines=16> */
[----:B------:R0:W-:Y:S04]  /*39cb0*/  STL [R1+0x8b8], R24 ;  /* 0x0008b81801007387 */ /* 0x0001e80000100800 */
[----:B------:R1:W-:Y:S04]  /*39cc0*/  STL [R1+0x8b4], R25 ;  /* 0x0008b41901007387 */ /* 0x0003e80000100800 */
[----:B------:R-:W2:Y:S04]  /*39cd0*/  LDL.LU R29, [R1+0x8dc] ;  /* 0x0008dc00011d7983 */ /* 0x000ea80000300800 */
[----:B------:R0:W2:Y:S04]  /*39ce0*/  @!P1 LDG.E.U8 R20, desc[UR18][R22.64] ;  /* 0x0000001216149981 */ /* 0x0000a8000c1e1100 */
[----:B------:R-:W2:Y:S01]  /*39cf0*/  LDL.LU R28, [R1+0x8e0] ;  /* 0x0008e000011c7983 */ /* 0x000ea20000300800 */
[----:B------:R-:W-:Y:S01]  /*39d00*/  IADD3 R3, P3, PT, R5, R3, RZ ;  /* 0x0000000305037210 */ /* 0x000fe20007f7e0ff */
[----:B0-----:R-:W-:-:S02]  /*39d10*/  @!P1 IMAD.MOV.U32 R22, RZ, RZ, R24 ;  /* 0x000000ffff169224 */ /* 0x001fc400078e0018 */
[----:B------:R-:W-:Y:S02]  /*39d20*/  @!P1 IMAD.MOV.U32 R23, RZ, RZ, R25 ;  /* 0x000000ffff179224 */ /* 0x000fe400078e0019 */
[----:B------:R-:W-:Y:S01]  /*39d30*/  IMAD.X R4, R6, 0x1, R4, P3 ;  /* 0x0000000106047824 */ /* 0x000fe200018e0604 */
[----:B------:R-:W-:Y:S01]  /*39d40*/  STL [R1+0x8c0], R3 ;  /* 0x0008c00301007387 */ /* 0x000fe20000100800 */
[----:B------:R-:W-:Y:S02]  /*39d50*/  @!P1 IMAD.MOV.U32 R24, RZ, RZ, R3 ;  /* 0x000000ffff189224 */ /* 0x000fe400078e0003 */
[----:B-1----:R-:W-:Y:S01]  /*39d60*/  @!P1 IMAD.MOV.U32 R25, RZ, RZ, R4 ;  /* 0x000000ffff199224 */ /* 0x002fe200078e0004 */
[----:B------:R0:W-:Y:S04]  /*39d70*/  STL [R1+0x8bc], R4 ;  /* 0x0008bc0401007387 */ /* 0x0001e80000100800 */
[----:B------:R1:W2:Y:S04]  /*39d80*/  @!P1 LDG.E.U8 R21, desc[UR18][R22.64] ;  /* 0x0000001216159981 */ /* 0x0002a8000c1e1100 */
[----:B0-----:R-:W2:Y:S04]  /*39d90*/  LDL.LU R4, [R1+0x8f4] ;  /* 0x0008f40001047983 */ /* 0x001ea80000300800 */
[----:B------:R-:W2:Y:S01]  /*39da0*/  LDL.LU R3, [R1+0x8f8] ;  /* 0x0008f80001037983 */ /* 0x000ea20000300800 */
[----:B-1----:R-:W-:-:S02]  /*39db0*/  PRMT R22, RZ, 0x7610, R22 ;  /* 0x00007610ff167816 */ /* 0x002fc40000000016 */
[----:B------:R-:W-:-:S04]  /*39dc0*/  IADD3 R2, P3, PT, R5, R2, RZ ;  /* 0x0000000205027210 */ /* 0x000fc80007f7e0ff */
[----:B------:R0:W2:Y:S01]  /*39dd0*/  @!P1 LDG.E.U8 R22, desc[UR18][R24.64] ;  /* 0x0000001218169981 */ /* 0x0000a2000c1e1100 */
[----:B------:R-:W-:-:S03]  /*39de0*/  IMAD.X R30, R6, 0x1, R30, P3 ;  /* 0x00000001061e7824 */ /* 0x000fc600018e061e */
[----:B------:R-:W-:Y:S04]  /*39df0*/  STL [R1+0x8c8], R2 ;  /* 0x0008c80201007387 */ /* 0x000fe80000100800 */
[----:B------:R1:W-:Y:S01]  /*39e00*/  STL [R1+0x8c4], R30 ;  /* 0x0008c41e01007387 */ /* 0x0003e20000100800 */
[----:B0-----:R-:W-:Y:S02]  /*39e10*/  @!P1 IMAD.MOV.U32 R25, RZ, RZ, R30 ;  /* 0x000000ffff199224 */ /* 0x001fe400078e001e */
[----:B------:R-:W-:Y:S01]  /*39e20*/  @!P1 IMAD.MOV.U32 R24, RZ, RZ, R2 ;  /* 0x000000ffff189224 */ /* 0x000fe200078e0002 */
[----:B-1----:R-:W2:Y:S04]  /*39e30*/  LDL.LU R30, [R1+0x8fc] ;  /* 0x0008fc00011e7983 */ /* 0x002ea80000300800 */
[----:B------:R-:W2:Y:S01]  /*39e40*/  LDL.LU R2, [R1+0x900] ;  /* 0x0009000001027983 */ /* 0x000ea20000300800 */
[----:B------:R-:W-:-:S06]  /*39e50*/  PRMT R23, RZ, 0x7610, R23 ;  /* 0x00007610ff177816 */ /* 0x000fcc0000000017 */
[----:B------:R0:W2:Y:S01]  /*39e60*/  @!P1 LDG.E.U8 R23, desc[UR18][R24.64] ;  /* 0x0000001218179981 */ /* 0x0000a2000c1e1100 */
[----:B---3--:R-:W-:Y:S02]  /*39e70*/  IADD3 R26, P3, PT, R5, R26, RZ ;  /* 0x0000001a051a7210 */ /* 0x008fe40007f7e0ff */
[----:B0-----:R-:W-:-:S03]  /*39e80*/  PRMT R24, RZ, 0x7610, R24 ;  /* 0x00007610ff187816 */ /* 0x001fc60000000018 */
[----:B------:R-:W-:Y:S01]  /*39e90*/  IMAD.X R27, R6, 0x1, R27, P3 ;  /* 0x00000001061b7824 */ /* 0x000fe200018e061b */
[----:B------:R0:W-:Y:S01]  /*39ea0*/  STL [R1+0x8d0], R26 ;  /* 0x0008d01a01007387 */ /* 0x0001e20000100800 */
[----:B------:R-:W-:-:S03]  /*39eb0*/  PRMT R25, RZ, 0x7610, R25 ;  /* 0x00007610ff197816 */ /* 0x000fc60000000019 */
[----:B------:R1:W-:Y:S04]  /*39ec0*/  STL [R1+0x8cc], R27 ;  /* 0x0008cc1b01007387 */ /* 0x0003e80000100800 */
[----:B------:R0:W3:Y:S04]  /*39ed0*/  @!P1 LDG.E.U8 R24, desc[UR18][R26.64] ;  /* 0x000000121a189981 */ /* 0x0000e8000c1e1100 */
[----:B------:R-:W3:Y:S04]  /*39ee0*/  LDL.LU R35, [R1+0x904] ;  /* 0x0009040001237983 */ /* 0x000ee80000300800 */
[----:B------:R-:W3:Y:S01]  /*39ef0*/  LDL.LU R33, [R1+0x908] ;  /* 0x0009080001217983 */ /* 0x000ee20000300800 */
[----:B----4-:R-:W-:-:S05]  /*39f00*/  IADD3 R0, P3, PT, R5, R0, RZ ;  /* 0x0000000005007210 */ /* 0x010fca0007f7e0ff */
[----:B--2---:R-:W-:Y:S02]  /*39f10*/  IMAD.X R31, R6, 0x1, R31, P3 ;  /* 0x00000001061f7824 */ /* 0x004fe400018e061f */
[----:B0-----:R-:W-:Y:S02]  /*39f20*/  @!P1 IMAD.MOV.U32 R26, RZ, RZ, R0 ;  /* 0x000000ffff1a9224 */ /* 0x001fe400078e0000 */
[----:B-1----:R-:W-:Y:S01]  /*39f30*/  @!P1 IMAD.MOV.U32 R27, RZ, RZ, R31 ;  /* 0x000000ffff1b9224 */ /* 0x002fe200078e001f */
[----:B------:R0:W-:Y:S01]  /*39f40*/  STL [R1+0x8d8], R0 ;  /* 0x0008d80001007387 */ /* 0x0001e20000100800 */
[----:B------:R-:W-:-:S03]  /*39f50*/  IADD3 R28, P3, PT, R5, R28, RZ ;  /* 0x0000001c051c7210 */ /* 0x000fc60007f7e0ff */
[----:B------:R-:W-:Y:S02]  /*39f60*/  STL [R1+0x8d4], R31 ;  /* 0x0008d41f01007387 */ /* 0x000fe40000100800 */
[----:B------:R-:W-:Y:S02]  /*39f70*/  IMAD.X R29, R6, 0x1, R29, P3 ;  /* 0x00000001061d7824 */ /* 0x000fe400018e061d */
[----:B------:R1:W2:Y:S04]  /*39f80*/  @!P1 LDG.E.U8 R25, desc[UR18][R26.64] ;  /* 0x000000121a199981 */ /* 0x0002a8000c1e1100 */
[----:B------:R-:W4:Y:S04]  /*39f90*/  LDL.LU R32, [R1+0x90c] ;  /* 0x00090c0001207983 */ /* 0x000f280000300800 */
[----:B0-----:R-:W2:Y:S01]  /*39fa0*/  LDL.LU R0, [R1+0x910] ;  /* 0x0009100001007983 */ /* 0x001ea20000300800 */
[----:B-1----:R-:W-:-:S03]  /*39fb0*/  PRMT R26, RZ, 0x7610, R26 ;  /* 0x00007610ff1a7816 */ /* 0x002fc6000000001a */
[----:B------:R-:W-:Y:S04]  /*39fc0*/  STL [R1+0x8e0], R28 ;  /* 0x0008e01c01007387 */ /* 0x000fe80000100800 */
[----:B------:R0:W-:Y:S04]  /*39fd0*/  STL [R1+0x8dc], R29 ;  /* 0x0008dc1d01007387 */ /* 0x0001e80000100800 */
[----:B------:R-:W4:Y:S04]  /*39fe0*/  LDL.LU R34, [R1+0x914] ;  /* 0x0009140001227983 */ /* 0x000f280000300800 */
[----:B------:R0:W4:Y:S01]  /*39ff0*/  @!P1 LDG.E.U8 R26, desc[UR18][R28.64] ;  /* 0x000000121c1a9981 */ /* 0x000122000c1e1100 */
[----:B------:R-:W-:-:S05]  /*3a000*/  IADD3 R3, P3, PT, R5, R3, RZ ;  /* 0x0000000305037210 */ /* 0x000fca0007f7e0ff */
[----:B------:R-:W-:Y:S01]  /*3a010*/  IMAD.X R4, R6, 0x1, R4, P3 ;  /* 0x0000000106047824 */ /* 0x000fe200018e0604 */
[----:B------:R-:W-:Y:S03]  /*3a020*/  STL [R1+0x8f8], R3 ;  /* 0x0008f80301007387 */ /* 0x000fe60000100800 */
[----:B0-----:R-:W-:Y:S01]  /*3a030*/  @!P1 IMAD.MOV.U32 R29, RZ, RZ, R4 ;  /* 0x000000ffff1d9224 */ /* 0x001fe200078e0004 */
[----:B------:R0:W-:Y:S01]  /*3a040*/  STL [R1+0x8f4], R4 ;  /* 0x0008f40401007387 */ /* 0x0001e20000100800 */
[----:B------:R-:W-:-:S03]  /*3a050*/  @!P1 IMAD.MOV.U32 R28, RZ, RZ, R3 ;  /* 0x000000ffff1c9224 */ /* 0x000fc600078e0003 */
[----:B0-----:R-:W4:Y:S04]  /*3a060*/  LDL.LU R4, [R1+0x918] ;  /* 0x0009180001047983 */ /* 0x001f280000300800 */
[----:B------:R-:W4:Y:S01]  /*3a070*/  LDL.LU R3, [R1+0x91c] ;  /* 0x00091c0001037983 */ /* 0x000f220000300800 */
[----:B------:R-:W-:-:S05]  /*3a080*/  IADD3 R2, P3, PT, R5, R2, RZ ;  /* 0x0000000205027210 */ /* 0x000fca0007f7e0ff */
[----:B------:R-:W-:Y:S01]  /*3a090*/  IMAD.X R30, R6, 0x1, R30, P3 ;  /* 0x00000001061e7824 */ /* 0x000fe200018e061e */
[----:B------:R-:W-:Y:S03]  /*3a0a0*/  STL [R1+0x900], R2 ;  /* 0x0009000201007387 */ /* 0x000fe60000100800 */
[----:B------:R-:W-:Y:S01]  /*3a0b0*/  @!P1 IMAD.MOV.U32 R31, RZ, RZ, R30 ;  /* 0x000000ffff1f9224 */ /* 0x000fe200078e001e */
[----:B------:R0:W-:Y:S02]  /*3a0c0*/  STL [R1+0x8fc], R30 ;  /* 0x0008fc1e01007387 */ /* 0x0001e40000100800 */
[----:B0-----:R-:W-:Y:S02]  /*3a0d0*/  @!P1 IMAD.MOV.U32 R30, RZ, RZ, R2 ;  /* 0x000000ffff1e9224 */ /* 0x001fe400078e0002 */
[----:B------:R-:W4:Y:S01]  /*3a0e0*/  LDL.LU R2, [R1+0x920] ;  /* 0x0009200001027983 */ /* 0x000f220000300800 */
[----:B------:R-:W-:-:S06]  /*3a0f0*/  PRMT R27, RZ, 0x7610, R27 ;  /* 0x00007610ff1b7816 */ /* 0x000fcc000000001b */
[----:B------:R0:W4:Y:S01]  /*3a100*/  @!P1 LDG.E.U8 R27, desc[UR18][R28.64] ;  /* 0x000000121c1b9981 */ /* 0x000122000c1e1100 */
[----:B---3--:R-:W-:Y:S02]  /*3a110*/  IADD3 R33, P3, PT, R5, R33, RZ ;  /* 0x0000002105217210 */ /* 0x008fe40007f7e0ff */
[----:B0-----:R-:W-:-:S03]  /*3a120*/  PRMT R28, RZ, 0x7610, R28 ;  /* 0x00007610ff1c7816 */ /* 0x001fc6000000001c */
[----:B------:R-:W-:Y:S01]  /*3a130*/  IMAD.X R35, R6, 0x1, R35, P3 ;  /* 0x0000000106237824 */ /* 0x000fe200018e0623 */
[----:B------:R0:W-:Y:S01]  /*3a140*/  STL [R1+0x908], R33 ;  /* 0x0009082101007387 */ /* 0x0001e20000100800 */
[----:B------:R-:W-:-:S03]  /*3a150*/  PRMT R29, RZ, 0x7610, R29 ;  /* 0x00007610ff1d7816 */ /* 0x000fc6000000001d */
[----:B------:R1:W3:Y:S04]  /*3a160*/  @!P1 LDG.E.U8 R28, desc[UR18][R30.64] ;  /* 0x000000121e1c9981 */ /* 0x0002e8000c1e1100 */
[----:B------:R-:W-:Y:S04]  /*3a170*/  STL [R1+0x904], R35 ;  /* 0x0009042301007387 */ /* 0x000fe80000100800 */
[----:B------:R-:W3:Y:S01]  /*3a180*/  LDL.LU R39, [R1+0x934] ;  /* 0x0009340001277983 */ /* 0x000ee20000300800 */
[----:B-1----:R-:W-:Y:S02]  /*3a190*/  @!P1 IMAD.MOV.U32 R30, RZ, RZ, R33 ;  /* 0x000000ffff1e9224 */ /* 0x002fe400078e0021 */
[----:B------:R-:W-:Y:S01]  /*3a1a0*/  @!P1 IMAD.MOV.U32 R31, RZ, RZ, R35 ;  /* 0x000000ffff1f9224 */ /* 0x000fe200078e0023 */
[----:B------:R-:W3:Y:S04]  /*3a1b0*/  LDL.LU R37, [R1+0x938] ;  /* 0x0009380001257983 */ /* 0x000ee80000300800 */
[----:B------:R1:W3:Y:S02]  /*3a1c0*/  @!P1 LDG.E.U8 R29, desc[UR18][R30.64] ;  /* 0x000000121e1d9981 */ /* 0x0002e4000c1e1100 */
[----:B-1----:R-:W-:-:S02]  /*3a1d0*/  PRMT R30, RZ, 0x7610, R30 ;  /* 0x00007610ff1e7816 */ /* 0x002fc4000000001e */
[----:B--2---:R-:W-:-:S05]  /*3a1e0*/  IADD3 R0, P3, PT, R5, R0, RZ ;  /* 0x0000000005007210 */ /* 0x004fca0007f7e0ff */
[----:B----4-:R-:W-:Y:S01]  /*3a1f0*/  IMAD.X R32, R6, 0x1, R32, P3 ;  /* 0x0000000106207824 */ /* 0x010fe200018e0620 */
[----:B------:R-:W-:Y:S03]  /*3a200*/  STL [R1+0x910], R0 ;  /* 0x0009100001007387 */ /* 0x000fe60000100800 */
[----:B0-----:R-:W-:Y:S01]  /*3a210*/  @!P1 IMAD.MOV.U32 R33, RZ, RZ, R32 ;  /* 0x000000ffff219224 */ /* 0x001fe200078e0020 */
[----:B------:R0:W-:Y:S04]  /*3a220*/  STL [R1+0x90c], R32 ;  /* 0x00090c2001007387 */ /* 0x0001e80000100800 */
[----:B------:R-:W2:Y:S01]  /*3a230*/  LDL.LU R36, [R1+0x93c] ;  /* 0x00093c0001247983 */ /* 0x000ea20000300800 */
[----:B0-----:R-:W-:-:S03]  /*3a240*/  @!P1 IMAD.MOV.U32 R32, RZ, RZ, R0 ;  /* 0x000000ffff209224 */ /* 0x001fc600078e0000 */
[----:B------:R-:W4:Y:S04]  /*3a250*/  LDL.LU R0, [R1+0x940] ;  /* 0x0009400001007983 */ /* 0x000f280000300800 */
[----:B------:R0:W2:Y:S01]  /*3a260*/  @!P1 LDG.E.U8 R30, desc[UR18][R32.64] ;  /* 0x00000012201e9981 */ /* 0x0000a2000c1e1100 */
[----:B------:R-:W-:-:S05]  /*3a270*/  IADD3 R4, P3, PT, R5, R4, RZ ;  /* 0x0000000405047210 */ /* 0x000fca0007f7e0ff */
[----:B------:R-:W-:Y:S01]  /*3a280*/  IMAD.X R34, R6, 0x1, R34, P3 ;  /* 0x0000000106227824 */ /* 0x000fe200018e0622 */
[----:B------:R1:W-:Y:S01]  /*3a290*/  STL [R1+0x918], R4 ;  /* 0x0009180401007387 */ /* 0x0003e20000100800 */
[----:B0-----:R-:W-:-:S03]  /*3a2a0*/  @!P1 IMAD.MOV.U32 R32, RZ, RZ, R4 ;  /* 0x000000ffff209224 */ /* 0x001fc600078e0004 */
[----:B------:R0:W-:Y:S04]  /*3a2b0*/  STL [R1+0x914], R34 ;  /* 0x0009142201007387 */ /* 0x0001e80000100800 */
[----:B------:R-:W2:Y:S04]  /*3a2c0*/  LDL.LU R38, [R1+0x944] ;  /* 0x0009440001267983 */ /* 0x000ea80000300800 */
[----:B-1----:R-:W2:Y:S01]  /*3a2d0*/  LDL.LU R4, [R1+0x948] ;  /* 0x0009480001047983 */ /* 0x002ea20000300800 */
[----:B------:R-:W-:Y:S01]  /*3a2e0*/  @!P1 IMAD.MOV.U32 R33, RZ, RZ, R34 ;  /* 0x000000ffff219224 */ /* 0x000fe200078e0022 */
[----:B------:R-:W-:-:S05]  /*3a2f0*/  IADD3 R2, P3, PT, R5, R2, RZ ;  /* 0x0000000205027210 */ /* 0x000fca0007f7e0ff */
[----:B------:R-:W-:Y:S01]  /*3a300*/  IMAD.X R3, R6, 0x1, R3, P3 ;  /* 0x0000000106037824 */ /* 0x000fe200018e0603 */
[----:B------:R-:W-:Y:S01]  /*3a310*/  STL [R1+0x920], R2 ;  /* 0x0009200201007387 */ /* 0x000fe20000100800 */
[----:B0-----:R-:W-:Y:S02]  /*3a320*/  @!P1 IMAD.MOV.U32 R34, RZ, RZ, R2 ;  /* 0x000000ffff229224 */ /* 0x001fe400078e0002 */
[----:B------:R-:W-:Y:S01]  /*3a330*/  @!P1 IMAD.MOV.U32 R35, RZ, RZ, R3 ;  /* 0x000000ffff239224 */ /* 0x000fe200078e0003 */
[----:B------:R0:W-:Y:S04]  /*3a340*/  STL [R1+0x91c], R3 ;  /* 0x00091c0301007387 */ /* 0x0001e80000100800 */
[----:B0-----:R-:W2:Y:S04]  /*3a350*/  LDL.LU R3, [R1+0x94c] ;  /* 0x00094c0001037983 */ /* 0x001ea80000300800 */
[----:B------:R-:W2:Y:S01]  /*3a360*/  LDL.LU R2, [R1+0x950] ;  /* 0x0009500001027983 */ /* 0x000ea20000300800 */
[----:B------:R-:W-:-:S06]  /*3a370*/  PRMT R31, RZ, 0x7610, R31 ;  /* 0x00007610ff1f7816 */ /* 0x000fcc000000001f */
[----:B------:R0:W2:Y:S01]  /*3a380*/  @!P1 LDG.E.U8 R31, desc[UR18][R32.64] ;  /* 0x00000012201f9981 */ /* 0x0000a2000c1e1100 */
[----:B---3--:R-:W-:Y:S02]  /*3a390*/  IADD3 R37, P3, PT, R5, R37, RZ ;  /* 0x0000002505257210 */ /* 0x008fe40007f7e0ff */
[----:B0-----:R-:W-:-:S03]  /*3a3a0*/  PRMT R32, RZ, 0x7610, R32 ;  /* 0x00007610ff207816 */ /* 0x001fc60000000020 */
[----:B------:R-:W-:Y:S01]  /*3a3b0*/  IMAD.X R39, R6, 0x1, R39, P3 ;  /* 0x0000000106277824 */ /* 0x000fe200018e0627 */
[----:B------:R-:W-:Y:S02]  /*3a3c0*/  PRMT R33, RZ, 0x7610, R33 ;  /* 0x00007610ff217816 */ /* 0x000fe40000000021 */
[----:B------:R0:W3:Y:S04]  /*3a3d0*/  @!P1 LDG.E.U8 R32, desc[UR18][R34.64] ;  /* 0x0000001222209981 */ /* 0x0000e8000c1e1100 */
[----:B------:R1:W-:Y:S01]  /*3a3e0*/  STL [R1+0x938], R37 ;  /* 0x0009382501007387 */ /* 0x0003e20000100800 */
[----:B0-----:R-:W-:Y:S02]  /*3a3f0*/  @!P1 IMAD.MOV.U32 R34, RZ, RZ, R37 ;  /* 0x000000ffff229224 */ /* 0x001fe400078e0025 */
[----:B------:R-:W-:Y:S01]  /*3a400*/  @!P1 IMAD.MOV.U32 R35, RZ, RZ, R39 ;  /* 0x000000ffff239224 */ /* 0x000fe200078e0027 */
[----:B------:R-:W-:Y:S04]  /*3a410*/  STL [R1+0x934], R39 ;  /* 0x0009342701007387 */ /* 0x000fe80000100800 */
[----:B------:R-:W3:Y:S04]  /*3a420*/  LDL.LU R41, [R1+0x954] ;  /* 0x0009540001297983 */ /* 0x000ee80000300800 */
[----:B------:R0:W3:Y:S02]  /*3a430*/  @!P1 LDG.E.U8 R33, desc[UR18][R34.64] ;  /* 0x0000001222219981 */ /* 0x0000e4000c1e1100 */
[----:B0-----:R-:W-:-:S02]  /*3a440*/  PRMT R34, RZ, 0x7610, R34 ;  /* 0x00007610ff227816 */ /* 0x001fc40000000022 */
[----:B----4-:R-:W-:-:S05]  /*3a450*/  IADD3 R0, P3, PT, R5, R0, RZ ;  /* 0x0000000005007210 */ /* 0x010fca0007f7e0ff */
[----:B--2---:R-:W-:Y:S01]  /*3a460*/  IMAD.X R36, R6, 0x1, R36, P3 ;  /* 0x0000000106247824 */ /* 0x004fe200018e0624 */
[----:B------:R-:W-:Y:S03]  /*3a470*/  STL [R1+0x940], R0 ;  /* 0x0009400001007387 */ /* 0x000fe60000100800 */
[----:B-1----:R-:W-:Y:S01]  /*3a480*/  @!P1 IMAD.MOV.U32 R37, RZ, RZ, R36 ;  /* 0x000000ffff259224 */ /* 0x002fe200078e0024 */
[----:B------:R0:W-:Y:S02]  /*3a490*/  STL [R1+0x93c], R36 ;  /* 0x00093c2401007387 */ /* 0x0001e40000100800 */
[----:B0-----:R-:W-:Y:S02]  /*3a4a0*/  @!P1 IMAD.MOV.U32 R36, RZ, RZ, R0 ;  /* 0x000000ffff249224 */ /* 0x001fe400078e0000 */
[----:B------:R-:W2:Y:S04]  /*3a4b0*/  LDL.LU R0, [R1+0x958] ;  /* 0x0009580001007983 */ /* 0x000ea80000300800 */
[----:B------:R-:W4:Y:S04]  /*3a4c0*/  LDL.LU R40, [R1+0x95c] ;  /* 0x00095c0001287983 */ /* 0x000f280000300800 */
[----:B------:R0:W4:Y:S01]  /*3a4d0*/  @!P1 LDG.E.U8 R34, desc[UR18][R36.64] ;  /* 0x0000001224229981 */ /* 0x000122000c1e1100 */
[----:B------:R-:W-:-:S05]  /*3a4e0*/  IADD3 R4, P3, PT, R5, R4, RZ ;  /* 0x0000000405047210 */ /* 0x000fca0007f7e0ff */
[----:B------:R-:W-:Y:S01]  /*3a4f0*/  IMAD.X R38, R6, 0x1, R38, P3 ;  /* 0x0000000106267824 */ /* 0x000fe200018e0626 */
[----:B------:R1:W-:Y:S01]  /*3a500*/  STL [R1+0x948], R4 ;  /* 0x0009480401007387 */ /* 0x0003e20000100800 */
[----:B0-----:R-:W-:-:S03]  /*3a510*/  @!P1 IMAD.MOV.U32 R36, RZ, RZ, R4 ;  /* 0x000000ffff249224 */ /* 0x001fc600078e0004 */
[----:B------:R0:W-:Y:S04]  /*3a520*/  STL [R1+0x944], R38 ;  /* 0x0009442601007387 */ /* 0x0001e80000100800 */
[----:B-1----:R-:W4:Y:S01]  /*3a530*/  LDL.LU R4, [R1+0x960] ;  /* 0x0009600001047983 */ /* 0x002f220000300800 */
[----:B------:R-:W-:Y:S01]  /*3a540*/  @!P1 IMAD.MOV.U32 R37, RZ, RZ, R38 ;  /* 0x000000ffff259224 */ /* 0x000fe200078e0026 */
[----:B------:R-:W-:-:S05]  /*3a550*/  IADD3 R2, P3, PT, R5, R2, RZ ;  /* 0x0000000205027210 */ /* 0x000fca0007f7e0ff */
[----:B------:R-:W-:Y:S01]  /*3a560*/  IMAD.X R3, R6, 0x1, R3, P3 ;  /* 0x0000000106037824 */ /* 0x000fe200018e0603 */
[----:B------:R-:W-:Y:S01]  /*3a570*/  STL [R1+0x950], R2 ;  /* 0x0009500201007387 */ /* 0x000fe20000100800 */
[----:B0-----:R-:W-:Y:S02]  /*3a580*/  @!P1 IMAD.MOV.U32 R38, RZ, RZ, R2 ;  /* 0x000000ffff269224 */ /* 0x001fe400078e0002 */
[----:B------:R-:W-:Y:S01]  /*3a590*/  @!P1 IMAD.MOV.U32 R39, RZ, RZ, R3 ;  /* 0x000000ffff279224 */ /* 0x000fe200078e0003 */
[----:B------:R0:W-:Y:S04]  /*3a5a0*/  STL [R1+0x94c], R3 ;  /* 0x00094c0301007387 */ /* 0x0001e80000100800 */
[----:B0-----:R-:W4:Y:S04]  /*3a5b0*/  LDL.LU R3, [R1+0x974] ;  /* 0x0009740001037983 */ /* 0x001f280000300800 */
[----:B------:R-:W4:Y:S01]  /*3a5c0*/  LDL.LU R2, [R1+0x978] ;  /* 0x0009780001027983 */ /* 0x000f220000300800 */
[----:B------:R-:W-:-:S06]  /*3a5d0*/  PRMT R35, RZ, 0x7610, R35 ;  /* 0x00007610ff237816 */ /* 0x000fcc0000000023 */
[----:B------:R0:W4:Y:S02]  /*3a5e0*/  @!P1 LDG.E.U8 R35, desc[UR18][R36.64] ;  /* 0x0000001224239981 */ /* 0x000124000c1e1100 */
[----:B0-----:R-:W-:Y:S02]  /*3a5f0*/  PRMT R36, RZ, 0x7610, R36 ;  /* 0x00007610ff247816 */ /* 0x001fe40000000024 */
[----:B------:R-:W-:-:S04]  /*3a600*/  PRMT R37, RZ, 0x7610, R37 ;  /* 0x00007610ff257816 */ /* 0x000fc80000000025 */
[----:B------:R0:W4:Y:S01]  /*3a610*/  @!P1 LDG.E.U8 R36, desc[UR18][R38.64] ;  /* 0x0000001226249981 */ /* 0x000122000c1e1100 */
[----:B--2---:R-:W-:-:S05]  /*3a620*/  IADD3 R0, P3, PT, R5, R0, RZ ;  /* 0x0000000005007210 */ /* 0x004fca0007f7e0ff */
[----:B---3--:R-:W-:Y:S01]  /*3a630*/  IMAD.X R41, R6, 0x1, R41, P3 ;  /* 0x0000000106297824 */ /* 0x008fe200018e0629 */
[----:B------:R1:W-:Y:S01]  /*3a640*/  STL [R1+0x958], R0 ;  /* 0x0009580001007387 */ /* 0x0003e20000100800 */
[----:B0-----:R-:W-:-:S03]  /*3a650*/  @!P1 IMAD.MOV.U32 R38, RZ, RZ, R0 ;  /* 0x000000ffff269224 */ /* 0x001fc600078e0000 */
[----:B------:R0:W-:Y:S04]  /*3a660*/  STL [R1+0x954], R41 ;  /* 0x0009542901007387 */ /* 0x0001e80000100800 */
[----:B------:R-:W2:Y:S01]  /*3a670*/  LDL.LU R42, [R1+0x97c] ;  /* 0x00097c00012a7983 */ /* 0x000ea20000300800 */
[----:B------:R-:W-:-:S03]  /*3a680*/  @!P1 IMAD.MOV.U32 R39, RZ, RZ, R41 ;  /* 0x000000ffff279224 */ /* 0x000fc600078e0029 */
[----:B-1----:R-:W3:Y:S04]  /*3a690*/  LDL.LU R0, [R1+0x980] ;  /* 0x0009800001007983 */ /* 0x002ee80000300800 */
[----:B------:R1:W2:Y:S01]  /*3a6a0*/  @!P1 LDG.E.U8 R37, desc[UR18][R38.64] ;  /* 0x0000001226259981 */ /* 0x0002a2000c1e1100 */
[----:B----4-:R-:W-:-:S05]  /*3a6b0*/  IADD3 R4, P3, PT, R5, R4, RZ ;  /* 0x0000000405047210 */ /* 0x010fca0007f7e0ff */
[----:B------:R-:W-:Y:S01]  /*3a6c0*/  IMAD.X R40, R6, 0x1, R40, P3 ;  /* 0x0000000106287824 */ /* 0x000fe200018e0628 */
[----:B------:R-:W-:Y:S03]  /*3a6d0*/  STL [R1+0x960], R4 ;  /* 0x0009600401007387 */ /* 0x000fe60000100800 */
[----:B0-----:R-:W-:Y:S01]  /*3a6e0*/  @!P1 IMAD.MOV.U32 R41, RZ, RZ, R40 ;  /* 0x000000ffff299224 */ /* 0x001fe200078e0028 */
[----:B------:R0:W-:Y:S04]  /*3a6f0*/  STL [R1+0x95c], R40 ;  /* 0x00095c2801007387 */ /* 0x0001e80000100800 */
[----:B------:R-:W4:Y:S01]  /*3a700*/  LDL.LU R44, [R1+0x984] ;  /* 0x00098400012c7983 */ /* 0x000f220000300800 */
[----:B-1----:R-:W-:Y:S01]  /*3a710*/  PRMT R38, RZ, 0x7610, R38 ;  /* 0x00007610ff267816 */ /* 0x002fe20000000026 */
[----:B0-----:R-:W-:-:S02]  /*3a720*/  @!P1 IMAD.MOV.U32 R40, RZ, RZ, R4 ;  /* 0x000000ffff289224 */ /* 0x001fc400078e0004 */
[----:B------:R-:W4:Y:S04]  /*3a730*/  LDL.LU R4, [R1+0x988] ;  /* 0x0009880001047983 */ /* 0x000f280000300800 */
[----:B------:R0:W4:Y:S01]  /*3a740*/  @!P1 LDG.E.U8 R38, desc[UR18][R40.64] ;  /* 0x0000001228269981 */ /* 0x000122000c1e1100 */
        /* <DEDUP_REMOVED lines=11> */
[----:B---3--:R-:W-:-:S05]  /*3a800*/  IADD3 R0, P3, PT, R5, R0, RZ ;  /* 0x0000000005007210 */ /* 0x008fca0007f7e0ff */
[----:B--2---:R-:W-:Y:S01]  /*3a810*/  IMAD.X R42, R6, 0x1, R42, P3 ;  /* 0x00000001062a7824 */ /* 0x004fe200018e062a */
[----:B------:R-:W-:Y:S03]  /*3a820*/  STL [R1+0x980], R0 ;  /* 0x0009800001007387 */ /* 0x000fe60000100800 */
[----:B------:R-:W-:Y:S01]  /*3a830*/  @!P1 IMAD.MOV.U32 R43, RZ, RZ, R42 ;  /* 0x000000ffff2b9224 */ /* 0x000fe200078e002a */
[----:B------:R0:W-:Y:S04]  /*3a840*/  STL [R1+0x97c], R42 ;  /* 0x00097c2a01007387 */ /* 0x0001e80000100800 */
[----:B------:R-:W2:Y:S04]  /*3a850*/  LDL.LU R80, [R1+0x994] ;  /* 0x0009940001507983 */ /* 0x000ea80000300800 */
[----:B------:R-:W3:Y:S01]  /*3a860*/  LDL.LU R47, [R1+0x998] ;  /* 0x00099800012f7983 */ /* 0x000ee20000300800 */
[----:B0-----:R-:W-:-:S05]  /*3a870*/  @!P1 IMAD.MOV.U32 R42, RZ, RZ, R0 ;  /* 0x000000ffff2a9224 */ /* 0x001fca00078e0000 */
[----:B------:R0:W2:Y:S01]  /*3a880*/  @!P1 LDG.E.U8 R40, desc[UR18][R42.64] ;  /* 0x000000122a289981 */ /* 0x0000a2000c1e1100 */
[----:B----4-:R-:W-:-:S05]  /*3a890*/  IADD3 R4, P3, PT, R5, R4, RZ ;  /* 0x0000000405047210 */ /* 0x010fca0007f7e0ff */
[----:B------:R-:W-:Y:S01]  /*3a8a0*/  IMAD.X R44, R6, 0x1, R44, P3 ;  /* 0x00000001062c7824 */ /* 0x000fe200018e062c */
[----:B------:R1:W-:Y:S01]  /*3a8b0*/  STL [R1+0x988], R4 ;  /* 0x0009880401007387 */ /* 0x0003e20000100800 */
[----:B0-----:R-:W-:-:S03]  /*3a8c0*/  @!P1 IMAD.MOV.U32 R42, RZ, RZ, R4 ;  /* 0x000000ffff2a9224 */ /* 0x001fc600078e0004 */
[----:B------:R0:W-:Y:S04]  /*3a8d0*/  STL [R1+0x984], R44 ;  /* 0x0009842c01007387 */ /* 0x0001e80000100800 */
[----:B------:R-:W4:Y:S04]  /*3a8e0*/  LDL.LU R46, [R1+0x99c] ;  /* 0x00099c00012e7983 */ /* 0x000f280000300800 */
[----:B-1----:R-:W4:Y:S01]  /*3a8f0*/  LDL.LU R4, [R1+0x9a0] ;  /* 0x0009a00001047983 */ /* 0x002f220000300800 */
[----:B------:R-:W-:Y:S02]  /*3a900*/  IMAD.MOV.U32 R0, RZ, RZ, R45 ;  /* 0x000000ffff007224 */ /* 0x000fe400078e002d */
        /* <DEDUP_REMOVED lines=14> */
[----:B---3--:R-:W-:-:S05]  /*3a9f0*/  IADD3 R47, P3, PT, R5, R47, RZ ;  /* 0x0000002f052f7210 */ /* 0x008fca0007f7e0ff */
[----:B--2---:R-:W-:Y:S01]  /*3aa00*/  IMAD.X R80, R6, 0x1, R80, P3 ;  /* 0x0000000106507824 */ /* 0x004fe200018e0650 */
[----:B------:R1:W-:Y:S04]  /*3aa10*/  STL [R1+0x998], R47 ;  /* 0x0009982f01007387 */ /* 0x0003e80000100800 */
[----:B------:R2:W-:Y:S04]  /*3aa20*/  STL [R1+0x994], R80 ;  /* 0x0009945001007387 */ /* 0x0005e80000100800 */
[----:B------:R-:W3:Y:S01]  /*3aa30*/  LDL.LU R84, [R1+0x9bc] ;  /* 0x0009bc0001547983 */ /* 0x000ee20000300800 */
[----:B0-----:R-:W-:-:S03]  /*3aa40*/  @!P1 IMAD.MOV.U32 R44, RZ, RZ, R47 ;  /* 0x000000ffff2c9224 */ /* 0x001fc600078e002f */
[----:B------:R-:W3:Y:S01]  /*3aa50*/  LDL.LU R82, [R1+0x9c0] ;  /* 0x0009c00001527983 */ /* 0x000ee20000300800 */
[----:B------:R-:W-:-:S05]  /*3aa60*/  @!P1 IMAD.MOV.U32 R45, RZ, RZ, R80 ;  /* 0x000000ffff2d9224 */ /* 0x000fca00078e0050 */
[----:B------:R0:W3:Y:S01]  /*3aa70*/  @!P1 LDG.E.U8 R43, desc[UR18][R44.64] ;  /* 0x000000122c2b9981 */ /* 0x0000e2000c1e1100 */
[----:B----4-:R-:W-:-:S05]  /*3aa80*/  IADD3 R4, P3, PT, R5, R4, RZ ;  /* 0x0000000405047210 */ /* 0x010fca0007f7e0ff */
[----:B------:R-:W-:Y:S01]  /*3aa90*/  IMAD.X R46, R6, 0x1, R46, P3 ;  /* 0x00000001062e7824 */ /* 0x000fe200018e062e */
[----:B------:R-:W-:Y:S03]  /*3aaa0*/  STL [R1+0x9a0], R4 ;  /* 0x0009a00401007387 */ /* 0x000fe60000100800 */
[----:B-1----:R-:W-:Y:S01]  /*3aab0*/  @!P1 IMAD.MOV.U32 R47, RZ, RZ, R46 ;  /* 0x000000ffff2f9224 */ /* 0x002fe200078e002e */
[----:B------:R1:W-:Y:S04]  /*3aac0*/  STL [R1+0x99c], R46 ;  /* 0x00099c2e01007387 */ /* 0x0003e80000100800 */
[----:B--2---:R-:W2:Y:S01]  /*3aad0*/  LDL.LU R80, [R1+0x9c4] ;  /* 0x0009c40001507983 */ /* 0x004ea20000300800 */
[----:B0-----:R-:W-:Y:S01]  /*3aae0*/  PRMT R44, RZ, 0x7610, R44 ;  /* 0x00007610ff2c7816 */ /* 0x001fe2000000002c */
[----:B-1----:R-:W-:-:S02]  /*3aaf0*/  @!P1 IMAD.MOV.U32 R46, RZ, RZ, R4 ;  /* 0x000000ffff2e9224 */ /* 0x002fc400078e0004 */
[----:B------:R-:W4:Y:S04]  /*3ab00*/  LDL.LU R4, [R1+0x9c8] ;  /* 0x0009c80001047983 */ /* 0x000f280000300800 */
[----:B------:R0:W2:Y:S01]  /*3ab10*/  @!P1 LDG.E.U8 R44, desc[UR18][R46.64] ;  /* 0x000000122e2c9981 */ /* 0x0000a2000c1e1100 */
        /* <DEDUP_REMOVED lines=8> */
[----:B------:R-:W-:-:S02]  /*3aba0*/  PRMT R45, RZ, 0x7610, R45 ;  /* 0x00007610ff2d7816 */ /* 0x000fc4000000002d */
[----:B------:R-:W-:-:S04]  /*3abb0*/  PRMT R49, RZ, 0x7610, R49 ;  /* 0x00007610ff317816 */ /* 0x000fc80000000031 */
[----:B------:R0:W2:Y:S01]  /*3abc0*/  @!P1 LDG.E.U8 R45, desc[UR18][R46.64] ;  /* 0x000000122e2d9981 */ /* 0x0000a2000c1e1100 */
[----:B------:R-:W-:Y:S02]  /*3abd0*/  PRMT R51, RZ, 0x7610, R51 ;  /* 0x00007610ff337816 */ /* 0x000fe40000000033 */
[----:B---3--:R-:W-:-:S05]  /*3abe0*/  IADD3 R82, P3, PT, R5, R82, RZ ;  /* 0x0000005205527210 */ /* 0x008fca0007f7e0ff */
[----:B------:R-:W-:Y:S01]  /*3abf0*/  IMAD.X R84, R6, 0x1, R84, P3 ;  /* 0x0000000106547824 */ /* 0x000fe200018e0654 */
[----:B------:R-:W-:Y:S01]  /*3ac00*/  STL [R1+0x9c0], R82 ;  /* 0x0009c05201007387 */ /* 0x000fe20000100800 */
[----:B0-----:R-:W-:Y:S02]  /*3ac10*/  @!P1 IMAD.MOV.U32 R46, RZ, RZ, R82 ;  /* 0x000000ffff2e9224 */ /* 0x001fe400078e0052 */
[----:B------:R-:W-:Y:S01]  /*3ac20*/  @!P1 IMAD.MOV.U32 R47, RZ, RZ, R84 ;  /* 0x000000ffff2f9224 */ /* 0x000fe200078e0054 */
[----:B------:R0:W-:Y:S04]  /*3ac30*/  STL [R1+0x9bc], R84 ;  /* 0x0009bc5401007387 */ /* 0x0001e80000100800 */
[----:B------:R1:W3:Y:S04]  /*3ac40*/  @!P1 LDG.E.U8 R49, desc[UR18][R46.64] ;  /* 0x000000122e319981 */ /* 0x0002e8000c1e1100 */
[----:B0-----:R-:W3:Y:S04]  /*3ac50*/  LDL.LU R84, [R1+0x9d4] ;  /* 0x0009d40001547983 */ /* 0x001ee80000300800 */
[----:B------:R-:W3:Y:S01]  /*3ac60*/  LDL.LU R82, [R1+0x9d8] ;  /* 0x0009d80001527983 */ /* 0x000ee20000300800 */
[----:B----4-:R-:W-:-:S05]  /*3ac70*/  IADD3 R4, P3, PT, R5, R4, RZ ;  /* 0x0000000405047210 */ /* 0x010fca0007f7e0ff */
[----:B--2---:R-:W-:Y:S01]  /*3ac80*/  IMAD.X R80, R6, 0x1, R80, P3 ;  /* 0x0000000106507824 */ /* 0x004fe200018e0650 */
[----:B------:R-:W-:Y:S01]  /*3ac90*/  STL [R1+0x9c8], R4 ;  /* 0x0009c80401007387 */ /* 0x000fe20000100800 */
[----:B-1----:R-:W-:Y:S02]  /*3aca0*/  @!P1 IMAD.MOV.U32 R46, RZ, RZ, R4 ;  /* 0x000000ffff2e9224 */ /* 0x002fe400078e0004 */
[----:B------:R-:W-:Y:S01]  /*3acb0*/  @!P1 IMAD.MOV.U32 R47, RZ, RZ, R80 ;  /* 0x000000ffff2f9224 */ /* 0x000fe200078e0050 */
[----:B------:R0:W-:Y:S04]  /*3acc0*/  STL [R1+0x9c4], R80 ;  /* 0x0009c45001007387 */ /* 0x0001e80000100800 */
[----:B------:R1:W2:Y:S04]  /*3acd0*/  @!P1 LDG.E.U8 R51, desc[UR18][R46.64] ;  /* 0x000000122e339981 */ /* 0x0002a8000c1e1100 */
[----:B0-----:R-:W4:Y:S04]  /*3ace0*/  LDL.LU R80, [R1+0x9dc] ;  /* 0x0009dc0001507983 */ /* 0x001f280000300800 */
[----:B------:R-:W2:Y:S01]  /*3acf0*/  LDL.LU R4, [R1+0x9e0] ;  /* 0x0009e00001047983 */ /* 0x000ea20000300800 */
        /* <DEDUP_REMOVED lines=8> */
[----:B------:R-:W-:-:S02]  /*3ad80*/  PRMT R53, RZ, 0x7610, R53 ;  /* 0x00007610ff357816 */ /* 0x000fc40000000035 */
[----:B------:R-:W-:-:S04]  /*3ad90*/  PRMT R55, RZ, 0x7610, R55 ;  /* 0x00007610ff377816 */ /* 0x000fc80000000037 */
[----:B------:R0:W4:Y:S01]  /*3ada0*/  @!P1 LDG.E.U8 R53, desc[UR18][R46.64] ;  /* 0x000000122e359981 */ /* 0x000122000c1e1100 */
        /* <DEDUP_REMOVED lines=10> */
[----:B--2---:R-:W-:-:S05]  /*3ae50*/  IADD3 R4, P3, PT, R5, R4, RZ ;  /* 0x0000000405047210 */ /* 0x004fca0007f7e0ff */
[----:B----4-:R-:W-:Y:S01]  /*3ae60*/  IMAD.X R80, R6, 0x1, R80, P3 ;  /* 0x0000000106507824 */ /* 0x010fe200018e0650 */
        /* <DEDUP_REMOVED lines=81> */
[----:B------:R-:W-:Y:S04]  /*3b380*/  STL [R1+0xa40], R82 ;  /* 0x000a405201007387 */ /* 0x000fe80000100800 */
[----:B------:R1:W-:Y:S04]  /*3b390*/  STL [R1+0xa3c], R84 ;  /* 0x000a3c5401007387 */ /* 0x0003e80000100800 */
[----:B------:R-:W3:Y:S04]  /*3b3a0*/  LDL.LU R88, [R1+0xa44] ;  /* 0x000a440001587983 */ /* 0x000ee80000300800 */
[----:B------:R-:W3:Y:S01]  /*3b3b0*/  LDL.LU R86, [R1+0xa48] ;  /* 0x000a480001567983 */ /* 0x000ee20000300800 */
[----:B0-----:R-:W-:-:S02]  /*3b3c0*/  @!P1 IMAD.MOV.U32 R46, RZ, RZ, R82 ;  /* 0x000000ffff2e9224 */ /* 0x001fc400078e0052 */
[----:B------:R-:W-:-:S05]  /*3b3d0*/  @!P1 IMAD.MOV.U32 R47, RZ, RZ, R84 ;  /* 0x000000ffff2f9224 */ /* 0x000fca00078e0054 */
[----:B------:R0:W3:Y:S01]  /*3b3e0*/  @!P1 LDG.E.U8 R73, desc[UR18][R46.64] ;  /* 0x000000122e499981 */ /* 0x0000e2000c1e1100 */
[----:B--2---:R-:W-:-:S05]  /*3b3f0*/  IADD3 R4, P3, PT, R5, R4, RZ ;  /* 0x0000000405047210 */ /* 0x004fca0007f7e0ff */
[----:B----4-:R-:W-:Y:S01]  /*3b400*/  IMAD.X R80, R6, 0x1, R80, P3 ;  /* 0x0000000106507824 */ /* 0x010fe200018e0650 */
[----:B------:R-:W-:Y:S04]  /*3b410*/  STL [R1+0xa78], R4 ;  /* 0x000a780401007387 */ /* 0x000fe80000100800 */
[----:B------:R2:W-:Y:S04]  /*3b420*/  STL [R1+0xa74], R80 ;  /* 0x000a745001007387 */ /* 0x0005e80000100800 */
[----:B-1----:R-:W4:Y:S04]  /*3b430*/  LDL.LU R84, [R1+0xa7c] ;  /* 0x000a7c0001547983 */ /* 0x002f280000300800 */
[----:B------:R-:W4:Y:S01]  /*3b440*/  LDL.LU R82, [R1+0xa80] ;  /* 0x000a800001527983 */ /* 0x000f220000300800 */
[----:B0-----:R-:W-:-:S02]  /*3b450*/  @!P1 IMAD.MOV.U32 R46, RZ, RZ, R4 ;  /* 0x000000ffff2e9224 */ /* 0x001fc400078e0004 */
[----:B------:R-:W-:Y:S02]  /*3b460*/  @!P1 IMAD.MOV.U32 R47, RZ, RZ, R80 ;  /* 0x000000ffff2f9224 */ /* 0x000fe400078e0050 */
[----:B--2---:R-:W2:Y:S04]  /*3b470*/  LDL.LU R80, [R1+0xa14] ;  /* 0x000a140001507983 */ /* 0x004ea80000300800 */
[----:B------:R-:W2:Y:S04]  /*3b480*/  LDL.LU R4, [R1+0xa18] ;  /* 0x000a180001047983 */ /* 0x000ea80000300800 */
        /* <DEDUP_REMOVED lines=13> */
[----:B------:R-:W-:Y:S02]  /*3b560*/  PRMT R83, RZ, 0x7610, R83 ;  /* 0x00007610ff537816 */ /* 0x000fe40000000053 */
[----:B------:R-:W-:Y:S02]  /*3b570*/  PRMT R85, RZ, 0x7610, R85 ;  /* 0x00007610ff557816 */ /* 0x000fe40000000055 */
[----:B---3--:R-:W-:-:S05]  /*3b580*/  IADD3 R86, P3, PT, R5, R86, RZ ;  /* 0x0000005605567210 */ /* 0x008fca0007f7e0ff */
[----:B------:R-:W-:Y:S02]  /*3b590*/  IMAD.X R88, R6, 0x1, R88, P3 ;  /* 0x0000000106587824 */ /* 0x000fe400018e0658 */
[----:B0-----:R-:W-:Y:S02]  /*3b5a0*/  @!P1 IMAD.MOV.U32 R46, RZ, RZ, R86 ;  /* 0x000000ffff2e9224 */ /* 0x001fe400078e0056 */
[----:B------:R-:W-:-:S05]  /*3b5b0*/  @!P1 IMAD.MOV.U32 R47, RZ, RZ, R88 ;  /* 0x000000ffff2f9224 */ /* 0x000fca00078e0058 */
[----:B------:R0:W3:Y:S04]  /*3b5c0*/  @!P1 LDG.E.U8 R79, desc[UR18][R46.64] ;  /* 0x000000122e4f9981 */ /* 0x0000e8000c1e1100 */
[----:B------:R-:W-:Y:S04]  /*3b5d0*/  STL [R1+0xa48], R86 ;  /* 0x000a485601007387 */ /* 0x000fe80000100800 */
[----:B------:R-:W-:Y:S01]  /*3b5e0*/  STL [R1+0xa44], R88 ;  /* 0x000a445801007387 */ /* 0x000fe20000100800 */
[----:B----4-:R-:W-:-:S05]  /*3b5f0*/  IADD3 R82, P3, PT, R5, R82, RZ ;  /* 0x0000005205527210 */ /* 0x010fca0007f7e0ff */
[C---:B------:R-:W-:Y:S01]  /*3b600*/  IMAD.X R84, R6.reuse, 0x1, R84, P3 ;  /* 0x0000000106547824 */ /* 0x040fe200018e0654 */
[----:B--2---:R-:W-:Y:S01]  /*3b610*/  IADD3 R4, P3, PT, R5, R4, RZ ;  /* 0x0000000405047210 */ /* 0x004fe20007f7e0ff */
[----:B0-----:R-:W-:Y:S02]  /*3b620*/  @!P1 IMAD.MOV.U32 R46, RZ, RZ, R82 ;  /* 0x000000ffff2e9224 */ /* 0x001fe400078e0052 */
[----:B------:R-:W-:Y:S02]  /*3b630*/  @!P1 IMAD.MOV.U32 R47, RZ, RZ, R84 ;  /* 0x000000ffff2f9224 */ /* 0x000fe400078e0054 */
[----:B------:R-:W-:Y:S01]  /*3b640*/  IMAD.X R80, R6, 0x1, R80, P3 ;  /* 0x0000000106507824 */ /* 0x000fe200018e0650 */
[----:B------:R-:W-:Y:S04]  /*3b650*/  STL [R1+0xa80], R82 ;  /* 0x000a805201007387 */ /* 0x000fe80000100800 */
[----:B------:R0:W2:Y:S04]  /*3b660*/  @!P1 LDG.E.U8 R81, desc[UR18][R46.64] ;  /* 0x000000122e519981 */ /* 0x0000a8000c1e1100 */
[----:B------:R-:W-:Y:S01]  /*3b670*/  STL [R1+0xa7c], R84 ;  /* 0x000a7c5401007387 */ /* 0x000fe20000100800 */
[----:B0-----:R-:W-:-:S02]  /*3b680*/  @!P1 IMAD.MOV.U32 R46, RZ, RZ, R4 ;  /* 0x000000ffff2e9224 */ /* 0x001fc400078e0004 */
[----:B------:R-:W-:Y:S01]  /*3b690*/  @!P1 IMAD.MOV.U32 R47, RZ, RZ, R80 ;  /* 0x000000ffff2f9224 */ /* 0x000fe200078e0050 */
[----:B------:R-:W-:Y:S04]  /*3b6a0*/  STL [R1+0xa18], R4 ;  /* 0x000a180401007387 */ /* 0x000fe80000100800 */
[----:B------:R0:W-:Y:S04]  /*3b6b0*/  STL [R1+0xa14], R80 ;  /* 0x000a145001007387 */ /* 0x0001e80000100800 */
[----:B------:R1:W4:Y:S01]  /*3b6c0*/  @!P1 LDG.E.U8 R83, desc[UR18][R46.64] ;  /* 0x000000122e539981 */ /* 0x000322000c1e1100 */
[----:B0-----:R-:W-:Y:S01]  /*3b6d0*/  IMAD.MOV.U32 R80, RZ, RZ, R0 ;  /* 0x000000ffff507224 */ /* 0x001fe200078e0000 */
[----:B------:R-:W-:-:S05]  /*3b6e0*/  IADD3 R2, P3, PT, R5, R2, RZ ;  /* 0x0000000205027210 */ /* 0x000fca0007f7e0ff */
[----:B------:R-:W-:Y:S01]  /*3b6f0*/  IMAD.X R3, R6, 0x1, R3, P3 ;  /* 0x0000000106037824 */ /* 0x000fe200018e0603 */
[----:B------:R0:W-:Y:S01]  /*3b700*/  STL [R1+0xa50], R2 ;  /* 0x000a500201007387 */ /* 0x0001e20000100800 */
[----:B-1----:R-:W-:-:S03]  /*3b710*/  @!P1 IMAD.MOV.U32 R46, RZ, RZ, R2 ;  /* 0x000000ffff2e9224 */ /* 0x002fc600078e0002 */
[----:B------:R1:W-:Y:S01]  /*3b720*/  STL [R1+0xa4c], R3 ;  /* 0x000a4c0301007387 */ /* 0x0003e20000100800 */
[----:B------:R-:W-:-:S03]  /*3b730*/  @!P1 IMAD.MOV.U32 R47, RZ, RZ, R3 ;  /* 0x000000ffff2f9224 */ /* 0x000fc600078e0003 */
        /* <DEDUP_REMOVED lines=9> */
[----:B-1----:R-:W2:Y:S04]  /*3b7d0*/  LDL.LU R3, [R1+0x10] ;  /* 0x0000100001037983 */ /* 0x002ea80000300800 */
[----:B------:R0:W2:Y:S04]  /*3b7e0*/  @!P1 LDG.E.U8 R85, desc[UR18][R46.64] ;  /* 0x000000122e559981 */ /* 0x0000a8000c1e1100 */
[----:B------:R-:W2:Y:S04]  /*3b7f0*/  LDL.LU R46, [R1+0x324] ;  /* 0x00032400012e7983 */ /* 0x000ea80000300800 */
[----:B------:R-:W0:Y:S01]  /*3b800*/  LDL.LU R47, [R1+0x328] ;  /* 0x00032800012f7983 */ /* 0x000e220000300800 */
[----:B------:R-:W-:-:S02]  /*3b810*/  PRMT R87, RZ, 0x7610, R87 ;  /* 0x00007610ff577816 */ /* 0x000fc40000000057 */
[----:B0-----:R-:W-:-:S05]  /*3b820*/  IADD3 R47, P3, PT, R5, R47, RZ ;  /* 0x0000002f052f7210 */ /* 0x001fca0007f7e0ff */
[----:B--2---:R-:W-:Y:S01]  /*3b830*/  IMAD.X R46, R6, 0x1, R46, P3 ;  /* 0x00000001062e7824 */ /* 0x004fe200018e062e */
[----:B------:R0:W-:Y:S04]  /*3b840*/  STL [R1+0x328], R47 ;  /* 0x0003282f01007387 */ /* 0x0001e80000100800 */
[----:B------:R1:W-:Y:S01]  /*3b850*/  STL [R1+0x324], R46 ;  /* 0x0003242e01007387 */ /* 0x0003e20000100800 */
[----:B0-----:R-:W-:-:S04]  /*3b860*/  @!P1 LOP3.LUT R47, R47, R46, RZ, 0x3c, !PT ;  /* 0x0000002e2f2f9212 */ /* 0x001fc800078e3cff */
[----:B-1----:R-:W-:-:S04]  /*3b870*/  @!P1 LOP3.LUT R46, R47, R46, RZ, 0x3c, !PT ;  /* 0x0000002e2f2e9212 */ /* 0x002fc800078e3cff */
[----:B------:R-:W-:-:S05]  /*3b880*/  @!P1 LOP3.LUT R47, R47, R46, RZ, 0x3c, !PT ;  /* 0x0000002e2f2f9212 */ /* 0x000fca00078e3cff */
[----:B------:R0:W2:Y:S04]  /*3b890*/  @!P1 LDG.E.U8 R87, desc[UR18][R46.64] ;  /* 0x000000122e579981 */ /* 0x0000a8000c1e1100 */
[----:B------:R-:W2:Y:S04]  /*3b8a0*/  LDL.LU R46, [R1+0x308] ;  /* 0x00030800012e7983 */ /* 0x000ea80000300800 */
[----:B------:R-:W0:Y:S01]  /*3b8b0*/  LDL.LU R47, [R1+0x314] ;  /* 0x00031400012f7983 */ /* 0x000e220000300800 */
[----:B------:R-:W-:Y:S02]  /*3b8c0*/  PRMT R89, RZ, 0x7610, R89 ;  /* 0x00007610ff597816 */ /* 0x000fe40000000059 */
[----:B------:R-:W-:-:S02]  /*3b8d0*/  PRMT R91, RZ, 0x7610, R91 ;  /* 0x00007610ff5b7816 */ /* 0x000fc4000000005b */
[----:B0-----:R-:W-:-:S05]  /*3b8e0*/  IADD3 R47, P3, PT, R5, R47, RZ ;  /* 0x0000002f052f7210 */ /* 0x001fca0007f7e0ff */
[----:B--2---:R-:W-:Y:S01]  /*3b8f0*/  IMAD.X R46, R6, 0x1, R46, P3 ;  /* 0x00000001062e7824 */ /* 0x004fe200018e062e */
[----:B------:R0:W-:Y:S01]  /*3b900*/  STL [R1+0x314], R47 ;  /* 0x0003142f01007387 */ /* 0x0001e20000100800 */
[----:B------:R-:W-:-:S03]  /*3b910*/  IADD3 R0, P3, PT, R5, R0, RZ ;  /* 0x0000000005007210 */ /* 0x000fc60007f7e0ff */
[----:B------:R1:W-:Y:S01]  /*3b920*/  STL [R1+0x308], R46 ;  /* 0x0003082e01007387 */ /* 0x0003e20000100800 */
[----:B0-----:R-:W-:-:S04]  /*3b930*/  @!P1 LOP3.LUT R47, R47, R46, RZ, 0x3c, !PT ;  /* 0x0000002e2f2f9212 */ /* 0x001fc800078e3cff */
[----:B-1----:R-:W-:Y:S01]  /*3b940*/  @!P1 LOP3.LUT R46, R47, R46, RZ, 0x3c, !PT ;  /* 0x0000002e2f2e9212 */ /* 0x002fe200078e3cff */
[----:B------:R-:W-:-:S03]  /*3b950*/  IMAD.X R2, R6, 0x1, R2, P3 ;  /* 0x0000000106027824 */ /* 0x000fc600018e0602 */
[----:B------:R-:W-:-:S05]  /*3b960*/  @!P1 LOP3.LUT R47, R47, R46, RZ, 0x3c, !PT ;  /* 0x0000002e2f2f9212 */ /* 0x000fca00078e3cff */
[----:B------:R0:W2:Y:S04]  /*3b970*/  @!P1 LDG.E.U8 R89, desc[UR18][R46.64] ;  /* 0x000000122e599981 */ /* 0x0000a8000c1e1100 */
[----:B------:R1:W-:Y:S01]  /*3b980*/  STL [R1+0x31c], R0 ;  /* 0x00031c0001007387 */ /* 0x0003e20000100800 */
[----:B0-----:R-:W-:Y:S02]  /*3b990*/  @!P1 IMAD.MOV.U32 R46, RZ, RZ, R0 ;  /* 0x000000ffff2e9224 */ /* 0x001fe400078e0000 */
[----:B------:R-:W-:Y:S01]  /*3b9a0*/  @!P1 IMAD.MOV.U32 R47, RZ, RZ, R2 ;  /* 0x000000ffff2f9224 */ /* 0x000fe200078e0002 */
[----:B------:R0:W-:Y:S04]  /*3b9b0*/  STL [R1+0x318], R2 ;  /* 0x0003180201007387 */ /* 0x0001e80000100800 */
[----:B------:R0:W2:Y:S04]  /*3b9c0*/  @!P1 LDG.E.U8 R91, desc[UR18][R46.64] ;  /* 0x000000122e5b9981 */ /* 0x0000a8000c1e1100 */
[----:B------:R-:W2:Y:S04]  /*3b9d0*/  LDL.LU R46, [R1+0x30c] ;  /* 0x00030c00012e7983 */ /* 0x000ea80000300800 */
[----:B------:R-:W2:Y:S01]  /*3b9e0*/  LDL.LU R47, [R1+0x310] ;  /* 0x00031000012f7983 */ /* 0x000ea20000300800 */
[----:B-1----:R-:W1:Y:S01]  /*3b9f0*/  S2R R0, SR_TID.X ;  /* 0x0000000000007919 */ /* 0x002e620000002100 */
[----:B------:R-:W-:-:S02]  /*3ba00*/  PRMT R93, RZ, 0x7610, R93 ;  /* 0x00007610ff5d7816 */ /* 0x000fc4000000005d */
[----:B-1----:R-:W-:-:S04]  /*3ba10*/  LOP3.LUT R0, R0, 0x7f, RZ, 0xc0, !PT ;  /* 0x0000007f00007812 */ /* 0x002fc800078ec0ff */
[----:B0-----:R-:W-:-:S05]  /*3ba20*/  LOP3.LUT R2, R0, 0x20, RZ, 0x3c, !PT ;  /* 0x0000002000027812 */ /* 0x001fca00078e3cff */
[----:B------:R-:W-:Y:S04]  /*3ba30*/  STS.U8 [R2+UR9+0x9d00], R80 ;  /* 0x009d005002007988 */ /* 0x000fe80008000009 */
[----:B------:R-:W-:Y:S04]  /*3ba40*/  STS.U8 [R2+UR9+0xa100], R82 ;  /* 0x00a1005202007988 */ /* 0x000fe80008000009 */
[----:B------:R-:W-:Y:S04]  /*3ba50*/  STS.U8 [R2+UR9+0xa500], R84 ;  /* 0x00a5005402007988 */ /* 0x000fe80008000009 */
[----:B------:R-:W-:Y:S04]  /*3ba60*/  STS.U8 [R2+UR9+0xa900], R86 ;  /* 0x00a9005602007988 */ /* 0x000fe80008000009 */
[----:B------:R-:W-:Y:S04]  /*3ba70*/  STS.U8 [R2+UR9+0xad00], R88 ;  /* 0x00ad005802007988 */ /* 0x000fe80008000009 */
[----:B------:R-:W-:Y:S01]  /*3ba80*/  STS.U8 [R2+UR9+0xb100], R90 ;  /* 0x00b1005a02007988 */ /* 0x000fe20008000009 */
[----:B--2---:R-:W-:-:S05]  /*3ba90*/  IADD3 R47, P3, PT, R5, R47, RZ ;  /* 0x0000002f052f7210 */ /* 0x004fca0007f7e0ff */
[----:B------:R-:W-:Y:S01]  /*3baa0*/  IMAD.X R46, R6, 0x1, R46, P3 ;  /* 0x00000001062e7824 */ /* 0x000fe200018e062e */
[----:B------:R0:W-:Y:S04]  /*3bab0*/  STL [R1+0x310], R47 ;  /* 0x0003102f01007387 */ /* 0x0001e80000100800 */
[----:B------:R1:W-:Y:S01]  /*3bac0*/  STL [R1+0x30c], R46 ;  /* 0x00030c2e01007387 */ /* 0x0003e20000100800 */
[----:B0-----:R-:W-:-:S04]  /*3bad0*/  @!P1 LOP3.LUT R47, R47, R46, RZ, 0x3c, !PT ;  /* 0x0000002e2f2f9212 */ /* 0x001fc800078e3cff */
[----:B-1----:R-:W-:-:S04]  /*3bae0*/  @!P1 LOP3.LUT R46, R47, R46, RZ, 0x3c, !PT ;  /* 0x0000002e2f2e9212 */ /* 0x002fc800078e3cff */
[----:B------:R-:W-:-:S05]  /*3baf0*/  @!P1 LOP3.LUT R47, R47, R46, RZ, 0x3c, !PT ;  /* 0x0000002e2f2f9212 */ /* 0x000fca00078e3cff */
[----:B------:R0:W2:Y:S04]  /*3bb00*/  @!P1 LDG.E.U8 R93, desc[UR18][R46.64] ;  /* 0x000000122e5d9981 */ /* 0x0000a8000c1e1100 */
[----:B------:R-:W2:Y:S04]  /*3bb10*/  LDL.LU R46, [R1+0x58] ;  /* 0x00005800012e7983 */ /* 0x000ea80000300800 */
[----:B------:R-:W3:Y:S04]  /*3bb20*/  LDL.LU R47, [R1+0x40] ;  /* 0x00004000012f7983 */ /* 0x000ee80000300800 */
[----:B------:R-:W4:Y:S04]  /*3bb30*/  LDL.LU R80, [R1+0x1304] ;  /* 0x0013040001507983 */ /* 0x000f280000300800 */
[----:B------:R-:W4:Y:S04]  /*3bb40*/  LDL.LU R82, [R1+0x1300] ;  /* 0x0013000001527983 */ /* 0x000f280000300800 */
[----:B------:R-:W4:Y:S04]  /*3bb50*/  LDL.LU R84, [R1+0x12fc] ;  /* 0x0012fc0001547983 */ /* 0x000f280000300800 */
[----:B------:R-:W4:Y:S04]  /*3bb60*/  LDL.LU R86, [R1+0x12f8] ;  /* 0x0012f80001567983 */ /* 0x000f280000300800 */
[----:B------:R-:W4:Y:S04]  /*3bb70*/  LDL.LU R88, [R1+0x12f4] ;  /* 0x0012f40001587983 */ /* 0x000f280000300800 */
[----:B------:R-:W4:Y:S04]  /*3bb80*/  LDL.LU R90, [R1+0x12f0] ;  /* 0x0012f000015a7983 */ /* 0x000f280000300800 */
[----:B------:R1:W-:Y:S04]  /*3bb90*/  STS.U8 [R2+UR9+0xb500], R92 ;  /* 0x00b5005c02007988 */ /* 0x0003e80008000009 */
[----:B-1----:R-:W4:Y:S04]  /*3bba0*/  LDL.LU R92, [R1+0x12ec] ;  /* 0x0012ec00015c7983 */ /* 0x002f280000300800 */
[----:B--2---:R-:W-:Y:S04]  /*3bbb0*/  STS.U8 [R2+UR9+0xb900], R46 ;  /* 0x00b9002e02007988 */ /* 0x004fe80008000009 */
[----:B---3--:R-:W-:Y:S04]  /*3bbc0*/  STS.U8 [R2+UR9+0xbd00], R47 ;  /* 0x00bd002f02007988 */ /* 0x008fe80008000009 */
[----:B------:R1:W-:Y:S04]  /*3bbd0*/  STS.U8 [R2+UR9+0xc100], R4 ;  /* 0x00c1000402007988 */ /* 0x0003e80008000009 */
[----:B------:R2:W-:Y:S04]  /*3bbe0*/  STS.U8 [R2+UR9+0xc500], R3 ;  /* 0x00c5000302007988 */ /* 0x0005e80008000009 */
[----:B-1----:R-:W3:Y:S04]  /*3bbf0*/  LDL.LU R4, [R1+0x18c] ;  /* 0x00018c0001047983 */ /* 0x002ee80000300800 */
[----:B--2---:R-:W2:Y:S04]  /*3bc00*/  LDL.LU R3, [R1+0x178] ;  /* 0x0001780001037983 */ /* 0x004ea80000300800 */
[----:B------:R-:W2:Y:S04]  /*3bc10*/  LDL.LU R46, [R1+0x24] ;  /* 0x00002400012e7983 */ /* 0x000ea80000300800 */
[----:B------:R-:W2:Y:S04]  /*3bc20*/  LDL.LU R47, [R1+0xc] ;  /* 0x00000c00012f7983 */ /* 0x000ea80000300800 */
[----:B----4-:R1:W-:Y:S04]  /*3bc30*/  STS.U8 [R2+UR9+0xc900], R90 ;  /* 0x00c9005a02007988 */ /* 0x0103e80008000009 */
[----:B------:R4:W-:Y:S04]  /*3bc40*/  STS.U8 [R2+UR9+0xcd00], R78 ;  /* 0x00cd004e02007988 */ /* 0x0009e80008000009 */
[----:B------:R0:W-:Y:S04]  /*3bc50*/  STS.U8 [R2+UR9+0xd100], R66 ;  /* 0x00d1004202007988 */ /* 0x0001e80008000009 */
[----:B-1----:R-:W2:Y:S04]  /*3bc60*/  LDL.LU R90, [R1+0x3c] ;  /* 0x00003c00015a7983 */ /* 0x002ea80000300800 */
[----:B----4-:R-:W4:Y:S04]  /*3bc70*/  LDL.LU R78, [R1+0x54] ;  /* 0x00005400014e7983 */ /* 0x010f280000300800 */
[----:B0-----:R-:W4:Y:S04]  /*3bc80*/  LDL.LU R66, [R1+0x6c] ;  /* 0x00006c0001427983 */ /* 0x001f280000300800 */
        /* <DEDUP_REMOVED lines=21> */
[----:B-1----:R-:W4:Y:S04]  /*3bde0*/  LDL.LU R2, [R1+0x12e8] ;  /* 0x0012e80001027983 */ /* 0x002f280000300800 */
[----:B------:R-:W4:Y:S01]  /*3bdf0*/  LDL.LU R63, [R1+0x164] ;  /* 0x00016400013f7983 */ /* 0x000f220000300800 */
[----:B------:R-:W-:-:S05]  /*3be00*/  LOP3.LUT R0, R0, 0x30, RZ, 0x3c, !PT ;  /* 0x0000003000007812 */ /* 0x000fca00078e3cff */
[----:B---3--:R0:W-:Y:S04]  /*3be10*/  STS.U8 [R0+UR9+0x8180], R4 ;  /* 0x0081800400007988 */ /* 0x0081e80008000009 */
[----:B--2---:R1:W-:Y:S04]  /*3be20*/  STS.U8 [R0+UR9+0x8580], R3 ;  /* 0x0085800300007988 */ /* 0x0043e80008000009 */
[----:B0-----:R-:W2:Y:S04]  /*3be30*/  LDL.LU R4, [R1+0x12e4] ;  /* 0x0012e40001047983 */ /* 0x001ea80000300800 */
[----:B-1----:R-:W3:Y:S04]  /*3be40*/  LDL.LU R3, [R1+0x12e0] ;  /* 0x0012e00001037983 */ /* 0x002ee80000300800 */
[----:B----4-:R0:W-:Y:S04]  /*3be50*/  STS.U8 [R0+UR9+0x8980], R63 ;  /* 0x0089803f00007988 */ /* 0x0101e80008000009 */
[----:B------:R1:W-:Y:S04]  /*3be60*/  STS.U8 [R0+UR9+0x8d80], R61 ;  /* 0x008d803d00007988 */ /* 0x0003e80008000009 */
[----:B------:R4:W-:Y:S04]  /*3be70*/  STS.U8 [R0+UR9+0x9180], R59 ;  /* 0x0091803b00007988 */ /* 0x0009e80008000009 */
[----:B0-----:R-:W2:Y:S04]  /*3be80*/  LDL.LU R63, [R1+0x174] ;  /* 0x00017400013f7983 */ /* 0x001ea80000300800 */
[----:B-1----:R-:W2:Y:S04]  /*3be90*/  LDL.LU R61, [R1+0x160] ;  /* 0x00016000013d7983 */ /* 0x002ea80000300800 */
[----:B------:R0:W-:Y:S04]  /*3bea0*/  STS.U8 [R0+UR9+0x9580], R45 ;  /* 0x0095802d00007988 */ /* 0x0001e80008000009 */
[----:B----4-:R-:W4:Y:S04]  /*3beb0*/  LDL.LU R59, [R1+0x14c] ;  /* 0x00014c00013b7983 */ /* 0x010f280000300800 */
        /* <DEDUP_REMOVED lines=26> */
[----:B-1----:R-:W2:Y:S04]  /*3c060*/  LDL.LU R88, [R1+0x188] ;  /* 0x0001880001587983 */ /* 0x002ea80000300800 */
[----:B------:R-:W-:Y:S04]  /*3c070*/  STS.U8 [R0+UR9+0xcd80], R76 ;  /* 0x00cd804c00007988 */ /* 0x000fe80008000009 */
[----:B------:R0:W-:Y:S02]  /*3c080*/  STS.U8 [R0+UR9+0xd180], R64 ;  /* 0x00d1804000007988 */ /* 0x0001e40008000009 */
[----:B0-----:R-:W0:Y:S01]  /*3c090*/  S2R R64, SR_TID.X ;  /* 0x0000000000407919 */ /* 0x001e220000002100 */
[----:B------:R-:W1:Y:S01]  /*3c0a0*/  S2R R76, SR_TID.X ;  /* 0x00000000004c7919 */ /* 0x000e620000002100 */
[----:B------:R-:W3:Y:S01]  /*3c0b0*/  LDL.LU R0, [R1+0x12dc] ;  /* 0x0012dc0001007983 */ /* 0x000ee20000300800 */
[----:B0-----:R-:W-:-:S04]  /*3c0c0*/  LOP3.LUT R64, R64, 0x7f, RZ, 0xc0, !PT ;  /* 0x0000007f40407812 */ /* 0x001fc800078ec0ff */
[----:B------:R-:W-:-:S05]  /*3c0d0*/  LOP3.LUT R64, R64, 0x30, RZ, 0x3c, !PT ;  /* 0x0000003040407812 */ /* 0x000fca00078e3cff */
[----:B------:R0:W-:Y:S02]  /*3c0e0*/  STS.U8 [R64+UR9+0xd580], R52 ;  /* 0x00d5803440007988 */ /* 0x0001e40008000009 */
[----:B0-----:R-:W0:Y:S01]  /*3c0f0*/  S2R R64, SR_TID.X ;  /* 0x0000000000407919 */ /* 0x001e220000002100 */
[----:B-1----:R-:W-:-:S04]  /*3c100*/  LOP3.LUT R76, R76, 0x7f, RZ, 0xc0, !PT ;  /* 0x0000007f4c4c7812 */ /* 0x002fc800078ec0ff */
[----:B------:R-:W-:-:S05]  /*3c110*/  LOP3.LUT R52, R76, 0x30, RZ, 0x3c, !PT ;  /* 0x000000304c347812 */ /* 0x000fca00078e3cff */
        /* <DEDUP_REMOVED lines=12> */
[----:B--2---:R-:W-:Y:S04]  /*3c1e0*/  STS.U8 [R76+UR9+0x8200], R88 ;  /* 0x008200584c007988 */ /* 0x004fe80008000009 */
[----:B------:R-:W-:Y:S04]  /*3c1f0*/  STS.U8 [R76+UR9+0x8600], R63 ;  /* 0x0086003f4c007988 */ /* 0x000fe80008000009 */
[----:B------:R-:W-:Y:S04]  /*3c200*/  STS.U8 [R76+UR9+0x8a00], R61 ;  /* 0x008a003d4c007988 */ /* 0x000fe80008000009 */
        /* <DEDUP_REMOVED lines=14> */
[----:B---3--:R0:W-:Y:S04]  /*3c2f0*/  STS.U8 [R76+UR9+0xc600], R3 ;  /* 0x00c600034c007988 */ /* 0x0081e80008000009 */
        /* <DEDUP_REMOVED lines=87> */
[----:B--2---:R0:W-:Y:S04]  /*3c870*/  STS.U8 [R61+UR9+0x8b00], R59 ;  /* 0x008b003b3d007988 */ /* 0x0041e80008000009 */
[----:B------:R1:W-:Y:S04]  /*3c880*/  STS.U8 [R61+UR9+0x8f00], R45 ;  /* 0x008f002d3d007988 */ /* 0x0003e80008000009 */
[----:B------:R2:W-:Y:S04]  /*3c890*/  STS.U8 [R61+UR9+0x9300], R39 ;  /* 0x009300273d007988 */ /* 0x0005e80008000009 */
[----:B0-----:R-:W3:Y:S04]  /*3c8a0*/  LDL.LU R59, [R1+0x17c] ;  /* 0x00017c00013b7983 */ /* 0x001ee80000300800 */
[----:B------:R0:W-:Y:S04]  /*3c8b0*/  STS.U8 [R61+UR9+0x9700], R33 ;  /* 0x009700213d007988 */ /* 0x0001e80008000009 */
        /* <DEDUP_REMOVED lines=19> */
[----:B------:R-:W2:Y:S04]  /*3c9f0*/  LDL.LU R90, [R1+0x8c] ;  /* 0x00008c00015a7983 */ /* 0x000ea80000300800 */
[----:B------:R-:W-:Y:S04]  /*3ca00*/  STS.U8 [R61+UR9+0xbf00], R63 ;  /* 0x00bf003f3d007988 */ /* 0x000fe80008000009 */
[----:B0-----:R-:W2:Y:S04]  /*3ca10*/  LDL.LU R46, [R1+0x74] ;  /* 0x00007400012e7983 */ /* 0x001ea80000300800 */
[----:B------:R0:W-:Y:S04]  /*3ca20*/  STS.U8 [R61+UR9+0xc300], R3 ;  /* 0x00c300033d007988 */ /* 0x0001e80008000009 */
[----:B------:R1:W-:Y:S04]  /*3ca30*/  STS.U8 [R61+UR9+0xc700], R2 ;  /* 0x00c700023d007988 */ /* 0x0003e80008000009 */
[----:B0-----:R-:W2:Y:S04]  /*3ca40*/  LDL.LU R3, [R1+0x12d0] ;  /* 0x0012d00001037983 */ /* 0x001ea80000300800 */
[----:B-1----:R-:W2:Y:S04]  /*3ca50*/  LDL.LU R2, [R1+0x12cc] ;  /* 0x0012cc0001027983 */ /* 0x002ea80000300800 */
        /* <DEDUP_REMOVED lines=29> */
[----:B------:R1:W-:Y:S04]  /*3cc30*/  STS.U8 [R47+UR9+0xbb80], R3 ;  /* 0x00bb80032f007988 */ /* 0x0003e80008000009 */
[----:B------:R2:W-:Y:S04]  /*3cc40*/  STS.U8 [R47+UR9+0xbf80], R4 ;  /* 0x00bf80042f007988 */ /* 0x0005e80008000009 */
[----:B0-----:R0:W5:Y:S04]  /*3cc50*/  LDL.LU R2, [R1+0x12c8] ;  /* 0x0012c80001027983 */ /* 0x0011680000300800 */
[----:B-1----:R0:W5:Y:S04]  /*3cc60*/  LDL.LU R3, [R1+0x12c4] ;  /* 0x0012c40001037983 */ /* 0x0021680000300800 */
[----:B--2---:R0:W5:Y:S04]  /*3cc70*/  LDL.LU R4, [R1+0x12c0] ;  /* 0x0012c00001047983 */ /* 0x0041680000300800 */
[----:B------:R1:W-:Y:S04]  /*3cc80*/  STS.U8 [R47+UR9+0xc380], R0 ;  /* 0x00c380002f007988 */ /* 0x0003e80008000009 */
[----:B-1----:R0:W5:Y:S04]  /*3cc90*/  LDL.LU R0, [R1+0x12bc] ;  /* 0x0012bc0001007983 */ /* 0x0021680000300800 */
        /* <DEDUP_REMOVED lines=16> */
[----:B-1----:R-:W1:Y:S01]  /*3cda0*/  FENCE.VIEW.ASYNC.S ;  /* 0x00000000000073c6 */ /* 0x002e620000000000 */
[----:B------:R-:W-:Y:S01]  /*3cdb0*/  ULEA UR6, UR11, UR9, 0x3 ;  /* 0x000000090b067291 */ /* 0x000fe2000f8e18ff */
[----:B------:R-:W-:-:S03]  /*3cdc0*/  UMOV UR4, UR5 ;  /* 0x0000000500047c82 */ /* 0x000fc60008000000 */
[----:B------:R-:W-:Y:S01]  /*3cdd0*/  UIADD3 UR6, UPT, UPT, UR6, 0x18000, URZ ;  /* 0x0001800006067890 */ /* 0x000fe2000fffe0ff */
[----:B-1----:R-:W-:Y:S06]  /*3cde0*/  BAR.SYNC.DEFER_BLOCKING 0x0 ;  /* 0x0000000000007b1d */ /* 0x002fec0000010000 */
[----:B0-----:R-:W-:Y:S05]  /*3cdf0*/  @P0 BRA `(.L_x_9) ;  /* 0x0000000000480947 */ /* 0x001fea0003800000 */
[----:B------:R-:W-:Y:S01]  /*3ce00*/  UMOV UR13, 0x40004040 ;  /* 0x40004040000d7882 */ /* 0x000fe20000000000 */
[----:B------:R-:W-:Y:S01]  /*3ce10*/  UMOV UR15, 0x40004040 ;  /* 0x40004040000f7882 */ /* 0x000fe20000000000 */
[----:B------:R-:W-:Y:S01]  /*3ce20*/  UMOV UR16, 0x0 ;  /* 0x0000000000107882 */ /* 0x000fe20000000000 */
[----:B------:R-:W-:Y:S01]  /*3ce30*/  UMOV UR17, 0x8408010 ;  /* 0x0840801000117882 */ /* 0x000fe20000000000 */
[----:B------:R-:W-:Y:S01]  /*3ce40*/  UMOV UR32, 0x0 ;  /* 0x0000000000207882 */ /* 0x000fe20000000000 */
[----:B------:R-:W-:Y:S01]  /*3ce50*/  UMOV UR33, 0x8408010 ;  /* 0x0840801000217882 */ /* 0x000fe20000000000 */
[----:B------:R-:W-:Y:S01]  /*3ce60*/  UMOV UR34, 0x0 ;  /* 0x0000000000227882 */ /* 0x000fe20000000000 */
[----:B------:R-:W-:Y:S01]  /*3ce70*/  UMOV UR35, 0x8408010 ;  /* 0x0840801000237882 */ /* 0x000fe20000000000 */
[----:B------:R-:W-:Y:S01]  /*3ce80*/  UMOV UR7, URZ ;  /* 0x000000ff00077c82 */ /* 0x000fe20008000000 */
[----:B------:R0:W-:Y:S01]  /*3ce90*/  UTCQMMA gdesc[UR12], gdesc[UR14], tmem[UR8], tmem[UR16], idesc[UR17], UPT ;  /* 0x00ff100e0c0075ea */ /* 0x0001e2000b800308 */
        /* <DEDUP_REMOVED lines=8> */
.L_x_9:
[----:B------:R-:W2:Y:S04]  /*3cf20*/  LDL R8, [R1+0xdd4] ;  /* 0x000dd40001087983 */ /* 0x000ea80000100800 */
[----:B------:R-:W2:Y:S01]  /*3cf30*/  LDL.LU R7, [R1+0xdcc] ;  /* 0x000dcc0001077983 */ /* 0x000ea20000300800 */
[----:B------:R-:W-:-:S04]  /*3cf40*/  UIADD3 UR11, UPT, UPT, UR11, 0x1, URZ ;  /* 0x000000010b0b7890 */ /* 0x000fc8000fffe0ff */
[----:B------:R-:W-:-:S04]  /*3cf50*/  UISETP.GT.AND UP1, UPT, UR11, 0x1, UPT ;  /* 0x000000010b00788c */ /* 0x000fc8000bf24270 */
[----:B0-----:R-:W-:Y:S02]  /*3cf60*/  USEL UR5, URZ, 0x1, !UP1 ;  /* 0x00000001ff057887 */ /* 0x001fe4000c800000 */
[----:B------:R-:W-:Y:S02]  /*3cf70*/  USEL UR11, UR11, URZ, !UP1 ;  /* 0x000000ff0b0b7287 */ /* 0x000fe4000c800000 */
[----:B------:R-:W-:Y:S01]  /*3cf80*/  ULOP3.LUT UR5, UR4, UR5, URZ, 0x3c, !UPT ;  /* 0x0000000504057292 */ /* 0x000fe2000f8e3cff */
[----:B--2---:R-:W-:Y:S02]  /*3cf90*/  ISETP.NE.U32.AND P1, PT, R7, R8, PT ;  /* 0x000000080700720c */ /* 0x004fe40003f25070 */
[----:B------:R-:W2:Y:S01]  /*3cfa0*/  LDL.LU R8, [R1+0xdd0] ;  /* 0x000dd00001087983 */ /* 0x000ea20000300800 */
[----:B------:R-:W-:-:S03]  /*3cfb0*/  IMAD.U32 R7, RZ, RZ, UR4 ;  /* 0x00000004ff077e24 */ /* 0x000fc6000f8e00ff */
[----:B--2---:R0:W-:Y:S07]  /*3cfc0*/  STL [R1+0xdcc], R8 ;  /* 0x000dcc0801007387 */ /* 0x0041ee0000100800 */
[----:B------:R-:W-:Y:S05]  /*3cfd0*/  @P1 BRA `(.L_x_10) ;  /* 0xfffffeac00081947 */ /* 0x000fea000383ffff */
.L_x_7:
[----:B------:R-:W2:Y:S01]  /*3cfe0*/  LDL.LU R9, [R1+0xf08] ;  /* 0x000f080001097983 */ /* 0x000ea20000300800 */
[----:B------:R-:W1:Y:S01]  /*3cff0*/  LDCU UR5, c[0x0][0x3b8] ;  /* 0x00007700ff0577ac */ /* 0x000e620008000800 */
[----:B------:R-:W3:Y:S02]  /*3d000*/  LDC R12, c[0x0][0x3a0] ;  /* 0x0000e800ff0c7b82 */ /* 0x000ee40000000800 */
[----:B------:R-:W4:Y:S01]  /*3d010*/  LDL.LU R11, [R1+0xdd8] ;  /* 0x000dd800010b7983 */ /* 0x000f220000300800 */
[----:B------:R-:W2:Y:S03]  /*3d020*/  LDCU.128 UR12, c[0x0][0x390] ;  /* 0x00007200ff0c77ac */ /* 0x000ea60008000c00 */
[----:B------:R-:W4:Y:S01]  /*3d030*/  LDL.LU R10, [R1+0xf48] ;  /* 0x000f4800010a7983 */ /* 0x000f220000300800 */
[----:B------:R-:W4:Y:S01]  /*3d040*/  LDCU UR20, c[0x0][0x39c] ;  /* 0x00007380ff1477ac */ /* 0x000f220008000800 */
[----:B------:R-:W0:Y:S01]  /*3d050*/  LDCU UR11, c[0x0][0x39c] ;  /* 0x00007380ff0b77ac */ /* 0x000e220008000800 */
[----:B------:R-:W0:Y:S02]  /*3d060*/  LDCU UR7, c[0x0][0x3b4] ;  /* 0x00007680ff0777ac */ /* 0x000e240008000800 */
[----:B01---5:R-:W-:Y:S01]  /*3d070*/  IMAD R8, R0, UR5, RZ ;  /* 0x0000000500087c24 */ /* 0x023fe2000f8e02ff */
[----:B------:R-:W0:Y:S03]  /*3d080*/  LDCU UR16, c[0x0][0x39c] ;  /* 0x00007380ff1077ac */ /* 0x000e260008000800 */
[----:B------:R-:W-:Y:S01]  /*3d090*/  VIADD R7, R8, UR5 ;  /* 0x0000000508077c36 */ /* 0x000fe20008000000 */
[----:B------:R-:W1:Y:S01]  /*3d0a0*/  LDCU UR17, c[0x0][0x39c] ;  /* 0x00007380ff1177ac */ /* 0x000e620008000800 */
[----:B---3--:R-:W-:-:S02]  /*3d0b0*/  VIADD R12, R12, 0x7f ;  /* 0x0000007f0c0c7836 */ /* 0x008fc40000000000 */
[----:B------:R-:W-:-:S03]  /*3d0c0*/  VIADD R6, R7, UR5 ;  /* 0x0000000507067c36 */ /* 0x000fc60008000000 */
[----:B------:R-:W-:Y:S01]  /*3d0d0*/  ISETP.GE.AND P4, PT, R12, 0x80, PT ;  /* 0x000000800c00780c */ /* 0x000fe20003f86270 */
[----:B------:R-:W-:-:S04]  /*3d0e0*/  VIADD R5, R6, UR5 ;  /* 0x0000000506057c36 */ /* 0x000fc80008000000 */
[----:B------:R-:W-:-:S04]  /*3d0f0*/  VIADD R4, R5, UR5 ;  /* 0x0000000505047c36 */ /* 0x000fc80008000000 */
[----:B------:R-:W-:-:S04]  /*3d100*/  VIADD R79, R4, UR5 ;  /* 0x00000005044f7c36 */ /* 0x000fc80008000000 */
[----:B------:R-:W-:-:S04]  /*3d110*/  VIADD R81, R79, UR5 ;  /* 0x000000054f517c36 */ /* 0x000fc80008000000 */
[----:B------:R-:W-:-:S04]  /*3d120*/  VIADD R3, R81, UR5 ;  /* 0x0000000551037c36 */ /* 0x000fc80008000000 */
[----:B------:R-:W-:-:S04]  /*3d130*/  VIADD R88, R3, UR5 ;  /* 0x0000000503587c36 */ /* 0x000fc80008000000 */
[----:B------:R-:W-:-:S04]  /*3d140*/  VIADD R91, R88, UR5 ;  /* 0x00000005585b7c36 */ /* 0x000fc80008000000 */
[----:B------:R-:W-:Y:S01]  /*3d150*/  VIADD R84, R91, UR5 ;  /* 0x000000055b547c36 */ /* 0x000fe20008000000 */
[C---:B--2---:R-:W-:Y:S01]  /*3d160*/  ISETP.GE.AND P1, PT, R9.reuse, UR14, PT ;  /* 0x0000000e09007c0c */ /* 0x044fe2000bf26270 */
[----:B------:R-:W-:Y:S01]  /*3d170*/  IMAD R9, R9, UR7, RZ ;  /* 0x0000000709097c24 */ /* 0x000fe2000f8e02ff */
[----:B------:R-:W2:Y:S02]  /*3d180*/  LDCU UR14, c[0x0][0x39c] ;  /* 0x00007380ff0e77ac */ /* 0x000ea40008000800 */
[----:B----4-:R-:W-:Y:S02]  /*3d190*/  ISETP.LT.AND P6, PT, R11, UR20, !P1 ;  /* 0x000000140b007c0c */ /* 0x010fe4000cfc1270 */
[----:B------:R-:W-:Y:S02]  /*3d1a0*/  IADD3 R2, P0, PT, R9, UR12, RZ ;  /* 0x0000000c09027c10 */ /* 0x000fe4000ff1e0ff */
[----:B------:R-:W-:Y:S02]  /*3d1b0*/  ISETP.LT.AND P5, PT, R10, UR11, !P1 ;  /* 0x0000000b0a007c0c */ /* 0x000fe4000cfa1270 */
[----:B------:R-:W-:-:S02]  /*3d1c0*/  P2R R10, PR, RZ, 0x40 ;  /* 0x00000040ff0a7803 */ /* 0x000fc40000000000 */
[----:B------:R-:W-:Y:S02]  /*3d1d0*/  ISETP.LT.AND P3, PT, R0, UR15, !P1 ;  /* 0x0000000f00007c0c */ /* 0x000fe4000cf61270 */
[----:B------:R-:W-:Y:S01]  /*3d1e0*/  LEA.HI.X.SX32 R0, R9, UR13, 0x1, P0 ;  /* 0x0000000d09007c11 */ /* 0x000fe200080f0eff */
[----:B------:R3:W-:Y:S01]  /*3d1f0*/  STL [R1+0x350], R10 ;  /* 0x0003500a01007387 */ /* 0x0007e20000100800 */
[----:B01----:R-:W-:Y:S09]  /*3d200*/  @!P4 BRA `(.L_x_11) ;  /* 0x000000000010c947 */ /* 0x003ff20003800000 */
[----:B------:R-:W-:-:S06]  /*3d210*/  USHF.L.U32 UR4, UR4, 0x1f, URZ ;  /* 0x0000001f04047899 */ /* 0x000fcc00080006ff */
[----:B------:R-:W-:-:S04]  /*3d220*/  IMAD.U32 R9, RZ, RZ, UR4 ;  /* 0x00000004ff097e24 */ /* 0x000fc8000f8e00ff */
[----:B------:R-:W0:Y:S02]  /*3d230*/  SYNCS.PHASECHK.TRANS64.TRYWAIT P0, [UR6], R9 ;  /* 0x00000009ff0075a7 */ /* 0x000e240008001106 */
[----:B0-----:R-:W-:Y:S05]  /*3d240*/  @!P0 BRA `(.L_x_12) ;  /* 0x000000a000c48947 */ /* 0x001fea0003800000 */
.L_x_11:
[----:B------:R-:W-:Y:S01]  /*3d250*/  BAR.SYNC.DEFER_BLOCKING 0x0 ;  /* 0x0000000000007b1d */ /* 0x000fe20000010000 */
[CC--:B------:R-:W-:Y:S01]  /*3d260*/  IADD3 R70, P0, PT, R7.reuse, R2.reuse, RZ ;  /* 0x0000000207467210 */ /* 0x0c0fe20007f1e0ff */
[----:B------:R-:W-:Y:S01]  /*3d270*/  VIADD R90, R84, UR5 ;  /* 0x00000005545a7c36 */ /* 0x000fe20008000000 */
[----:B------:R-:W-:Y:S02]  /*3d280*/  IADD3 R68, P4, PT, R8, R2, RZ ;  /* 0x0000000208447210 */ /* 0x000fe40007f9e0ff */
[----:B------:R-:W-:Y:S01]  /*3d290*/  LEA.HI.X.SX32 R71, R7, R0, 0x1, P0 ;  /* 0x0000000007477211 */ /* 0x000fe200000f0eff */
[----:B------:R-:W-:Y:S01]  /*3d2a0*/  VIADD R87, R90, UR5 ;  /* 0x000000055a577c36 */ /* 0x000fe20008000000 */
[----:B------:R-:W-:Y:S01]  /*3d2b0*/  IADD3 R74, P0, PT, R5, R2, RZ ;  /* 0x00000002054a7210 */ /* 0x000fe20007f1e0ff */
[----:B------:R-:W-:Y:S01]  /*3d2c0*/  IMAD.MOV.U32 R93, RZ, RZ, R91 ;  /* 0x000000ffff5d7224 */ /* 0x000fe200078e005b */
[-C--:B------:R-:W-:Y:S01]  /*3d2d0*/  LEA.HI.X.SX32 R69, R8, R0.reuse, 0x1, P4 ;  /* 0x0000000008457211 */ /* 0x080fe200020f0eff */
[----:B------:R-:W-:Y:S01]  /*3d2e0*/  VIADD R82, R87, UR5 ;  /* 0x0000000557527c36 */ /* 0x000fe20008000000 */
[----:B------:R-:W-:Y:S01]  /*3d2f0*/  LEA.HI.X.SX32 R75, R5, R0, 0x1, P0 ;  /* 0x00000000054b7211 */ /* 0x000fe200000f0eff */
[----:B------:R-:W0:Y:S01]  /*3d300*/  LDCU UR4, c[0x0][0x39c] ;  /* 0x00007380ff0477ac */ /* 0x000e220008000800 */
[CC--:B------:R-:W-:Y:S01]  /*3d310*/  IADD3 R78, P0, PT, R79.reuse, R2.reuse, RZ ;  /* 0x000000024f4e7210 */ /* 0x0c0fe20007f1e0ff */
[----:B------:R-:W-:Y:S01]  /*3d320*/  STL.64 [R1+0x13a8], R68 ;  /* 0x0013a84401007387 */ /* 0x000fe20000100a00 */
[----:B------:R-:W-:Y:S01]  /*3d330*/  VIADD R86, R82, UR5 ;  /* 0x0000000552567c36 */ /* 0x000fe20008000000 */
[----:B------:R-:W-:Y:S01]  /*3d340*/  IADD3 R72, P4, PT, R6, R2, RZ ;  /* 0x0000000206487210 */ /* 0x000fe20007f9e0ff */
[----:B------:R-:W1:Y:S01]  /*3d350*/  LDCU UR6, c[0x0][0x39c] ;  /* 0x00007380ff0677ac */ /* 0x000e620008000800 */
[----:B------:R4:W-:Y:S01]  /*3d360*/  STL.64 [R1+0x13b0], R70 ;  /* 0x0013b04601007387 */ /* 0x0009e20000100a00 */
[-C--:B------:R-:W-:Y:S01]  /*3d370*/  LEA.HI.X.SX32 R79, R79, R0.reuse, 0x1, P0 ;  /* 0x000000004f4f7211 */ /* 0x080fe200000f0eff */
[----:B------:R-:W-:Y:S01]  /*3d380*/  VIADD R89, R86, UR5 ;  /* 0x0000000556597c36 */ /* 0x000fe20008000000 */
[----:B------:R-:W-:Y:S01]  /*3d390*/  LEA.HI.X.SX32 R73, R6, R0, 0x1, P4 ;  /* 0x0000000006497211 */ /* 0x000fe200020f0eff */
[----:B------:R-:W5:Y:S01]  /*3d3a0*/  LDCU UR7, c[0x0][0x39c] ;  /* 0x00007380ff0777ac */ /* 0x000f620008000800 */
[C---:B------:R-:W-:Y:S01]  /*3d3b0*/  IADD3 R76, P4, PT, R4.reuse, R2, RZ ;  /* 0x00000002044c7210 */ /* 0x040fe20007f9e0ff */
[----:B------:R-:W3:Y:S02]  /*3d3c0*/  @!P2 SYNCS.CCTL.IV [UR9+0x18000] ;  /* 0x01800000ff00a9b1 */ /* 0x000ee40008000009 */
[----:B---3--:R-:W-:Y:S01]  /*3d3d0*/  BAR.SYNC.DEFER_BLOCKING 0x0 ;  /* 0x0000000000007b1d */ /* 0x008fe20000010000 */
[----:B------:R-:W-:Y:S01]  /*3d3e0*/  VIADD R83, R89, UR5 ;  /* 0x0000000559537c36 */ /* 0x000fe20008000000 */
[----:B------:R-:W-:-:S02]  /*3d3f0*/  LEA.HI.X.SX32 R77, R4, R0, 0x1, P4 ;  /* 0x00000000044d7211 */ /* 0x000fc400020f0eff */
[----:B----4-:R-:W-:Y:S01]  /*3d400*/  IADD3 R70, P0, PT, R3, R2, RZ ;  /* 0x0000000203467210 */ /* 0x010fe20007f1e0ff */
[----:B------:R-:W-:Y:S01]  /*3d410*/  VIADD R85, R83, UR5 ;  /* 0x0000000553557c36 */ /* 0x000fe20008000000 */
[----:B------:R-:W3:Y:S02]  /*3d420*/  LDTM.x64 R4, tmem[UR10] ;  /* 0x0000000a000479ee */ /* 0x000ee40008340000 */
[----:B------:R-:W-:Y:S01]  /*3d430*/  LEA.HI.X.SX32 R71, R3, R0, 0x1, P0 ;  /* 0x0000000003477211 */ /* 0x000fe200000f0eff */
[----:B------:R-:W-:-:S04]  /*3d440*/  VIADD R92, R85, UR5 ;  /* 0x00000005555c7c36 */ /* 0x000fc80008000000 */
[----:B------:R4:W-:Y:S01]  /*3d450*/  STL.64 [R1+0x200], R70 ;  /* 0x0002004601007387 */ /* 0x0009e20000100a00 */
[----:B------:R-:W-:Y:S01]  /*3d460*/  VIADD R3, R92, UR5 ;  /* 0x000000055c037c36 */ /* 0x000fe20008000000 */
[----:B------:R-:W2:Y:S01]  /*3d470*/  @!P2 SYNCS.CCTL.IV [UR9+0x18008] ;  /* 0x01800800ff00a9b1 */ /* 0x000ea20008000009 */
[-C--:B------:R-:W-:Y:S01]  /*3d480*/  IADD3 R80, P2, PT, R81, R2.reuse, RZ ;  /* 0x0000000251507210 */ /* 0x080fe20007f5e0ff */
[----:B------:R-:W0:Y:S01]  /*3d490*/  LDCU UR9, c[0x0][0x39c] ;  /* 0x00007380ff0977ac */ /* 0x000e220008000800 */
[----:B----4-:R-:W-:Y:S02]  /*3d4a0*/  IADD3 R70, P0, PT, R91, R2, RZ ;  /* 0x000000025b467210 */ /* 0x010fe40007f1e0ff */
[----:B------:R-:W-:Y:S02]  /*3d4b0*/  LEA.HI.X.SX32 R81, R81, R0, 0x1, P2 ;  /* 0x0000000051517211 */ /* 0x000fe400010f0eff */
[----:B------:R-:W-:Y:S02]  /*3d4c0*/  IADD3 R68, P2, PT, R88, R2, RZ ;  /* 0x0000000258447210 */ /* 0x000fe40007f5e0ff */
[----:B------:R-:W-:-:S02]  /*3d4d0*/  LEA.HI.X.SX32 R71, R91, R0, 0x1, P0 ;  /* 0x000000005b477211 */ /* 0x000fc400000f0eff */
[----:B------:R-:W-:Y:S01]  /*3d4e0*/  LEA.HI.X.SX32 R69, R88, R0, 0x1, P2 ;  /* 0x0000000058457211 */ /* 0x000fe200010f0eff */
[----:B------:R-:W-:-:S04]  /*3d4f0*/  VIADD R88, R3, UR5 ;  /* 0x0000000503587c36 */ /* 0x000fc80008000000 */
[----:B------:R4:W-:Y:S04]  /*3d500*/  STL.64 [R1+0x208], R68 ;  /* 0x0002084401007387 */ /* 0x0009e80000100a00 */
[----:B------:R0:W-:Y:S01]  /*3d510*/  STL.64 [R1+0x280], R70 ;  /* 0x0002804601007387 */ /* 0x0001e20000100a00 */
[----:B----4-:R-:W-:-:S04]  /*3d520*/  IADD3 R68, P2, PT, R84, R2, RZ ;  /* 0x0000000254447210 */ /* 0x010fc80007f5e0ff */
[----:B------:R-:W-:Y:S01]  /*3d530*/  LEA.HI.X.SX32 R69, R84, R0, 0x1, P2 ;  /* 0x0000000054457211 */ /* 0x000fe200010f0eff */
[----:B------:R-:W-:Y:S01]  /*3d540*/  VIADD R84, R88, UR5 ;  /* 0x0000000558547c36 */ /* 0x000fe20008000000 */
[----:B0-----:R-:W-:-:S03]  /*3d550*/  IADD3 R70, P0, PT, R90, R2, RZ ;  /* 0x000000025a467210 */ /* 0x001fc60007f1e0ff */
[----:B------:R0:W-:Y:S01]  /*3d560*/  STL.64 [R1+0x2a0], R68 ;  /* 0x0002a04401007387 */ /* 0x0001e20000100a00 */
[----:B------:R-:W-:-:S05]  /*3d570*/  LEA.HI.X.SX32 R71, R90, R0, 0x1, P0 ;  /* 0x000000005a477211 */ /* 0x000fca00000f0eff */
[----:B------:R4:W-:Y:S01]  /*3d580*/  STL.64 [R1+0x2c0], R70 ;  /* 0x0002c04601007387 */ /* 0x0009e20000100a00 */
[----:B0-----:R-:W-:-:S04]  /*3d590*/  IADD3 R68, P2, PT, R87, R2, RZ ;  /* 0x0000000257447210 */ /* 0x001fc80007f5e0ff */
[----:B------:R-:W-:Y:S01]  /*3d5a0*/  LEA.HI.X.SX32 R69, R87, R0, 0x1, P2 ;  /* 0x0000000057457211 */ /* 0x000fe200010f0eff */
[----:B------:R-:W-:Y:S01]  /*3d5b0*/  VIADD R87, R84, UR5 ;  /* 0x0000000554577c36 */ /* 0x000fe20008000000 */
[----:B----4-:R-:W-:-:S03]  /*3d5c0*/  IADD3 R70, P0, PT, R82, R2, RZ ;  /* 0x0000000252467210 */ /* 0x010fc60007f1e0ff */
[----:B------:R0:W-:Y:S01]  /*3d5d0*/  STL.64 [R1+0x2d0], R68 ;  /* 0x0002d04401007387 */ /* 0x0001e20000100a00 */
[----:B------:R-:W-:Y:S01]  /*3d5e0*/  LEA.HI.X.SX32 R71, R82, R0, 0x1, P0 ;  /* 0x0000000052477211 */ /* 0x000fe200000f0eff */
[----:B------:R-:W-:-:S04]  /*3d5f0*/  VIADD R82, R87, UR5 ;  /* 0x0000000557527c36 */ /* 0x000fc80008000000 */
[----:B------:R4:W-:Y:S01]  /*3d600*/  STL.64 [R1+0x2f0], R70 ;  /* 0x0002f04601007387 */ /* 0x0009e20000100a00 */
[----:B0-----:R-:W-:-:S04]  /*3d610*/  IADD3 R68, P2, PT, R86, R2, RZ ;  /* 0x0000000256447210 */ /* 0x001fc80007f5e0ff */
[----:B------:R-:W-:Y:S01]  /*3d620*/  LEA.HI.X.SX32 R69, R86, R0, 0x1, P2 ;  /* 0x0000000056457211 */ /* 0x000fe200010f0eff */
[----:B------:R-:W-:Y:S01]  /*3d630*/  VIADD R86, R82, UR5 ;  /* 0x0000000552567c36 */ /* 0x000fe20008000000 */
[----:B----4-:R-:W-:-:S03]  /*3d640*/  IADD3 R70, P0, PT, R89, R2, RZ ;  /* 0x0000000259467210 */ /* 0x010fc60007f1e0ff */
[----:B------:R0:W-:Y:S01]  /*3d650*/  STL.64 [R1+0x310], R68 ;  /* 0x0003104401007387 */ /* 0x0001e20000100a00 */
[----:B------:R-:W-:-:S05]  /*3d660*/  LEA.HI.X.SX32 R71, R89, R0, 0x1, P0 ;  /* 0x0000000059477211 */ /* 0x000fca00000f0eff */
[----:B------:R4:W-:Y:S01]  /*3d670*/  STL.64 [R1+0x330], R70 ;  /* 0x0003304601007387 */ /* 0x0009e20000100a00 */
[----:B0-----:R-:W-:-:S04]  /*3d680*/  IADD3 R68, P2, PT, R83, R2, RZ ;  /* 0x0000000253447210 */ /* 0x001fc80007f5e0ff */
[----:B------:R-:W-:Y:S02]  /*3d690*/  LEA.HI.X.SX32 R69, R83, R0, 0x1, P2 ;  /* 0x0000000053457211 */ /* 0x000fe400010f0eff */
[----:B----4-:R-:W-:-:S03]  /*3d6a0*/  IADD3 R70, P0, PT, R85, R2, RZ ;  /* 0x0000000255467210 */ /* 0x010fc60007f1e0ff */
[----:B------:R0:W-:Y:S01]  /*3d6b0*/  STL.64 [R1+0x340], R68 ;  /* 0x0003404401007387 */ /* 0x0001e20000100a00 */
[----:B------:R-:W-:Y:S02]  /*3d6c0*/  LEA.HI.X.SX32 R71, R85, R0, 0x1, P0 ;  /* 0x0000000055477211 */ /* 0x000fe400000f0eff */
[----:B------:R-:W-:-:S03]  /*3d6d0*/  IADD3 R90, P0, PT, R3, R2, RZ ;  /* 0x00000002035a7210 */ /* 0x000fc60007f1e0ff */
[----:B------:R4:W-:Y:S01]  /*3d6e0*/  STL.64 [R1+0x348], R70 ;  /* 0x0003484601007387 */ /* 0x0009e20000100a00 */
[----:B0-----:R-:W-:-:S04]  /*3d6f0*/  IADD3 R68, P2, PT, R92, R2, RZ ;  /* 0x000000025c447210 */ /* 0x001fc80007f5e0ff */
[-C--:B------:R-:W-:Y:S01]  /*3d700*/  LEA.HI.X.SX32 R69, R92, R0.reuse, 0x1, P2 ;  /* 0x000000005c457211 */ /* 0x080fe200010f0eff */
[----:B----4-:R-:W4:Y:S01]  /*3d710*/  LDL.LU.64 R70, [R1+0x13b0] ;  /* 0x0013b00001467983 */ /* 0x010f220000300a00 */
[----:B------:R-:W-:Y:S02]  /*3d720*/  IMAD.MOV.U32 R92, RZ, RZ, R90 ;  /* 0x000000ffff5c7224 */ /* 0x000fe400078e005a */
[----:B------:R-:W-:Y:S01]  /*3d730*/  VIADD R83, R86, UR5 ;  /* 0x0000000556537c36 */ /* 0x000fe20008000000 */
[----:B------:R0:W-:Y:S01]  /*3d740*/  STL.64 [R1+0x338], R68 ;  /* 0x0003384401007387 */ /* 0x0001e20000100a00 */
[----:B------:R-:W-:Y:S02]  /*3d750*/  LEA.HI.X.SX32 R93, R3, R0, 0x1, P0 ;  /* 0x00000000035d7211 */ /* 0x000fe400000f0eff */
[----:B------:R-:W-:Y:S01]  /*3d760*/  IADD3 R92, P0, PT, R84, R2, RZ ;  /* 0x00000002545c7210 */ /* 0x000fe20007f1e0ff */
[----:B0-----:R-:W2:Y:S01]  /*3d770*/  LDL.LU.64 R68, [R1+0x13a8] ;  /* 0x0013a80001447983 */ /* 0x001ea20000300a00 */
[----:B------:R-:W-:-:S03]  /*3d780*/  VIADD R85, R83, UR5 ;  /* 0x0000000553557c36 */ /* 0x000fc60008000000 */
[----:B------:R0:W-:Y:S01]  /*3d790*/  STL [R1+0x328], R90 ;  /* 0x0003285a01007387 */ /* 0x0001e20000100800 */
[----:B------:R-:W-:-:S03]  /*3d7a0*/  VIADD R3, R85, UR5 ;  /* 0x0000000555037c36 */ /* 0x000fc60008000000 */
[----:B------:R1:W-:Y:S01]  /*3d7b0*/  STL [R1+0x32c], R93 ;  /* 0x00032c5d01007387 */ /* 0x0003e20000100800 */
[----:B0-----:R-:W-:-:S04]  /*3d7c0*/  IADD3 R90, P2, PT, R88, R2, RZ ;  /* 0x00000002585a7210 */ /* 0x001fc80007f5e0ff */
[-C--:B------:R-:W-:Y:S02]  /*3d7d0*/  LEA.HI.X.SX32 R91, R88, R0.reuse, 0x1, P2 ;  /* 0x00000000585b7211 */ /* 0x080fe400010f0eff */
[----:B-1----:R-:W-:Y:S01]  /*3d7e0*/  LEA.HI.X.SX32 R93, R84, R0, 0x1, P0 ;  /* 0x00000000545d7211 */ /* 0x002fe200000f0eff */
[----:B------:R-:W-:Y:S01]  /*3d7f0*/  VIADD R84, R3, UR5 ;  /* 0x0000000503547c36 */ /* 0x000fe20008000000 */
[C---:B------:R-:W-:Y:S01]  /*3d800*/  IADD3 R88, P0, PT, R82.reuse, R2, RZ ;  /* 0x0000000252587210 */ /* 0x040fe20007f1e0ff */
[----:B------:R0:W-:Y:S03]  /*3d810*/  STL.64 [R1+0x320], R90 ;  /* 0x0003205a01007387 */ /* 0x0001e60000100a00 */
[----:B------:R-:W-:Y:S01]  /*3d820*/  LEA.HI.X.SX32 R89, R82, R0, 0x1, P0 ;  /* 0x0000000052597211 */ /* 0x000fe200000f0eff */
[----:B------:R-:W-:Y:S01]  /*3d830*/  STL.64 [R1+0x318], R92 ;  /* 0x0003185c01007387 */ /* 0x000fe20000100a00 */
[----:B------:R-:W-:Y:S01]  /*3d840*/  VIADD R82, R84, UR5 ;  /* 0x0000000554527c36 */ /* 0x000fe20008000000 */
[----:B0-----:R-:W-:-:S04]  /*3d850*/  IADD3 R90, P2, PT, R87, R2, RZ ;  /* 0x00000002575a7210 */ /* 0x001fc80007f5e0ff */
[----:B------:R-:W-:-:S05]  /*3d860*/  LEA.HI.X.SX32 R91, R87, R0, 0x1, P2 ;  /* 0x00000000575b7211 */ /* 0x000fca00010f0eff */
[----:B------:R0:W-:Y:S04]  /*3d870*/  STL.64 [R1+0x308], R90 ;  /* 0x0003085a01007387 */ /* 0x0001e80000100a00 */
[----:B------:R1:W-:Y:S01]  /*3d880*/  STL.64 [R1+0x300], R88 ;  /* 0x0003005801007387 */ /* 0x0003e20000100a00 */
[CC--:B0-----:R-:W-:Y:S02]  /*3d890*/  IADD3 R90, P2, PT, R86.reuse, R2.reuse, RZ ;  /* 0x00000002565a7210 */ /* 0x0c1fe40007f5e0ff */
[C---:B-1----:R-:W-:Y:S02]  /*3d8a0*/  IADD3 R88, P0, PT, R83.reuse, R2, RZ ;  /* 0x0000000253587210 */ /* 0x042fe40007f1e0ff */
[-C--:B------:R-:W-:Y:S01]  /*3d8b0*/  LEA.HI.X.SX32 R91, R86, R0.reuse, 0x1, P2 ;  /* 0x00000000565b7211 */ /* 0x080fe200010f0eff */
[----:B------:R-:W-:Y:S01]  /*3d8c0*/  VIADD R86, R82, UR5 ;  /* 0x0000000552567c36 */ /* 0x000fe20008000000 */
[----:B------:R-:W-:-:S03]  /*3d8d0*/  LEA.HI.X.SX32 R89, R83, R0, 0x1, P0 ;  /* 0x0000000053597211 */ /* 0x000fc600000f0eff */
[----:B------:R0:W-:Y:S01]  /*3d8e0*/  STL.64 [R1+0x2f8], R90 ;  /* 0x0002f85a01007387 */ /* 0x0001e20000100a00 */
[----:B------:R-:W-:-:S03]  /*3d8f0*/  VIADD R83, R86, UR5 ;  /* 0x0000000556537c36 */ /* 0x000fc60008000000 */
[----:B------:R1:W-:Y:S01]  /*3d900*/  STL.64 [R1+0x2e8], R88 ;  /* 0x0002e85801007387 */ /* 0x0003e20000100a00 */
[-C--:B0-----:R-:W-:Y:S02]  /*3d910*/  IADD3 R90, P2, PT, R85, R2.reuse, RZ ;  /* 0x00000002555a7210 */ /* 0x081fe40007f5e0ff */
[----:B-1----:R-:W-:Y:S02]  /*3d920*/  IADD3 R88, P0, PT, R3, R2, RZ ;  /* 0x0000000203587210 */ /* 0x002fe40007f1e0ff */
[-C--:B------:R-:W-:Y:S02]  /*3d930*/  LEA.HI.X.SX32 R91, R85, R0.reuse, 0x1, P2 ;  /* 0x00000000555b7211 */ /* 0x080fe400010f0eff */
[----:B------:R-:W-:Y:S02]  /*3d940*/  LEA.HI.X.SX32 R89, R3, R0, 0x1, P0 ;  /* 0x0000000003597211 */ /* 0x000fe400000f0eff */
[-C--:B------:R-:W-:Y:S01]  /*3d950*/  IADD3 R92, P2, PT, R84, R2.reuse, RZ ;  /* 0x00000002545c7210 */ /* 0x080fe20007f5e0ff */
[----:B------:R-:W-:Y:S04]  /*3d960*/  STL.64 [R1+0x2e0], R90 ;  /* 0x0002e05a01007387 */ /* 0x000fe80000100a00 */
[----:B------:R0:W-:Y:S04]  /*3d970*/  STL.64 [R1+0x2d8], R88 ;  /* 0x0002d85801007387 */ /* 0x0001e80000100a00 */
[----:B0-----:R-:W2:Y:S04]  /*3d980*/  LDL.LU R89, [R1+0xf54] ;  /* 0x000f540001597983 */ /* 0x001ea80000300800 */
[----:B------:R-:W4:Y:S04]  /*3d990*/  LDL.LU R88, [R1+0xf50] ;  /* 0x000f500001587983 */ /* 0x000f280000300800 */
[----:B------:R-:W5:Y:S01]  /*3d9a0*/  LDL.LU R85, [R1+0xf4c] ;  /* 0x000f4c0001557983 */ /* 0x000f620000300800 */
[----:B------:R-:W-:Y:S01]  /*3d9b0*/  IADD3 R90, P0, PT, R82, R2, RZ ;  /* 0x00000002525a7210 */ /* 0x000fe20007f1e0ff */
[----:B------:R-:W-:Y:S01]  /*3d9c0*/  VIADD R3, R83, UR5 ;  /* 0x0000000553037c36 */ /* 0x000fe20008000000 */
[----:B------:R-:W-:-:S02]  /*3d9d0*/  LEA.HI.X.SX32 R93, R84, R0, 0x1, P2 ;  /* 0x00000000545d7211 */ /* 0x000fc400010f0eff */
[----:B------:R-:W-:Y:S01]  /*3d9e0*/  LEA.HI.X.SX32 R91, R82, R0, 0x1, P0 ;  /* 0x00000000525b7211 */ /* 0x000fe200000f0eff */
[----:B------:R-:W-:Y:S02]  /*3d9f0*/  VIADD R82, R3, UR5 ;  /* 0x0000000503527c36 */ /* 0x000fe40008000000 */
[----:B------:R0:W-:Y:S02]  /*3da00*/  STL.64 [R1+0x2c8], R92 ;  /* 0x0002c85c01007387 */ /* 0x0001e40000100a00 */
[----:B------:R-:W-:Y:S02]  /*3da10*/  VIADD R84, R82, UR5 ;  /* 0x0000000552547c36 */ /* 0x000fe40008000000 */
[----:B------:R1:W-:Y:S01]  /*3da20*/  STL.64 [R1+0x2b8], R90 ;  /* 0x0002b85a01007387 */ /* 0x0003e20000100a00 */
[-C--:B0-----:R-:W-:Y:S02]  /*3da30*/  IADD3 R92, P2, PT, R86, R2.reuse, RZ ;  /* 0x00000002565c7210 */ /* 0x081fe40007f5e0ff */
[----:B-1----:R-:W-:-:S02]  /*3da40*/  IADD3 R90, P0, PT, R83, R2, RZ ;  /* 0x00000002535a7210 */ /* 0x002fc40007f1e0ff */
[-C--:B------:R-:W-:Y:S02]  /*3da50*/  LEA.HI.X.SX32 R93, R86, R0.reuse, 0x1, P2 ;  /* 0x00000000565d7211 */ /* 0x080fe400010f0eff */
[----:B------:R-:W-:Y:S02]  /*3da60*/  LEA.HI.X.SX32 R91, R83, R0, 0x1, P0 ;  /* 0x00000000535b7211 */ /* 0x000fe400000f0eff */
[C---:B------:R-:W-:Y:S01]  /*3da70*/  IADD3 R86, P4, PT, R84.reuse, R2, RZ ;  /* 0x0000000254567210 */ /* 0x040fe20007f9e0ff */
[----:B------:R0:W-:Y:S01]  /*3da80*/  STL.64 [R1+0x2b0], R92 ;  /* 0x0002b05c01007387 */ /* 0x0001e20000100a00 */
[----:B---3--:R-:W-:Y:S02]  /*3da90*/  F2FP.SATFINITE.E4M3.F32.PACK_AB_MERGE_C R83, R7, R6, RZ ;  /* 0x000000060753723e */ /* 0x008fe400048070ff */
[----:B------:R-:W-:Y:S01]  /*3daa0*/  LEA.HI.X.SX32 R87, R84, R0, 0x1, P4 ;  /* 0x0000000054577211 */ /* 0x000fe200020f0eff */
[----:B------:R1:W-:Y:S01]  /*3dab0*/  STL.64 [R1+0x2a8], R90 ;  /* 0x0002a85a01007387 */ /* 0x0003e20000100a00 */
[----:B0-----:R-:W-:-:S02]  /*3dac0*/  IADD3 R92, P2, PT, R3, R2, RZ ;  /* 0x00000002035c7210 */ /* 0x001fc40007f5e0ff */
[C---:B-1----:R-:W-:Y:S02]  /*3dad0*/  IADD3 R90, P0, PT, R82.reuse, R2, RZ ;  /* 0x00000002525a7210 */ /* 0x042fe40007f1e0ff */
[-C--:B------:R-:W-:Y:S02]  /*3dae0*/  LEA.HI.X.SX32 R93, R3, R0.reuse, 0x1, P2 ;  /* 0x00000000035d7211 */ /* 0x080fe400010f0eff */
[----:B------:R-:W-:Y:S02]  /*3daf0*/  LEA.HI.X.SX32 R91, R82, R0, 0x1, P0 ;  /* 0x00000000525b7211 */ /* 0x000fe400000f0eff */
[----:B------:R-:W-:Y:S01]  /*3db00*/  F2FP.SATFINITE.E4M3.F32.PACK_AB_MERGE_C R3, R15, R14, RZ ;  /* 0x0000000e0f03723e */ /* 0x000fe200048070ff */
[----:B------:R-:W-:Y:S01]  /*3db10*/  STL.64 [R1+0x298], R92 ;  /* 0x0002985c01007387 */ /* 0x000fe20000100a00 */
[----:B------:R-:W-:Y:S02]  /*3db20*/  F2FP.SATFINITE.E4M3.F32.PACK_AB_MERGE_C R82, R5, R4, RZ ;  /* 0x000000040552723e */ /* 0x000fe400048070ff */
[----:B------:R-:W-:Y:S01]  /*3db30*/  F2FP.SATFINITE.E4M3.F32.PACK_AB_MERGE_C R5, R17, R16, RZ ;  /* 0x000000101105723e */ /* 0x000fe200048070ff */
[----:B------:R-:W-:Y:S01]  /*3db40*/  STL.64 [R1+0x290], R90 ;  /* 0x0002905a01007387 */ /* 0x000fe20000100a00 */
[----:B------:R-:W-:-:S03]  /*3db50*/  F2FP.SATFINITE.E4M3.F32.PACK_AB_MERGE_C R4, R19, R18, RZ ;  /* 0x000000121304723e */ /* 0x000fc600048070ff */
[----:B------:R0:W-:Y:S04]  /*3db60*/  STL.64 [R1+0x288], R86 ;  /* 0x0002885601007387 */ /* 0x0001e80000100a00 */
[----:B------:R1:W-:Y:S04]  /*3db70*/  STL [R1+0x354], R3 ;  /* 0x0003540301007387 */ /* 0x0003e80000100800 */
[----:B------:R3:W-:Y:S04]  /*3db80*/  STL [R1+0x358], R5 ;  /* 0x0003580501007387 */ /* 0x0007e80000100800 */
[----:B------:R3:W-:Y:S01]  /*3db90*/  STL [R1+0x35c], R4 ;  /* 0x00035c0401007387 */ /* 0x0007e20000100800 */
[----:B0-----:R-:W-:-:S02]  /*3dba0*/  F2FP.SATFINITE.E4M3.F32.PACK_AB_MERGE_C R86, R11, R10, RZ ;  /* 0x0000000a0b56723e */ /* 0x001fc400048070ff */
[----:B-1----:R-:W-:Y:S02]  /*3dbb0*/  F2FP.SATFINITE.E4M3.F32.PACK_AB_MERGE_C R3, R21, R20, RZ ;  /* 0x000000141503723e */ /* 0x002fe400048070ff */
[----:B------:R-:W-:Y:S02]  /*3dbc0*/  F2FP.SATFINITE.E4M3.F32.PACK_AB_MERGE_C R87, R13, R12, RZ ;  /* 0x0000000c0d57723e */ /* 0x000fe400048070ff */
[----:B---3--:R-:W-:Y:S01]  /*3dbd0*/  F2FP.SATFINITE.E4M3.F32.PACK_AB_MERGE_C R5, R23, R22, RZ ;  /* 0x000000161705723e */ /* 0x008fe200048070ff */
[----:B------:R0:W-:Y:S01]  /*3dbe0*/  STL [R1+0x360], R3 ;  /* 0x0003600301007387 */ /* 0x0001e20000100800 */
[----:B------:R-:W-:-:S03]  /*3dbf0*/  F2FP.SATFINITE.E4M3.F32.PACK_AB_MERGE_C R4, R25, R24, RZ ;  /* 0x000000181904723e */ /* 0x000fc600048070ff */
[----:B------:R1:W-:Y:S04]  /*3dc00*/  STL [R1+0x364], R5 ;  /* 0x0003640501007387 */ /* 0x0003e80000100800 */
[----:B------:R3:W-:Y:S01]  /*3dc10*/  STL [R1+0x368], R4 ;  /* 0x0003680401007387 */ /* 0x0007e20000100800 */
[----:B0-----:R-:W-:Y:S02]  /*3dc20*/  F2FP.SATFINITE.E4M3.F32.PACK_AB_MERGE_C R3, R27, R26, RZ ;  /* 0x0000001a1b03723e */ /* 0x001fe400048070ff */
[----:B-1----:R-:W-:-:S03]  /*3dc30*/  F2FP.SATFINITE.E4M3.F32.PACK_AB_MERGE_C R5, R29, R28, RZ ;  /* 0x0000001c1d05723e */ /* 0x002fc600048070ff */
[----:B------:R0:W-:Y:S01]  /*3dc40*/  STL [R1+0x36c], R3 ;  /* 0x00036c0301007387 */ /* 0x0001e20000100800 */
[----:B---3--:R-:W-:-:S03]  /*3dc50*/  F2FP.SATFINITE.E4M3.F32.PACK_AB_MERGE_C R4, R31, R30, RZ ;  /* 0x0000001e1f04723e */ /* 0x008fc600048070ff */
        /* <DEDUP_REMOVED lines=18> */
[----:B------:R1:W-:Y:S01]  /*3dd80*/  STL [R1+0x394], R5 ;  /* 0x0003940501007387 */ /* 0x0003e20000100800 */
[----:B0-----:R-:W-:Y:S02]  /*3dd90*/  F2FP.SATFINITE.E4M3.F32.PACK_AB_MERGE_C R3, R49, R48, RZ ;  /* 0x000000303103723e */ /* 0x001fe400048070ff */
[----:B-1----:R-:W-:-:S03]  /*3dda0*/  F2FP.SATFINITE.E4M3.F32.PACK_AB_MERGE_C R5, R53, R52, RZ ;  /* 0x000000343505723e */ /* 0x002fc600048070ff */
[----:B------:R0:W-:Y:S04]  /*3ddb0*/  STL [R1+0x398], R3 ;  /* 0x0003980301007387 */ /* 0x0001e80000100800 */
[----:B------:R1:W-:Y:S04]  /*3ddc0*/  STL [R1+0x39c], R4 ;  /* 0x00039c0401007387 */ /* 0x0003e80000100800 */
[----:B------:R3:W-:Y:S01]  /*3ddd0*/  STL [R1+0x3a0], R5 ;  /* 0x0003a00501007387 */ /* 0x0007e20000100800 */
[----:B0-----:R-:W-:Y:S02]  /*3dde0*/  F2FP.SATFINITE.E4M3.F32.PACK_AB_MERGE_C R3, R55, R54, RZ ;  /* 0x000000363703723e */ /* 0x001fe400048070ff */
[----:B-1----:R-:W-:-:S03]  /*3ddf0*/  F2FP.SATFINITE.E4M3.F32.PACK_AB_MERGE_C R4, R57, R56, RZ ;  /* 0x000000383904723e */ /* 0x002fc600048070ff */
[----:B------:R0:W-:Y:S01]  /*3de00*/  STL [R1+0x3a4], R3 ;  /* 0x0003a40301007387 */ /* 0x0001e20000100800 */
[----:B---3--:R-:W-:-:S03]  /*3de10*/  F2FP.SATFINITE.E4M3.F32.PACK_AB_MERGE_C R5, R59, R58, RZ ;  /* 0x0000003a3b05723e */ /* 0x008fc600048070ff */
[----:B------:R1:W-:Y:S04]  /*3de20*/  STL [R1+0x3a8], R4 ;  /* 0x0003a80401007387 */ /* 0x0003e80000100800 */
[----:B------:R-:W-:Y:S01]  /*3de30*/  STL [R1+0x3ac], R5 ;  /* 0x0003ac0501007387 */ /* 0x000fe20000100800 */
[----:B0-----:R-:W-:Y:S02]  /*3de40*/  F2FP.SATFINITE.E4M3.F32.PACK_AB_MERGE_C R3, R61, R60, RZ ;  /* 0x0000003c3d03723e */ /* 0x001fe400048070ff */
[----:B-1----:R-:W-:-:S03]  /*3de50*/  F2FP.SATFINITE.E4M3.F32.PACK_AB_MERGE_C R4, R63, R62, RZ ;  /* 0x0000003e3f04723e */ /* 0x002fc600048070ff */
[----:B------:R0:W-:Y:S04]  /*3de60*/  STL [R1+0x3b0], R3 ;  /* 0x0003b00301007387 */ /* 0x0001e80000100800 */
[----:B------:R1:W-:Y:S01]  /*3de70*/  STL [R1+0x3b4], R4 ;  /* 0x0003b40401007387 */ /* 0x0003e20000100800 */
[----:B0-----:R-:W-:Y:S02]  /*3de80*/  F2FP.SATFINITE.E4M3.F32.PACK_AB_MERGE_C R3, R67, R66, RZ ;  /* 0x000000424303723e */ /* 0x001fe400048070ff */
[----:B--2---:R-:W-:Y:S02]  /*3de90*/  ISETP.LT.AND P2, PT, R89, UR16, !P1 ;  /* 0x0000001059007c0c */ /* 0x004fe4000cf41270 */
[----:B----4-:R-:W-:Y:S02]  /*3dea0*/  ISETP.LT.AND P0, PT, R88, UR17, !P1 ;  /* 0x0000001158007c0c */ /* 0x010fe4000cf01270 */
[----:B------:R-:W-:-:S02]  /*3deb0*/  F2FP.SATFINITE.E4M3.F32.PACK_AB_MERGE_C R88, R65, R64, RZ ;  /* 0x000000404158723e */ /* 0x000fc400048070ff */
[----:B-----5:R-:W-:Y:S02]  /*3dec0*/  ISETP.LT.AND P4, PT, R85, UR14, !P1 ;  /* 0x0000000e55007c0c */ /* 0x020fe4000cf81270 */
[----:B------:R-:W-:Y:S01]  /*3ded0*/  F2FP.SATFINITE.E4M3.F32.PACK_AB_MERGE_C R85, R9, R8, RZ ;  /* 0x000000080955723e */ /* 0x000fe200048070ff */
[----:B------:R-:W-:Y:S01]  /*3dee0*/  STL [R1+0x3bc], R88 ;  /* 0x0003bc5801007387 */ /* 0x000fe20000100800 */
[----:B-1----:R-:W0:Y:S03]  /*3def0*/  LDTM.x64 R4, tmem[UR10+0x40] ;  /* 0x0000400a000479ee */ /* 0x002e260008340000 */
[----:B0-----:R-:W-:Y:S04]  /*3df00*/  STL.64 [R1+0x100], R4 ;  /* 0x0001000401007387 */ /* 0x001fe80000100a00 */
        /* <DEDUP_REMOVED lines=31> */
[----:B------:R1:W-:Y:S04]  /*3e100*/  STL.64 [R1+0x1f8], R66 ;  /* 0x0001f84201007387 */ /* 0x0003e80000100a00 */
[----:B0-----:R-:W2:Y:S04]  /*3e110*/  LDL.LU R3, [R1+0xf58] ;  /* 0x000f580001037983 */ /* 0x001ea80000300800 */
[----:B------:R-:W3:Y:S01]  /*3e120*/  LDL.LU R89, [R1+0xf5c] ;  /* 0x000f5c0001597983 */ /* 0x000ee20000300800 */
[----:B-1----:R-:W0:Y:S03]  /*3e130*/  LDTM.x64 R4, tmem[UR10+0x80] ;  /* 0x0000800a000479ee */ /* 0x002e260008340000 */
[----:B0-----:R-:W-:Y:S04]  /*3e140*/  STL.64 [R1], R4 ;  /* 0x0000000401007387 */ /* 0x001fe80000100a00 */
        /* <DEDUP_REMOVED lines=31> */
[----:B------:R-:W4:Y:S01]  /*3e340*/  LDL.LU R88, [R1+0xe10] ;  /* 0x000e100001587983 */ /* 0x000f220000300800 */
[----:B0-----:R-:W0:Y:S01]  /*3e350*/  LDTM.x64 R4, tmem[UR10+0xc0] ;  /* 0x0000c00a000479ee */ /* 0x001e220008340000 */
[----:B------:R-:W-:Y:S01]  /*3e360*/  NOP ;  /* 0x0000000000007918 */ /* 0x000fe20000000000 */
[----:B------:R-:W1:Y:S01]  /*3e370*/  LDCU UR10, c[0x0][0x39c] ;  /* 0x00007380ff0a77ac */ /* 0x000e620008000800 */
[----:B0-----:R0:W-:Y:S04]  /*3e380*/  STL.64 [R1+0x13a0], R14 ;  /* 0x0013a00e01007387 */ /* 0x0011e80000100a00 */
[----:B------:R5:W-:Y:S04]  /*3e390*/  STL.64 [R1+0x1398], R16 ;  /* 0x0013981001007387 */ /* 0x000be80000100a00 */
[----:B------:R-:W-:Y:S04]  /*3e3a0*/  STL.64 [R1+0x1390], R18 ;  /* 0x0013901201007387 */ /* 0x000fe80000100a00 */
[----:B------:R-:W-:Y:S04]  /*3e3b0*/  STL.64 [R1+0x1388], R20 ;  /* 0x0013881401007387 */ /* 0x000fe80000100a00 */
[----:B------:R-:W-:Y:S04]  /*3e3c0*/  STL [R1+0x1380], R23 ;  /* 0x0013801701007387 */ /* 0x000fe80000100800 */
[----:B------:R-:W-:Y:S04]  /*3e3d0*/  STL.64 [R1+0x1378], R24 ;  /* 0x0013781801007387 */ /* 0x000fe80000100a00 */
[----:B------:R-:W-:Y:S04]  /*3e3e0*/  STL.64 [R1+0x1370], R26 ;  /* 0x0013701a01007387 */ /* 0x000fe80000100a00 */
[----:B------:R-:W-:Y:S04]  /*3e3f0*/  STL.64 [R1+0x1368], R28 ;  /* 0x0013681c01007387 */ /* 0x000fe80000100a00 */
[----:B------:R-:W-:Y:S04]  /*3e400*/  STL [R1+0x1360], R44 ;  /* 0x0013602c01007387 */ /* 0x000fe80000100800 */
        /* <DEDUP_REMOVED lines=8> */
[----:B------:R-:W-:Y:S04]  /*3e490*/  STL.64 [R1+0x1318], R46 ;  /* 0x0013182e01007387 */ /* 0x000fe80000100a00 */
[----:B------:R-:W-:Y:S04]  /*3e4a0*/  STL.64 [R1+0x1310], R48 ;  /* 0x0013103001007387 */ /* 0x000fe80000100a00 */
[----:B------:R-:W-:Y:S04]  /*3e4b0*/  STL [R1+0x1308], R54 ;  /* 0x0013083601007387 */ /* 0x000fe80000100800 */
[----:B------:R-:W-:Y:S04]  /*3e4c0*/  STL.64 [R1+0x1300], R50 ;  /* 0x0013003201007387 */ /* 0x000fe80000100a00 */
[----:B------:R-:W-:Y:S04]  /*3e4d0*/  STL.64 [R1+0x12f8], R52 ;  /* 0x0012f83401007387 */ /* 0x000fe80000100a00 */
[----:B------:R-:W-:Y:S04]  /*3e4e0*/  STL [R1+0x12f4], R55 ;  /* 0x0012f43701007387 */ /* 0x000fe80000100800 */
[----:B------:R-:W-:Y:S04]  /*3e4f0*/  STL [R1+0x12f0], R58 ;  /* 0x0012f03a01007387 */ /* 0x000fe80000100800 */
[----:B------:R-:W-:Y:S04]  /*3e500*/  STL.64 [R1+0x12e8], R56 ;  /* 0x0012e83801007387 */ /* 0x000fe80000100a00 */
[----:B------:R-:W-:Y:S04]  /*3e510*/  STL [R1+0x12e0], R59 ;  /* 0x0012e03b01007387 */ /* 0x000fe80000100800 */
[----:B------:R-:W-:Y:S04]  /*3e520*/  STL.64 [R1+0x12d8], R60 ;  /* 0x0012d83c01007387 */ /* 0x000fe80000100a00 */
[----:B------:R-:W-:Y:S04]  /*3e530*/  STL [R1+0x12d4], R62 ;  /* 0x0012d43e01007387 */ /* 0x000fe80000100800 */
[----:B------:R-:W-:Y:S04]  /*3e540*/  STL [R1+0x12d0], R63 ;  /* 0x0012d03f01007387 */ /* 0x000fe80000100800 */
[----:B------:R-:W-:Y:S04]  /*3e550*/  STL.64 [R1+0x12c8], R64 ;  /* 0x0012c84001007387 */ /* 0x000fe80000100a00 */
[----:B------:R-:W-:Y:S04]  /*3e560*/  STL [R1+0x12c0], R66 ;  /* 0x0012c04201007387 */ /* 0x000fe80000100800 */
[----:B------:R-:W-:Y:S04]  /*3e570*/  STL [R1+0x12bc], R67 ;  /* 0x0012bc4301007387 */ /* 0x000fe80000100800 */
[----:B0-----:R-:W4:Y:S04]  /*3e580*/  LDL.LU R14, [R1+0xf60] ;  /* 0x000f6000010e7983 */ /* 0x001f280000300800 */
[----:B------:R-:W4:Y:S04]  /*3e590*/  LDL.LU R15, [R1+0xf64] ;  /* 0x000f6400010f7983 */ /* 0x000f280000300800 */
[----:B------:R0:W-:Y:S01]  /*3e5a0*/  @P3 STG.E.U8 desc[UR18][R68.64], R82 ;  /* 0x0000005244003986 */ /* 0x0001e2000c101112 */
[----:B--2---:R-:W-:Y:S01]  /*3e5b0*/  ISETP.LT.AND P3, PT, R3, UR4, !P1 ;  /* 0x0000000403007c0c */ /* 0x004fe2000cf61270 */
[----:B------:R-:W3:Y:S02]  /*3e5c0*/  LDCU UR4, c[0x0][0x39c] ;  /* 0x00007380ff0477ac */ /* 0x000ee40008000800 */
[----:B-----5:R-:W2:Y:S01]  /*3e5d0*/  LDL.LU R16, [R1+0xf68] ;  /* 0x000f680001107983 */ /* 0x020ea20000300800 */
[----:B0-----:R-:W-:-:S04]  /*3e5e0*/  PRMT R68, R82, 0x9910, RZ ;  /* 0x0000991052447816 */ /* 0x001fc800000000ff */
[----:B------:R-:W-:-:S05]  /*3e5f0*/  SHF.R.S32.HI R68, RZ, 0x8, R68 ;  /* 0x00000008ff447819 */ /* 0x000fca0000011444 */
[----:B------:R0:W-:Y:S01]  /*3e600*/  @P5 STG.E.U8 desc[UR18][R70.64], R68 ;  /* 0x0000004446005986 */ /* 0x0001e2000c101112 */
[----:B---3--:R-:W-:Y:S01]  /*3e610*/  ISETP.LT.AND P5, PT, R89, UR4, !P1 ;  /* 0x0000000459007c0c */ /* 0x008fe2000cfa1270 */
[----:B------:R-:W4:Y:S02]  /*3e620*/  LDCU UR4, c[0x0][0x39c] ;  /* 0x00007380ff0477ac */ /* 0x000f240008000800 */
[----:B------:R-:W-:Y:S01]  /*3e630*/  @P2 STG.E.U8 desc[UR18][R72.64], R83 ;  /* 0x0000005348002986 */ /* 0x000fe2000c101112 */
[----:B0-----:R-:W-:-:S04]  /*3e640*/  PRMT R68, R83, 0x9910, RZ ;  /* 0x0000991053447816 */ /* 0x001fc800000000ff */
[----:B------:R-:W-:-:S05]  /*3e650*/  SHF.R.S32.HI R68, RZ, 0x8, R68 ;  /* 0x00000008ff447819 */ /* 0x000fca0000011444 */
[----:B------:R0:W-:Y:S01]  /*3e660*/  @P0 STG.E.U8 desc[UR18][R74.64], R68 ;  /* 0x000000444a000986 */ /* 0x0001e2000c101112 */
[----:B----4-:R-:W-:Y:S01]  /*3e670*/  ISETP.LT.AND P2, PT, R88, UR4, !P1 ;  /* 0x0000000458007c0c */ /* 0x010fe2000cf41270 */
[----:B------:R-:W3:Y:S02]  /*3e680*/  LDCU UR4, c[0x0][0x39c] ;  /* 0x00007380ff0477ac */ /* 0x000ee40008000800 */
[----:B---3--:R-:W-:Y:S01]  /*3e690*/  ISETP.LT.AND P0, PT, R14, UR4, !P1 ;  /* 0x000000040e007c0c */ /* 0x008fe2000cf01270 */
[----:B------:R-:W3:Y:S01]  /*3e6a0*/  LDCU UR4, c[0x0][0x39c] ;  /* 0x00007380ff0477ac */ /* 0x000ee20008000800 */
[----:B------:R-:W4:Y:S04]  /*3e6b0*/  LDL.LU R14, [R1+0xf6c] ;  /* 0x000f6c00010e7983 */ /* 0x000f280000300800 */
[----:B------:R-:W-:Y:S04]  /*3e6c0*/  @P4 STG.E.U8 desc[UR18][R76.64], R85 ;  /* 0x000000554c004986 */ /* 0x000fe8000c101112 */
[----:B------:R-:W5:Y:S01]  /*3e6d0*/  LDL.LU.64 R88, [R1+0x200] ;  /* 0x0002000001587983 */ /* 0x000f620000300a00 */
[----:B---3--:R-:W-:Y:S01]  /*3e6e0*/  ISETP.LT.AND P4, PT, R15, UR4, !P1 ;  /* 0x000000040f007c0c */ /* 0x008fe2000cf81270 */
[----:B------:R-:W2:Y:S02]  /*3e6f0*/  LDCU UR4, c[0x0][0x39c] ;  /* 0x00007380ff0477ac */ /* 0x000ea40008000800 */
[----:B------:R-:W3:Y:S01]  /*3e700*/  LDL.LU R15, [R1+0xf70] ;  /* 0x000f7000010f7983 */ /* 0x000ee20000300800 */
[----:B0-----:R-:W-:-:S03]  /*3e710*/  PRMT R68, R85, 0x9910, RZ ;  /* 0x0000991055447816 */ /* 0x001fc600000000ff */
[----:B------:R-:W3:Y:S01]  /*3e720*/  LDL.LU.64 R92, [R1+0x208] ;  /* 0x00020800015c7983 */ /* 0x000ee20000300a00 */
[----:B------:R-:W-:-:S03]  /*3e730*/  SHF.R.S32.HI R68, RZ, 0x8, R68 ;  /* 0x00000008ff447819 */ /* 0x000fc60000011444 */
[----:B------:R-:W3:Y:S04]  /*3e740*/  LDL.LU R17, [R1+0xf74] ;  /* 0x000f740001117983 */ /* 0x000ee80000300800 */
[----:B------:R0:W-:Y:S04]  /*3e750*/  @P3 STG.E.U8 desc[UR18][R78.64], R68 ;  /* 0x000000444e003986 */ /* 0x0001e8000c101112 */
[----:B------:R-:W3:Y:S01]  /*3e760*/  LDL.LU.64 R90, [R1+0x280] ;  /* 0x00028000015a7983 */ /* 0x000ee20000300a00 */
[----:B--2---:R-:W-:Y:S01]  /*3e770*/  ISETP.LT.AND P3, PT, R16, UR4, !P1 ;  /* 0x0000000410007c0c */ /* 0x004fe2000cf61270 */
[----:B------:R-:W4:Y:S02]  /*3e780*/  LDCU UR4, c[0x0][0x39c] ;  /* 0x00007380ff0477ac */ /* 0x000f240008000800 */
[----:B------:R-:W-:Y:S01]  /*3e790*/  @P5 STG.E.U8 desc[UR18][R80.64], R86 ;  /* 0x0000005650005986 */ /* 0x000fe2000c101112 */
[----:B0-----:R-:W-:-:S04]  /*3e7a0*/  PRMT R68, R86, 0x9910, RZ ;  /* 0x0000991056447816 */ /* 0x001fc800000000ff */
[----:B------:R-:W-:Y:S02]  /*3e7b0*/  SHF.R.S32.HI R68, RZ, 0x8, R68 ;  /* 0x00000008ff447819 */ /* 0x000fe40000011444 */
[----:B----4-:R-:W-:Y:S01]  /*3e7c0*/  ISETP.LT.AND P5, PT, R14, UR4, !P1 ;  /* 0x000000040e007c0c */ /* 0x010fe2000cfa1270 */
[----:B------:R-:W3:Y:S01]  /*3e7d0*/  LDCU UR4, c[0x0][0x39c] ;  /* 0x00007380ff0477ac */ /* 0x000ee20008000800 */
[----:B------:R-:W2:Y:S04]  /*3e7e0*/  LDL.LU R14, [R1+0xf78] ;  /* 0x000f7800010e7983 */ /* 0x000ea80000300800 */
[----:B-----5:R0:W-:Y:S01]  /*3e7f0*/  @P2 STG.E.U8 desc[UR18][R88.64], R68 ;  /* 0x0000004458002986 */ /* 0x0201e2000c101112 */
[----:B---3--:R-:W-:-:S03]  /*3e800*/  ISETP.LT.AND P2, PT, R15, UR4, !P1 ;  /* 0x000000040f007c0c */ /* 0x008fc6000cf41270 */
[----:B0-----:R-:W3:Y:S01]  /*3e810*/  LDL.LU.64 R88, [R1+0x2a0] ;  /* 0x0002a00001587983 */ /* 0x001ee20000300a00 */
[----:B------:R-:W0:Y:S03]  /*3e820*/  LDCU UR4, c[0x0][0x39c] ;  /* 0x00007380ff0477ac */ /* 0x000e260008000800 */
[----:B------:R-:W4:Y:S04]  /*3e830*/  LDL.LU R16, [R1+0xf7c] ;  /* 0x000f7c0001107983 */ /* 0x000f280000300800 */
[----:B------:R-:W3:Y:S04]  /*3e840*/  LDL.LU R15, [R1+0x354] ;  /* 0x00035400010f7983 */ /* 0x000ee80000300800 */
[----:B------:R-:W-:Y:S04]  /*3e850*/  @P0 STG.E.U8 desc[UR18][R92.64], R87 ;  /* 0x000000575c000986 */ /* 0x000fe8000c101112 */
[----:B------:R-:W5:Y:S01]  /*3e860*/  LDL.LU.64 R18, [R1+0x2c0] ;  /* 0x0002c00001127983 */ /* 0x000f620000300a00 */
[----:B0-----:R-:W-:Y:S01]  /*3e870*/  ISETP.LT.AND P0, PT, R17, UR4, !P1 ;  /* 0x0000000411007c0c */ /* 0x001fe2000cf01270 */
[----:B------:R-:W2:Y:S02]  /*3e880*/  LDCU UR4, c[0x0][0x39c] ;  /* 0x00007380ff0477ac */ /* 0x000ea40008000800 */
[----:B------:R-:W5:Y:S01]  /*3e890*/  LDL.LU R17, [R1+0xf80] ;  /* 0x000f800001117983 */ /* 0x000f620000300800 */
[----:B------:R-:W-:-:S03]  /*3e8a0*/  PRMT R68, R87, 0x9910, RZ ;  /* 0x0000991057447816 */ /* 0x000fc600000000ff */
[----:B------:R-:W5:Y:S01]  /*3e8b0*/  LDL.LU.64 R24, [R1+0x2d0] ;  /* 0x0002d00001187983 */ /* 0x000f620000300a00 */
[----:B------:R-:W-:-:S03]  /*3e8c0*/  SHF.R.S32.HI R68, RZ, 0x8, R68 ;  /* 0x00000008ff447819 */ /* 0x000fc60000011444 */
[----:B------:R-:W5:Y:S04]  /*3e8d0*/  LDL.LU R23, [R1+0xf84] ;  /* 0x000f840001177983 */ /* 0x000f680000300800 */
[----:B------:R0:W-:Y:S01]  /*3e8e0*/  @P4 STG.E.U8 desc[UR18][R90.64], R68 ;  /* 0x000000445a004986 */ /* 0x0001e2000c101112 */
[----:B--2---:R-:W-:Y:S01]  /*3e8f0*/  ISETP.LT.AND P4, PT, R14, UR4, !P1 ;  /* 0x000000040e007c0c */ /* 0x004fe2000cf81270 */
[----:B------:R-:W4:Y:S02]  /*3e900*/  LDCU UR4, c[0x0][0x39c] ;  /* 0x00007380ff0477ac */ /* 0x000f240008000800 */
[----:B------:R-:W2:Y:S04]  /*3e910*/  LDL.LU R14, [R1+0x358] ;  /* 0x00035800010e7983 */ /* 0x000ea80000300800 */
[----:B------:R-:W2:Y:S04]  /*3e920*/  LDL.LU.64 R20, [R1+0x2f0] ;  /* 0x0002f00001147983 */ /* 0x000ea80000300a00 */
[----:B---3--:R3:W-:Y:S01]  /*3e930*/  @P3 STG.E.U8 desc[UR18][R88.64], R15 ;  /* 0x0000000f58003986 */ /* 0x0087e2000c101112 */
[----:B----4-:R-:W-:Y:S01]  /*3e940*/  ISETP.LT.AND P3, PT, R16, UR4, !P1 ;  /* 0x0000000410007c0c */ /* 0x010fe2000cf61270 */
[----:B------:R-:W4:Y:S02]  /*3e950*/  LDCU UR4, c[0x0][0x39c] ;  /* 0x00007380ff0477ac */ /* 0x000f240008000800 */
[----:B------:R-:W2:Y:S01]  /*3e960*/  LDL.LU R16, [R1+0xf8c] ;  /* 0x000f8c0001107983 */ /* 0x000ea20000300800 */
[----:B0-----:R-:W-:-:S04]  /*3e970*/  PRMT R68, R15, 0x9910, RZ ;  /* 0x000099100f447816 */ /* 0x001fc800000000ff */
[----:B------:R-:W-:Y:S01]  /*3e980*/  SHF.R.S32.HI R68, RZ, 0x8, R68 ;  /* 0x00000008ff447819 */ /* 0x000fe20000011444 */
[----:B---3--:R-:W3:Y:S04]  /*3e990*/  LDL.LU R15, [R1+0x35c] ;  /* 0x00035c00010f7983 */ /* 0x008ee80000300800 */
[----:B-----5:R0:W-:Y:S01]  /*3e9a0*/  @P5 STG.E.U8 desc[UR18][R18.64], R68 ;  /* 0x0000004412005986 */ /* 0x0201e2000c101112 */
[----:B----4-:R-:W-:Y:S01]  /*3e9b0*/  ISETP.LT.AND P5, PT, R17, UR4, !P1 ;  /* 0x0000000411007c0c */ /* 0x010fe2000cfa1270 */
[----:B------:R-:W4:Y:S02]  /*3e9c0*/  LDCU UR4, c[0x0][0x39c] ;  /* 0x00007380ff0477ac */ /* 0x000f240008000800 */
[----:B0-----:R-:W5:Y:S04]  /*3e9d0*/  LDL.LU.64 R18, [R1+0x310] ;  /* 0x0003100001127983 */ /* 0x001f680000300a00 */
[----:B------:R-:W5:Y:S04]  /*3e9e0*/  LDL.LU R17, [R1+0xf90] ;  /* 0x000f900001117983 */ /* 0x000f680000300800 */
[----:B------:R-:W5:Y:S04]  /*3e9f0*/  LDL.LU.64 R26, [R1+0x330] ;  /* 0x00033000011a7983 */ /* 0x000f680000300a00 */
[----:B--2---:R0:W-:Y:S01]  /*3ea00*/  @P2 STG.E.U8 desc[UR18][R24.64], R14 ;  /* 0x0000000e18002986 */ /* 0x0041e2000c101112 */
[----:B------:R-:W-:-:S03]  /*3ea10*/  PRMT R68, R14, 0x9910, RZ ;  /* 0x000099100e447816 */ /* 0x000fc600000000ff */
[----:B0-----:R-:W2:Y:S01]  /*3ea20*/  LDL.LU R14, [R1+0xf94] ;  /* 0x000f9400010e7983 */ /* 0x001ea20000300800 */
[----:B----4-:R-:W-:Y:S01]  /*3ea30*/  ISETP.LT.AND P2, PT, R23, UR4, !P1 ;  /* 0x0000000417007c0c */ /* 0x010fe2000cf41270 */
[----:B------:R-:W0:Y:S01]  /*3ea40*/  LDCU UR4, c[0x0][0x39c] ;  /* 0x00007380ff0477ac */ /* 0x000e220008000800 */
[----:B------:R-:W-:Y:S01]  /*3ea50*/  SHF.R.S32.HI R68, RZ, 0x8, R68 ;  /* 0x00000008ff447819 */ /* 0x000fe20000011444 */
[----:B------:R-:W4:Y:S04]  /*3ea60*/  LDL.LU.64 R24, [R1+0x340] ;  /* 0x0003400001187983 */ /* 0x000f280000300a00 */
[----:B------:R0:W-:Y:S02]  /*3ea70*/  @P0 STG.E.U8 desc[UR18][R20.64], R68 ;  /* 0x0000004414000986 */ /* 0x0001e4000c101112 */
[----:B0-----:R-:W-:-:S02]  /*3ea80*/  ISETP.LT.AND P0, PT, R16, UR4, !P1 ;  /* 0x0000000410007c0c */ /* 0x001fc4000cf01270 */
[----:B------:R-:W4:Y:S01]  /*3ea90*/  LDL.LU R21, [R1+0x360] ;  /* 0x0003600001157983 */ /* 0x000f220000300800 */
[----:B------:R-:W0:Y:S03]  /*3eaa0*/  LDCU UR4, c[0x0][0x39c] ;  /* 0x00007380ff0477ac */ /* 0x000e260008000800 */
[----:B------:R-:W4:Y:S04]  /*3eab0*/  LDL.LU R16, [R1+0xf98] ;  /* 0x000f980001107983 */ /* 0x000f280000300800 */
[----:B------:R-:W4:Y:S01]  /*3eac0*/  LDL.LU R20, [R1+0x350] ;  /* 0x0003500001147983 */ /* 0x000f220000300800 */
[----:B------:R-:W-:Y:S01]  /*3ead0*/  VIADD R3, R84, UR5 ;  /* 0x0000000554037c36 */ /* 0x000fe20008000000 */
[----:B---3--:R-:W-:-:S02]  /*3eae0*/  PRMT R68, R15, 0x9910, RZ ;  /* 0x000099100f447816 */ /* 0x008fc400000000ff */
[----:B------:R-:W3:Y:S04]  /*3eaf0*/  LDL.LU.64 R54, [R1+0x348] ;  /* 0x0003480001367983 */ /* 0x000ee80000300a00 */
[----:B-----5:R5:W-:Y:S01]  /*3eb00*/  @P4 STG.E.U8 desc[UR18][R18.64], R15 ;  /* 0x0000000f12004986 */ /* 0x020be2000c101112 */
[----:B0-----:R-:W-:Y:S01]  /*3eb10*/  ISETP.LT.AND P4, PT, R17, UR4, !P1 ;  /* 0x0000000411007c0c */ /* 0x001fe2000cf81270 */
[----:B------:R-:W2:Y:S01]  /*3eb20*/  LDCU UR4, c[0x0][0x39c] ;  /* 0x00007380ff0477ac */ /* 0x000ea20008000800 */
[C---:B------:R-:W-:Y:S01]  /*3eb30*/  IADD3 R28, P6, PT, R3.reuse, R2, RZ ;  /* 0x00000002031c7210 */ /* 0x040fe20007fde0ff */
[----:B------:R-:W3:Y:S01]  /*3eb40*/  LDL.LU R17, [R1+0x364] ;  /* 0x0003640001117983 */ /* 0x000ee20000300800 */
[----:B------:R-:W-:Y:S02]  /*3eb50*/  SHF.R.S32.HI R68, RZ, 0x8, R68 ;  /* 0x00000008ff447819 */ /* 0x000fe40000011444 */
[C---:B------:R-:W-:Y:S01]  /*3eb60*/  LEA.HI.X.SX32 R29, R3.reuse, R0, 0x1, P6 ;  /* 0x00000000031d7211 */ /* 0x040fe200030f0eff */
[----:B------:R-:W-:Y:S01]  /*3eb70*/  VIADD R3, R3, UR5 ;  /* 0x0000000503037c36 */ /* 0x000fe20008000000 */
[----:B-----5:R-:W5:Y:S04]  /*3eb80*/  LDL.LU.64 R18, [R1+0x338] ;  /* 0x0003380001127983 */ /* 0x020f680000300a00 */
[----:B------:R0:W-:Y:S01]  /*3eb90*/  @P3 STG.E.U8 desc[UR18][R26.64], R68 ;  /* 0x000000441a003986 */ /* 0x0001e2000c101112 */
[----:B------:R-:W-:-:S03]  /*3eba0*/  IADD3 R30, P6, PT, R3, R2, RZ ;  /* 0x00000002031e7210 */ /* 0x000fc60007fde0ff */
[----:B------:R-:W3:Y:S04]  /*3ebb0*/  LDL.LU.64 R44, [R1+0x328] ;  /* 0x00032800012c7983 */ /* 0x000ee80000300a00 */
[----:B------:R-:W3:Y:S01]  /*3ebc0*/  LDL.LU R15, [R1+0x368] ;  /* 0x00036800010f7983 */ /* 0x000ee20000300800 */
[C---:B------:R-:W-:Y:S01]  /*3ebd0*/  LEA.HI.X.SX32 R31, R3.reuse, R0, 0x1, P6 ;  /* 0x00000000031f7211 */ /* 0x040fe200030f0eff */
[----:B------:R-:W-:-:S05]  /*3ebe0*/  VIADD R3, R3, UR5 ;  /* 0x0000000503037c36 */ /* 0x000fca0008000000 */
[----:B------:R-:W-:-:S04]  /*3ebf0*/  IADD3 R32, P6, PT, R3, R2, RZ ;  /* 0x0000000203207210 */ /* 0x000fc80007fde0ff */
        /* <DEDUP_REMOVED lines=31> */
[----:B------:R-:W-:Y:S01]  /*3edf0*/  VIADD R3, R3, UR5 ;  /* 0x0000000503037c36 */ /* 0x000fe20008000000 */
[----:B--2---:R-:W-:Y:S01]  /*3ee00*/  ISETP.LT.AND P3, PT, R14, UR4, !P1 ;  /* 0x000000040e007c0c */ /* 0x004fe2000cf61270 */
[----:B------:R-:W2:Y:S01]  /*3ee10*/  LDCU UR4, c[0x0][0x39c] ;  /* 0x00007380ff0477ac */ /* 0x000ea20008000800 */
[----:B------:R-:W5:Y:S02]  /*3ee20*/  LDL.LU R14, [R1+0xfa0] ;  /* 0x000fa000010e7983 */ /* 0x000f640000300800 */
[C---:B------:R-:W-:Y:S02]  /*3ee30*/  IADD3 R56, P6, PT, R3.reuse, R2, RZ ;  /* 0x0000000203387210 */ /* 0x040fe40007fde0ff */
[----:B0-----:R-:W5:Y:S02]  /*3ee40*/  LDL.LU.64 R26, [R1+0x320] ;  /* 0x00032000011a7983 */ /* 0x001f640000300a00 */
        /* <DEDUP_REMOVED lines=26> */
[----:B----4-:R0:W-:Y:S04]  /*3eff0*/  @P5 STG.E.U8 desc[UR18][R24.64], R21 ;  /* 0x0000001518005986 */ /* 0x0101e8000c101112 */
[C---:B------:R-:W-:Y:S02]  /*3f000*/  IADD3 R80, P6, PT, R3.reuse, R2, RZ ;  /* 0x0000000203507210 */ /* 0x040fe40007fde0ff */
[----:B--2---:R-:W-:Y:S01]  /*3f010*/  ISETP.LT.AND P5, PT, R16, UR4, !P1 ;  /* 0x0000000410007c0c */ /* 0x004fe2000cfa1270 */
[----:B------:R-:W5:Y:S01]  /*3f020*/  LDCU UR4, c[0x0][0x39c] ;  /* 0x00007380ff0477ac */ /* 0x000f620008000800 */
[C---:B------:R-:W-:Y:S01]  /*3f030*/  LEA.HI.X.SX32 R81, R3.reuse, R0, 0x1, P6 ;  /* 0x0000000003517211 */ /* 0x040fe200030f0eff */
[----:B------:R-:W-:Y:S01]  /*3f040*/  VIADD R3, R3, UR5 ;  /* 0x0000000503037c36 */ /* 0x000fe20008000000 */
[----:B------:R-:W2:Y:S04]  /*3f050*/  LDL.LU R16, [R1+0xf9c] ;  /* 0x000f9c0001107983 */ /* 0x000ea80000300800 */
[C---:B------:R-:W-:Y:S01]  /*3f060*/  IADD3 R78, P6, PT, R3.reuse, R2, RZ ;  /* 0x00000002034e7210 */ /* 0x040fe20007fde0ff */
[----:B------:R-:W4:Y:S03]  /*3f070*/  LDL.LU.64 R58, [R1+0x318] ;  /* 0x00031800013a7983 */ /* 0x000f260000300a00 */
        /* <DEDUP_REMOVED lines=15> */
[----:B------:R-:W-:Y:S02]  /*3f170*/  LEA.HI.X.SX32 R69, R3, R0, 0x1, P6 ;  /* 0x0000000003457211 */ /* 0x000fe400030f0eff */
[----:B------:R-:W-:Y:S02]  /*3f180*/  ISETP.NE.AND P6, PT, R20, RZ, PT ;  /* 0x000000ff1400720c */ /* 0x000fe40003fc5270 */
[----:B------:R-:W-:Y:S02]  /*3f190*/  PRMT R20, R21, 0x9910, RZ ;  /* 0x0000991015147816 */ /* 0x000fe400000000ff */
[----:B0-----:R-:W4:Y:S02]  /*3f1a0*/  LDL.LU R21, [R1+0x36c] ;  /* 0x00036c0001157983 */ /* 0x001f240000300800 */
[----:B------:R-:W-:Y:S02]  /*3f1b0*/  SHF.R.S32.HI R23, RZ, 0x8, R20 ;  /* 0x00000008ff177819 */ /* 0x000fe40000011414 */
[----:B------:R-:W4:Y:S04]  /*3f1c0*/  LDL.LU R20, [R1+0xfa8] ;  /* 0x000fa80001147983 */ /* 0x000f280000300800 */
[----:B---3--:R0:W-:Y:S04]  /*3f1d0*/  @P2 STG.E.U8 desc[UR18][R54.64], R23 ;  /* 0x0000001736002986 */ /* 0x0081e8000c101112 */
[----:B------:R-:W3:Y:S01]  /*3f1e0*/  LDL.LU.64 R24, [R1+0x308] ;  /* 0x0003080001187983 */ /* 0x000ee20000300a00 */
[----:B-----5:R-:W-:Y:S01]  /*3f1f0*/  ISETP.LT.AND P2, PT, R14, UR4, !P1 ;  /* 0x000000040e007c0c */ /* 0x020fe2000cf41270 */
[----:B------:R-:W2:Y:S02]  /*3f200*/  LDCU UR4, c[0x0][0x39c] ;  /* 0x00007380ff0477ac */ /* 0x000ea40008000800 */
[----:B------:R-:W5:Y:S04]  /*3f210*/  LDL.LU R14, [R1+0xfa4] ;  /* 0x000fa400010e7983 */ /* 0x000f680000300800 */
[----:B------:R1:W-:Y:S04]  /*3f220*/  @P0 STG.E.U8 desc[UR18][R18.64], R17 ;  /* 0x0000001112000986 */ /* 0x0003e8000c101112 */
[----:B0-----:R-:W3:Y:S01]  /*3f230*/  LDL.LU.64 R54, [R1+0x300] ;  /* 0x0003000001367983 */ /* 0x001ee20000300a00 */
[----:B--2---:R-:W-:Y:S01]  /*3f240*/  ISETP.LT.AND P0, PT, R16, UR4, !P1 ;  /* 0x0000000410007c0c */ /* 0x004fe2000cf01270 */
[----:B------:R-:W4:Y:S01]  /*3f250*/  LDCU UR4, c[0x0][0x39c] ;  /* 0x00007380ff0477ac */ /* 0x000f220008000800 */
[----:B------:R-:W-:-:S02]  /*3f260*/  PRMT R16, R17, 0x9910, RZ ;  /* 0x0000991011107816 */ /* 0x000fc400000000ff */
[----:B-1----:R-:W2:Y:S02]  /*3f270*/  LDL.LU R17, [R1+0x370] ;  /* 0x0003700001117983 */ /* 0x002ea40000300800 */
[----:B------:R-:W-:Y:S02]  /*3f280*/  SHF.R.S32.HI R23, RZ, 0x8, R16 ;  /* 0x00000008ff177819 */ /* 0x000fe40000011410 */
[----:B------:R-:W2:Y:S04]  /*3f290*/  LDL.LU R16, [R1+0xfb0] ;  /* 0x000fb00001107983 */ /* 0x000ea80000300800 */
[----:B------:R0:W-:Y:S04]  /*3f2a0*/  @P4 STG.E.U8 desc[UR18][R44.64], R23 ;  /* 0x000000172c004986 */ /* 0x0001e8000c101112 */
[----:B------:R-:W2:Y:S04]  /*3f2b0*/  LDL.LU.64 R18, [R1+0x2f8] ;  /* 0x0002f80001127983 */ /* 0x000ea80000300a00 */
[----:B0-----:R-:W2:Y:S04]  /*3f2c0*/  LDL.LU R23, [R1+0xfac] ;  /* 0x000fac0001177983 */ /* 0x001ea80000300800 */
[----:B------:R0:W-:Y:S01]  /*3f2d0*/  @P3 STG.E.U8 desc[UR18][R26.64], R15 ;  /* 0x0000000f1a003986 */ /* 0x0001e2000c101112 */
[----:B----4-:R-:W-:Y:S01]  /*3f2e0*/  ISETP.LT.AND P4, PT, R20, UR4, !P1 ;  /* 0x0000000414007c0c */ /* 0x010fe2000cf81270 */
[----:B------:R-:W5:Y:S01]  /*3f2f0*/  LDCU UR4, c[0x0][0x39c] ;  /* 0x00007380ff0477ac */ /* 0x000f620008000800 */
[----:B------:R-:W-:-:S05]  /*3f300*/  PRMT R20, R15, 0x9910, RZ ;  /* 0x000099100f147816 */ /* 0x000fca00000000ff */
[----:B0-----:R-:W-:Y:S01]  /*3f310*/  IMAD.MOV.U32 R26, RZ, RZ, R20 ;  /* 0x000000ffff1a7224 */ /* 0x001fe200078e0014 */
[----:B-----5:R-:W-:Y:S01]  /*3f320*/  ISETP.LT.AND P3, PT, R14, UR4, !P1 ;  /* 0x000000040e007c0c */ /* 0x020fe2000cf61270 */
[----:B------:R-:W2:Y:S01]  /*3f330*/  LDCU UR4, c[0x0][0x39c] ;  /* 0x00007380ff0477ac */ /* 0x000ea20008000800 */
[----:B------:R-:W4:Y:S04]  /*3f340*/  LDL.LU.64 R14, [R1+0x2e8] ;  /* 0x0002e800010e7983 */ /* 0x000f280000300a00 */
[----:B------:R-:W5:Y:S04]  /*3f350*/  LDL.LU R44, [R1+0x374] ;  /* 0x00037400012c7983 */ /* 0x000f680000300800 */
[----:B------:R-:W4:Y:S01]  /*3f360*/  LDL.LU R20, [R1+0xfb8] ;  /* 0x000fb80001147983 */ /* 0x000f220000300800 */
[----:B------:R-:W-:-:S03]  /*3f370*/  SHF.R.S32.HI R26, RZ, 0x8, R26 ;  /* 0x00000008ff1a7819 */ /* 0x000fc6000001141a */
[----:B------:R-:W5:Y:S04]  /*3f380*/  LDL.LU.64 R62, [R1+0x2e0] ;  /* 0x0002e000013e7983 */ /* 0x000f680000300a00 */
[----:B------:R-:W-:Y:S04]  /*3f390*/  @P5 STG.E.U8 desc[UR18][R58.64], R26 ;  /* 0x0000001a3a005986 */ /* 0x000fe8000c101112 */
[----:B---3--:R0:W-:Y:S02]  /*3f3a0*/  @P2 STG.E.U8 desc[UR18][R24.64], R21 ;  /* 0x0000001518002986 */ /* 0x0081e4000c101112 */
[----:B0-----:R-:W-:-:S04]  /*3f3b0*/  PRMT R21, R21, 0x9910, RZ ;  /* 0x0000991015157816 */ /* 0x001fc800000000ff */
[----:B------:R-:W-:Y:S02]  /*3f3c0*/  SHF.R.S32.HI R26, RZ, 0x8, R21 ;  /* 0x00000008ff1a7819 */ /* 0x000fe40000011415 */
[----:B--2---:R-:W-:Y:S01]  /*3f3d0*/  ISETP.LT.AND P5, PT, R16, UR4, !P1 ;  /* 0x0000000410007c0c */ /* 0x004fe2000cfa1270 */
[----:B------:R-:W0:Y:S01]  /*3f3e0*/  LDCU UR4, c[0x0][0x39c] ;  /* 0x00007380ff0477ac */ /* 0x000e220008000800 */
[----:B------:R-:W2:Y:S04]  /*3f3f0*/  LDL.LU R16, [R1+0xfb4] ;  /* 0x000fb40001107983 */ /* 0x000ea80000300800 */
[----:B------:R-:W3:Y:S01]  /*3f400*/  LDL.LU.64 R58, [R1+0x2d8] ;  /* 0x0002d800013a7983 */ /* 0x000ee20000300a00 */
[----:B0-----:R-:W-:Y:S01]  /*3f410*/  ISETP.LT.AND P2, PT, R23, UR4, !P1 ;  /* 0x0000000417007c0c */ /* 0x001fe2000cf41270 */
[----:B------:R-:W4:Y:S02]  /*3f420*/  LDCU UR4, c[0x0][0x39c] ;  /* 0x00007380ff0477ac */ /* 0x000f240008000800 */
[----:B------:R-:W3:Y:S04]  /*3f430*/  LDL.LU R23, [R1+0x378] ;  /* 0x0003780001177983 */ /* 0x000ee80000300800 */
[----:B------:R-:W3:Y:S04]  /*3f440*/  LDL.LU R21, [R1+0xfc0] ;  /* 0x000fc00001157983 */ /* 0x000ee80000300800 */
[----:B------:R-:W-:Y:S04]  /*3f450*/  @P0 STG.E.U8 desc[UR18][R54.64], R26 ;  /* 0x0000001a36000986 */ /* 0x000fe8000c101112 */
[----:B------:R-:W3:Y:S01]  /*3f460*/  LDL.LU.64 R24, [R1+0x2c8] ;  /* 0x0002c80001187983 */ /* 0x000ee20000300a00 */
[----:B----4-:R-:W-:Y:S01]  /*3f470*/  ISETP.LT.AND P0, PT, R20, UR4, !P1 ;  /* 0x0000000414007c0c */ /* 0x010fe2000cf01270 */
[----:B------:R-:W2:Y:S02]  /*3f480*/  LDCU UR4, c[0x0][0x39c] ;  /* 0x00007380ff0477ac */ /* 0x000ea40008000800 */
[----:B------:R-:W4:Y:S04]  /*3f490*/  LDL.LU R20, [R1+0xfbc] ;  /* 0x000fbc0001147983 */ /* 0x000f280000300800 */
[----:B------:R0:W-:Y:S01]  /*3f4a0*/  @P4 STG.E.U8 desc[UR18][R18.64], R17 ;  /* 0x0000001112004986 */ /* 0x0001e2000c101112 */
[----:B--2---:R-:W-:Y:S01]  /*3f4b0*/  ISETP.LT.AND P4, PT, R16, UR4, !P1 ;  /* 0x0000000410007c0c */ /* 0x004fe2000cf81270 */
[----:B------:R-:W3:Y:S01]  /*3f4c0*/  LDCU UR4, c[0x0][0x39c] ;  /* 0x00007380ff0477ac */ /* 0x000ee20008000800 */
[----:B------:R-:W-:-:S05]  /*3f4d0*/  PRMT R16, R17, 0x9910, RZ ;  /* 0x0000991011107816 */ /* 0x000fca00000000ff */
[----:B0-----:R-:W-:Y:S02]  /*3f4e0*/  IMAD.MOV.U32 R18, RZ, RZ, R16 ;  /* 0x000000ffff127224 */ /* 0x001fe400078e0010 */
[----:B------:R-:W2:Y:S04]  /*3f4f0*/  LDL.LU.64 R16, [R1+0x2b8] ;  /* 0x0002b80001107983 */ /* 0x000ea80000300a00 */
[----:B------:R-:W2:Y:S04]  /*3f500*/  LDL.LU R54, [R1+0x37c] ;  /* 0x00037c0001367983 */ /* 0x000ea80000300800 */
[----:B------:R-:W2:Y:S01]  /*3f510*/  LDL.LU R27, [R1+0xfec] ;  /* 0x000fec00011b7983 */ /* 0x000ea20000300800 */
[----:B------:R-:W-:-:S03]  /*3f520*/  SHF.R.S32.HI R26, RZ, 0x8, R18 ;  /* 0x00000008ff1a7819 */ /* 0x000fc60000011412 */
[----:B------:R-:W2:Y:S04]  /*3f530*/  LDL.LU.64 R18, [R1+0x2b0] ;  /* 0x0002b00001127983 */ /* 0x000ea80000300a00 */
[----:B------:R0:W-:Y:S04]  /*3f540*/  @P3 STG.E.U8 desc[UR18][R14.64], R26 ;  /* 0x0000001a0e003986 */ /* 0x0001e8000c101112 */
[----:B0-----:R-:W2:Y:S04]  /*3f550*/  LDL.LU.64 R14, [R1+0x13a0] ;  /* 0x0013a000010e7983 */ /* 0x001ea80000300a00 */
[----:B------:R-:W2:Y:S01]  /*3f560*/  LDL.LU R26, [R1+0xfc4] ;  /* 0x000fc400011a7983 */ /* 0x000ea20000300800 */
[----:B---3--:R-:W-:Y:S01]  /*3f570*/  ISETP.LT.AND P3, PT, R21, UR4, !P1 ;  /* 0x0000000415007c0c */ /* 0x008fe2000cf61270 */
[----:B------:R-:W4:Y:S02]  /*3f580*/  LDCU UR4, c[0x0][0x39c] ;  /* 0x00007380ff0477ac */ /* 0x000f240008000800 */
[----:B-----5:R0:W-:Y:S02]  /*3f590*/  @P5 STG.E.U8 desc[UR18][R62.64], R44 ;  /* 0x0000002c3e005986 */ /* 0x0201e4000c101112 */
[----:B0-----:R-:W-:-:S04]  /*3f5a0*/  PRMT R44, R44, 0x9910, RZ ;  /* 0x000099102c2c7816 */ /* 0x001fc800000000ff */
[----:B------:R-:W-:-:S05]  /*3f5b0*/  SHF.R.S32.HI R44, RZ, 0x8, R44 ;  /* 0x00000008ff2c7819 */ /* 0x000fca000001142c */
[----:B------:R0:W-:Y:S01]  /*3f5c0*/  @P2 STG.E.U8 desc[UR18][R58.64], R44 ;  /* 0x0000002c3a002986 */ /* 0x0001e2000c101112 */
[----:B----4-:R-:W-:Y:S01]  /*3f5d0*/  ISETP.LT.AND P5, PT, R20, UR4, !P1 ;  /* 0x0000000414007c0c */ /* 0x010fe2000cfa1270 */
[----:B------:R-:W2:Y:S02]  /*3f5e0*/  LDCU UR4, c[0x0][0x39c] ;  /* 0x00007380ff0477ac */ /* 0x000ea40008000800 */
[----:B------:R-:W3:Y:S04]  /*3f5f0*/  LDL.LU.64 R20, [R1+0x2a8] ;  /* 0x0002a80001147983 */ /* 0x000ee80000300a00 */
[----:B------:R-:W4:Y:S04]  /*3f600*/  LDL.LU R45, [R1+0x380] ;  /* 0x00038000012d7983 */ /* 0x000f280000300800 */
[----:B------:R-:W4:Y:S04]  /*3f610*/  LDL.LU.64 R62, [R1+0x298] ;  /* 0x00029800013e7983 */ /* 0x000f280000300a00 */
[----:B------:R-:W5:Y:S04]  /*3f620*/  LDL.LU R55, [R1+0x100c] ;  /* 0x00100c0001377983 */ /* 0x000f680000300800 */
[----:B0-----:R-:W3:Y:S01]  /*3f630*/  LDL.LU R58, [R1+0xffc] ;  /* 0x000ffc00013a7983 */ /* 0x001ee20000300800 */
[----:B------:R-:W-:-:S03]  /*3f640*/  PRMT R59, R23, 0x9910, RZ ;  /* 0x00009910173b7816 */ /* 0x000fc600000000ff */
[----:B------:R0:W-:Y:S04]  /*3f650*/  @P0 STG.E.U8 desc[UR18][R24.64], R23 ;  /* 0x0000001718000986 */ /* 0x0001e8000c101112 */
[----:B0-----:R-:W4:Y:S04]  /*3f660*/  LDL.LU.64 R24, [R1+0x290] ;  /* 0x0002900001187983 */ /* 0x001f280000300a00 */
[----:B------:R-:W4:Y:S01]  /*3f670*/  LDL.LU R44, [R1+0x384] ;  /* 0x00038400012c7983 */ /* 0x000f220000300800 */
[----:B------:R-:W-:Y:S02]  /*3f680*/  SHF.R.S32.HI R59, RZ, 0x8, R59 ;  /* 0x00000008ff3b7819 */ /* 0x000fe4000001143b */
[----:B--2---:R-:W-:Y:S01]  /*3f690*/  ISETP.LT.AND P2, PT, R27, UR4, !P1 ;  /* 0x000000041b007c0c */ /* 0x004fe2000cf41270 */
[----:B------:R-:W0:Y:S02]  /*3f6a0*/  LDCU UR4, c[0x0][0x39c] ;  /* 0x00007380ff0477ac */ /* 0x000e240008000800 */
[----:B------:R1:W-:Y:S01]  /*3f6b0*/  @P4 STG.E.U8 desc[UR18][R16.64], R59 ;  /* 0x0000003b10004986 */ /* 0x0003e2000c101112 */
[----:B0-----:R-:W-:Y:S01]  /*3f6c0*/  ISETP.LT.AND P0, PT, R26, UR4, !P1 ;  /* 0x000000041a007c0c */ /* 0x001fe2000cf01270 */
[----:B------:R-:W5:Y:S02]  /*3f6d0*/  LDCU UR4, c[0x0][0x39c] ;  /* 0x00007380ff0477ac */ /* 0x000f640008000800 */
[----:B------:R-:W2:Y:S04]  /*3f6e0*/  LDL.LU.64 R26, [R1+0x288] ;  /* 0x00028800011a7983 */ /* 0x000ea80000300a00 */
[----:B------:R-:W2:Y:S04]  /*3f6f0*/  LDL.LU R23, [R1+0x1064] ;  /* 0x0010640001177983 */ /* 0x000ea80000300800 */
[----:B-1----:R-:W2:Y:S04]  /*3f700*/  LDL.LU.64 R16, [R1+0x1398] ;  /* 0x0013980001107983 */ /* 0x002ea80000300a00 */
[----:B------:R-:W2:Y:S04]  /*3f710*/  LDL.LU R59, [R1+0x105c] ;  /* 0x00105c00013b7983 */ /* 0x000ea80000300800 */
[----:B------:R0:W-:Y:S04]  /*3f720*/  @P3 STG.E.U8 desc[UR18][R18.64], R54 ;  /* 0x0000003612003986 */ /* 0x0001e8000c101112 */
[----:B0-----:R-:W2:Y:S01]  /*3f730*/  LDL.LU.64 R18, [R1+0x1390] ;  /* 0x0013900001127983 */ /* 0x001ea20000300a00 */
[----:B------:R-:W-:-:S04]  /*3f740*/  PRMT R54, R54, 0x9910, RZ ;  /* 0x0000991036367816 */ /* 0x000fc800000000ff */
[----:B------:R-:W-:Y:S02]  /*3f750*/  SHF.R.S32.HI R54, RZ, 0x8, R54 ;  /* 0x00000008ff367819 */ /* 0x000fe40000011436 */
[----:B-----5:R-:W-:Y:S01]  /*3f760*/  ISETP.LT.AND P4, PT, R55, UR4, !P1 ;  /* 0x0000000437007c0c */ /* 0x020fe2000cf81270 */
[----:B------:R-:W3:Y:S01]  /*3f770*/  LDCU UR4, c[0x0][0x39c] ;  /* 0x00007380ff0477ac */ /* 0x000ee20008000800 */
[----:B------:R-:W5:Y:S01]  /*3f780*/  LDL.LU R55, [R1+0x388] ;  /* 0x0003880001377983 */ /* 0x000f620000300800 */
[----:B---3--:R-:W-:-:S03]  /*3f790*/  ISETP.LT.AND P3, PT, R58, UR4, !P1 ;  /* 0x000000043a007c0c */ /* 0x008fc6000cf61270 */
[----:B------:R0:W-:Y:S01]  /*3f7a0*/  @P5 STG.E.U8 desc[UR18][R20.64], R54 ;  /* 0x0000003614005986 */ /* 0x0001e2000c101112 */
[----:B------:R-:W2:Y:S03]  /*3f7b0*/  LDCU UR4, c[0x0][0x39c] ;  /* 0x00007380ff0477ac */ /* 0x000ea60008000800 */
[----:B------:R-:W3:Y:S04]  /*3f7c0*/  LDL.LU R58, [R1+0x10a4] ;  /* 0x0010a400013a7983 */ /* 0x000ee80000300800 */
[----:B0-----:R-:W5:Y:S04]  /*3f7d0*/  LDL.LU.64 R20, [R1+0x1388] ;  /* 0x0013880001147983 */ /* 0x001f680000300a00 */
[----:B------:R-:W5:Y:S04]  /*3f7e0*/  LDL.LU R54, [R1+0x10a0] ;  /* 0x0010a00001367983 */ /* 0x000f680000300800 */
[----:B----4-:R0:W-:Y:S02]  /*3f7f0*/  @P2 STG.E.U8 desc[UR18][R62.64], R45 ;  /* 0x0000002d3e002986 */ /* 0x0101e4000c101112 */
[----:B0-----:R-:W-:-:S04]  /*3f800*/  PRMT R45, R45, 0x9910, RZ ;  /* 0x000099102d2d7816 */ /* 0x001fc800000000ff */
[----:B------:R-:W-:Y:S02]  /*3f810*/  SHF.R.S32.HI R63, RZ, 0x8, R45 ;  /* 0x00000008ff3f7819 */ /* 0x000fe4000001142d */
[----:B--2---:R-:W-:Y:S01]  /*3f820*/  ISETP.LT.AND P5, PT, R23, UR4, !P1 ;  /* 0x0000000417007c0c */ /* 0x004fe2000cfa1270 */
[----:B------:R-:W0:Y:S01]  /*3f830*/  LDCU UR4, c[0x0][0x39c] ;  /* 0x00007380ff0477ac */ /* 0x000e220008000800 */
[----:B------:R-:W2:Y:S04]  /*3f840*/  LDL.LU R23, [R1+0x1380] ;  /* 0x0013800001177983 */ /* 0x000ea80000300800 */
[----:B------:R-:W4:Y:S01]  /*3f850*/  LDL.LU R62, [R1+0x38c] ;  /* 0x00038c00013e7983 */ /* 0x000f220000300800 */
[----:B0-----:R-:W-:Y:S01]  /*3f860*/  ISETP.LT.AND P2, PT, R59, UR4, !P1 ;  /* 0x000000043b007c0c */ /* 0x001fe2000cf41270 */
[----:B------:R-:W3:Y:S02]  /*3f870*/  LDCU UR4, c[0x0][0x39c] ;  /* 0x00007380ff0477ac */ /* 0x000ee40008000800 */
[----:B------:R-:W2:Y:S04]  /*3f880*/  LDL.LU R59, [R1+0x10fc] ;  /* 0x0010fc00013b7983 */ /* 0x000ea80000300800 */
[----:B------:R-:W4:Y:S04]  /*3f890*/  LDL.LU R45, [R1+0x10b4] ;  /* 0x0010b400012d7983 */ /* 0x000f280000300800 */
[----:B------:R0:W-:Y:S04]  /*3f8a0*/  @P0 STG.E.U8 desc[UR18][R24.64], R63 ;  /* 0x0000003f18000986 */ /* 0x0001e8000c101112 */
[----:B------:R1:W-:Y:S04]  /*3f8b0*/  @P4 STG.E.U8 desc[UR18][R26.64], R44 ;  /* 0x0000002c1a004986 */ /* 0x0003e8000c101112 */
[----:B0-----:R-:W4:Y:S04]  /*3f8c0*/  LDL.LU.64 R24, [R1+0x1378] ;  /* 0x0013780001187983 */ /* 0x001f280000300a00 */
[----:B-1----:R-:W4:Y:S01]  /*3f8d0*/  LDL.LU.64 R26, [R1+0x1370] ;  /* 0x00137000011a7983 */ /* 0x002f220000300a00 */
[----:B---3--:R-:W-:Y:S01]  /*3f8e0*/  ISETP.LT.AND P0, PT, R58, UR4, !P1 ;  /* 0x000000043a007c0c */ /* 0x008fe2000cf01270 */
[----:B------:R-:W5:Y:S02]  /*3f8f0*/  LDCU UR4, c[0x0][0x39c] ;  /* 0x00007380ff0477ac */ /* 0x000f640008000800 */
[----:B------:R-:W3:Y:S04]  /*3f900*/  LDL.LU R58, [R1+0x390] ;  /* 0x00039000013a7983 */ /* 0x000ee80000300800 */
[----:B------:R-:W3:Y:S01]  /*3f910*/  LDL.LU R63, [R1+0x1118] ;  /* 0x00111800013f7983 */ /* 0x000ee20000300800 */
[----:B-----5:R-:W-:Y:S01]  /*3f920*/  ISETP.LT.AND P4, PT, R54, UR4, !P1 ;  /* 0x0000000436007c0c */ /* 0x020fe2000cf81270 */
[----:B------:R-:W2:Y:S02]  /*3f930*/  LDCU UR4, c[0x0][0x39c] ;  /* 0x00007380ff0477ac */ /* 0x000ea40008000800 */
[----:B------:R-:W5:Y:S01]  /*3f940*/  LDL.LU R54, [R1+0x1114] ;  /* 0x0011140001367983 */ /* 0x000f620000300800 */
[----:B------:R-:W-:-:S04]  /*3f950*/  PRMT R44, R44, 0x9910, RZ ;  /* 0x000099102c2c7816 */ /* 0x000fc800000000ff */
[----:B------:R-:W-:-:S05]  /*3f960*/  SHF.R.S32.HI R44, RZ, 0x8, R44 ;  /* 0x00000008ff2c7819 */ /* 0x000fca000001142c */
[----:B------:R0:W-:Y:S04]  /*3f970*/  @P3 STG.E.U8 desc[UR18][R28.64], R44 ;  /* 0x0000002c1c003986 */ /* 0x0001e8000c101112 */
[----:B------:R1:W-:Y:S04]  /*3f980*/  @P5 STG.E.U8 desc[UR18][R30.64], R55 ;  /* 0x000000371e005986 */ /* 0x0003e8000c101112 */
[----:B0-----:R-:W5:Y:S04]  /*3f990*/  LDL.LU.64 R28, [R1+0x1368] ;  /* 0x00136800011c7983 */ /* 0x001f680000300a00 */
[----:B------:R-:W5:Y:S04]  /*3f9a0*/  LDL.LU R44, [R1+0x1360] ;  /* 0x00136000012c7983 */ /* 0x000f680000300800 */
[----:B-1----:R-:W5:Y:S01]  /*3f9b0*/  LDL.LU.64 R30, [R1+0x1358] ;  /* 0x00135800011e7983 */ /* 0x002f620000300a00 */
[----:B--2---:R-:W-:Y:S01]  /*3f9c0*/  ISETP.LT.AND P3, PT, R59, UR4, !P1 ;  /* 0x000000043b007c0c */ /* 0x004fe2000cf61270 */
[----:B------:R-:W4:Y:S01]  /*3f9d0*/  LDCU UR4, c[0x0][0x39c] ;  /* 0x00007380ff0477ac */ /* 0x000f220008000800 */
[----:B------:R-:W-:-:S02]  /*3f9e0*/  PRMT R59, R55, 0x9910, RZ ;  /* 0x00009910373b7816 */ /* 0x000fc400000000ff */
[----:B----4-:R-:W-:Y:S01]  /*3f9f0*/  ISETP.LT.AND P5, PT, R45, UR4, !P1 ;  /* 0x000000042d007c0c */ /* 0x010fe2000cfa1270 */
[----:B------:R-:W3:Y:S01]  /*3fa00*/  LDCU UR4, c[0x0][0x39c] ;  /* 0x00007380ff0477ac */ /* 0x000ee20008000800 */
[----:B------:R-:W2:Y:S04]  /*3fa10*/  LDL.LU R45, [R1+0x394] ;  /* 0x00039400012d7983 */ /* 0x000ea80000300800 */
[----:B------:R-:W4:Y:S01]  /*3fa20*/  LDL.LU R55, [R1+0x1120] ;  /* 0x0011200001377983 */ /* 0x000f220000300800 */
[----:B------:R-:W-:-:S05]  /*3fa30*/  SHF.R.S32.HI R59, RZ, 0x8, R59 ;  /* 0x00000008ff3b7819 */ /* 0x000fca000001143b */
[----:B------:R0:W-:Y:S04]  /*3fa40*/  @P2 STG.E.U8 desc[UR18][R32.64], R59 ;  /* 0x0000003b20002986 */ /* 0x0001e8000c101112 */
[----:B0-----:R-:W2:Y:S04]  /*3fa50*/  LDL.LU.64 R32, [R1+0x1350] ;  /* 0x0013500001207983 */ /* 0x001ea80000300a00 */
[----:B------:R-:W2:Y:S04]  /*3fa60*/  LDL.LU R59, [R1+0x10e8] ;  /* 0x0010e800013b7983 */ /* 0x000ea80000300800 */
[----:B------:R0:W-:Y:S04]  /*3fa70*/  @P0 STG.E.U8 desc[UR18][R34.64], R62 ;  /* 0x0000003e22000986 */ /* 0x0001e8000c101112 */
[----:B0-----:R-:W2:Y:S01]  /*3fa80*/  LDL.LU.64 R34, [R1+0x1348] ;  /* 0x0013480001227983 */ /* 0x001ea20000300a00 */
[----:B---3--:R-:W-:Y:S01]  /*3fa90*/  ISETP.LT.AND P2, PT, R63, UR4, !P1 ;  /* 0x000000043f007c0c */ /* 0x008fe2000cf41270 */
[----:B------:R-:W5:Y:S01]  /*3faa0*/  LDCU UR4, c[0x0][0x39c] ;  /* 0x00007380ff0477ac */ /* 0x000f620008000800 */
[----:B------:R-:W-:-:S02]  /*3fab0*/  PRMT R63, R62, 0x9910, RZ ;  /* 0x000099103e3f7816 */ /* 0x000fc400000000ff */
[----:B-----5:R-:W-:Y:S01]  /*3fac0*/  ISETP.LT.AND P0, PT, R54, UR4, !P1 ;  /* 0x0000000436007c0c */ /* 0x020fe2000cf01270 */
[----:B------:R-:W4:Y:S01]  /*3fad0*/  LDCU UR4, c[0x0][0x39c] ;  /* 0x00007380ff0477ac */ /* 0x000f220008000800 */
[----:B------:R-:W3:Y:S04]  /*3fae0*/  LDL.LU R54, [R1+0x398] ;  /* 0x0003980001367983 */ /* 0x000ee80000300800 */
[----:B------:R-:W5:Y:S01]  /*3faf0*/  LDL.LU R62, [R1+0x10f8] ;  /* 0x0010f800013e7983 */ /* 0x000f620000300800 */
[----:B------:R-:W-:-:S05]  /*3fb00*/  SHF.R.S32.HI R63, RZ, 0x8, R63 ;  /* 0x00000008ff3f7819 */ /* 0x000fca000001143f */
[----:B------:R0:W-:Y:S04]  /*3fb10*/  @P4 STG.E.U8 desc[UR18][R36.64], R63 ;  /* 0x0000003f24004986 */ /* 0x0001e8000c101112 */
[----:B0-----:R-:W3:Y:S04]  /*3fb20*/  LDL.LU.64 R36, [R1+0x1340] ;  /* 0x0013400001247983 */ /* 0x001ee80000300a00 */
[----:B------:R-:W3:Y:S04]  /*3fb30*/  LDL.LU R63, [R1+0x10f4] ;  /* 0x0010f400013f7983 */ /* 0x000ee80000300800 */
[----:B------:R0:W-:Y:S04]  /*3fb40*/  @P3 STG.E.U8 desc[UR18][R38.64], R58 ;  /* 0x0000003a26003986 */ /* 0x0001e8000c101112 */
[----:B0-----:R-:W3:Y:S01]  /*3fb50*/  LDL.LU.64 R38, [R1+0x1338] ;  /* 0x0013380001267983 */ /* 0x001ee20000300a00 */
[----:B------:R-:W-:-:S04]  /*3fb60*/  PRMT R58, R58, 0x9910, RZ ;  /* 0x000099103a3a7816 */ /* 0x000fc800000000ff */
[----:B------:R-:W-:-:S05]  /*3fb70*/  SHF.R.S32.HI R58, RZ, 0x8, R58 ;  /* 0x00000008ff3a7819 */ /* 0x000fca000001143a */
[----:B------:R0:W-:Y:S01]  /*3fb80*/  @P5 STG.E.U8 desc[UR18][R40.64], R58 ;  /* 0x0000003a28005986 */ /* 0x0001e2000c101112 */
[----:B----4-:R-:W-:Y:S01]  /*3fb90*/  ISETP.LT.AND P4, PT, R55, UR4, !P1 ;  /* 0x0000000437007c0c */ /* 0x010fe2000cf81270 */
[----:B------:R-:W2:Y:S02]  /*3fba0*/  LDCU UR4, c[0x0][0x39c] ;  /* 0x00007380ff0477ac */ /* 0x000ea40008000800 */
[----:B------:R-:W4:Y:S01]  /*3fbb0*/  LDL.LU R55, [R1+0x39c] ;  /* 0x00039c0001377983 */ /* 0x000f220000300800 */
[----:B--2---:R-:W-:Y:S01]  /*3fbc0*/  ISETP.LT.AND P3, PT, R59, UR4, !P1 ;  /* 0x000000043b007c0c */ /* 0x004fe2000cf61270 */
[----:B------:R-:W5:Y:S02]  /*3fbd0*/  LDCU UR4, c[0x0][0x39c] ;  /* 0x00007380ff0477ac */ /* 0x000f640008000800 */
[----:B------:R-:W2:Y:S04]  /*3fbe0*/  LDL.LU R59, [R1+0x10d8] ;  /* 0x0010d800013b7983 */ /* 0x000ea80000300800 */
[----:B0-----:R-:W4:Y:S04]  /*3fbf0*/  LDL.LU.64 R40, [R1+0x1330] ;  /* 0x0013300001287983 */ /* 0x001f280000300a00 */
[----:B------:R-:W4:Y:S04]  /*3fc00*/  LDL.LU R58, [R1+0x10cc] ;  /* 0x0010cc00013a7983 */ /* 0x000f280000300800 */
[----:B------:R0:W-:Y:S01]  /*3fc10*/  @P2 STG.E.U8 desc[UR18][R66.64], R45 ;  /* 0x0000002d42002986 */ /* 0x0001e2000c101112 */
[----:B-----5:R-:W-:Y:S01]  /*3fc20*/  ISETP.LT.AND P5, PT, R62, UR4, !P1 ;  /* 0x000000043e007c0c */ /* 0x020fe2000cfa1270 */
[----:B------:R-:W3:Y:S02]  /*3fc30*/  LDCU UR4, c[0x0][0x39c] ;  /* 0x00007380ff0477ac */ /* 0x000ee40008000800 */
[----:B------:R-:W5:Y:S01]  /*3fc40*/  LDL.LU R62, [R1+0x3a0] ;  /* 0x0003a000013e7983 */ /* 0x000f620000300800 */
[----:B---3--:R-:W-:Y:S01]  /*3fc50*/  ISETP.LT.AND P2, PT, R63, UR4, !P1 ;  /* 0x000000043f007c0c */ /* 0x008fe2000cf41270 */
[----:B------:R-:W2:Y:S02]  /*3fc60*/  LDCU UR4, c[0x0][0x39c] ;  /* 0x00007380ff0477ac */ /* 0x000ea40008000800 */
[----:B------:R-:W3:Y:S04]  /*3fc70*/  LDL.LU R63, [R1+0x109c] ;  /* 0x00109c00013f7983 */ /* 0x000ee80000300800 */
[----:B0-----:R-:W5:Y:S01]  /*3fc80*/  LDL.LU R67, [R1+0x1090] ;  /* 0x0010900001437983 */ /* 0x001f620000300800 */
[----:B------:R-:W-:-:S03]  /*3fc90*/  PRMT R45, R45, 0x9910, RZ ;  /* 0x000099102d2d7816 */ /* 0x000fc600000000ff */
[----:B------:R-:W5:Y:S01]  /*3fca0*/  LDL.LU R66, [R1+0x3a4] ;  /* 0x0003a40001427983 */ /* 0x000f620000300800 */
[----:B------:R-:W-:-:S05]  /*3fcb0*/  SHF.R.S32.HI R45, RZ, 0x8, R45 ;  /* 0x00000008ff2d7819 */ /* 0x000fca000001142d */
[----:B------:R0:W-:Y:S04]  /*3fcc0*/  @P0 STG.E.U8 desc[UR18][R42.64], R45 ;  /* 0x0000002d2a000986 */ /* 0x0001e8000c101112 */
[----:B------:R1:W-:Y:S04]  /*3fcd0*/  @P4 STG.E.U8 desc[UR18][R46.64], R54 ;  /* 0x000000362e004986 */ /* 0x0003e8000c101112 */
[----:B0-----:R-:W5:Y:S04]  /*3fce0*/  LDL.LU.64 R42, [R1+0x1328] ;  /* 0x00132800012a7983 */ /* 0x001f680000300a00 */
[----:B------:R-:W5:Y:S04]  /*3fcf0*/  LDL.LU R45, [R1+0x1320] ;  /* 0x00132000012d7983 */ /* 0x000f680000300800 */
[----:B-1----:R-:W5:Y:S01]  /*3fd00*/  LDL.LU.64 R46, [R1+0x1318] ;  /* 0x00131800012e7983 */ /* 0x002f620000300a00 */
[----:B------:R-:W-:-:S04]  /*3fd10*/  PRMT R54, R54, 0x9910, RZ ;  /* 0x0000991036367816 */ /* 0x000fc800000000ff */
[----:B------:R-:W-:-:S05]  /*3fd20*/  SHF.R.S32.HI R54, RZ, 0x8, R54 ;  /* 0x00000008ff367819 */ /* 0x000fca0000011436 */
[----:B------:R0:W-:Y:S01]  /*3fd30*/  @P3 STG.E.U8 desc[UR18][R48.64], R54 ;  /* 0x0000003630003986 */ /* 0x0001e2000c101112 */
[----:B--2---:R-:W-:Y:S01]  /*3fd40*/  ISETP.LT.AND P0, PT, R59, UR4, !P1 ;  /* 0x000000043b007c0c */ /* 0x004fe2000cf01270 */
[----:B------:R-:W4:Y:S02]  /*3fd50*/  LDCU UR4, c[0x0][0x39c] ;  /* 0x00007380ff0477ac */ /* 0x000f240008000800 */
[----:B----4-:R-:W-:Y:S01]  /*3fd60*/  ISETP.LT.AND P4, PT, R58, UR4, !P1 ;  /* 0x000000043a007c0c */ /* 0x010fe2000cf81270 */
[----:B------:R-:W3:Y:S01]  /*3fd70*/  LDCU UR4, c[0x0][0x39c] ;  /* 0x00007380ff0477ac */ /* 0x000ee20008000800 */
[----:B------:R-:W2:Y:S04]  /*3fd80*/  LDL.LU R58, [R1+0x10ac] ;  /* 0x0010ac00013a7983 */ /* 0x000ea80000300800 */
[----:B------:R-:W4:Y:S04]  /*3fd90*/  LDL.LU R59, [R1+0x1074] ;  /* 0x00107400013b7983 */ /* 0x000f280000300800 */
[----:B0-----:R-:W4:Y:S04]  /*3fda0*/  LDL.LU.64 R48, [R1+0x1310] ;  /* 0x0013100001307983 */ /* 0x001f280000300a00 */
[----:B------:R-:W4:Y:S04]  /*3fdb0*/  LDL.LU R54, [R1+0x1308] ;  /* 0x0013080001367983 */ /* 0x000f280000300800 */
[----:B------:R0:W-:Y:S04]  /*3fdc0*/  @P5 STG.E.U8 desc[UR18][R50.64], R55 ;  /* 0x0000003732005986 */ /* 0x0001e8000c101112 */
[----:B0-----:R-:W4:Y:S01]  /*3fdd0*/  LDL.LU.64 R50, [R1+0x1300] ;  /* 0x0013000001327983 */ /* 0x001f220000300a00 */
[----:B---3--:R-:W-:Y:S01]  /*3fde0*/  ISETP.LT.AND P3, PT, R63, UR4, !P1 ;  /* 0x000000043f007c0c */ /* 0x008fe2000cf61270 */
[----:B------:R-:W5:Y:S02]  /*3fdf0*/  LDCU UR4, c[0x0][0x39c] ;  /* 0x00007380ff0477ac */ /* 0x000f640008000800 */
        /* <DEDUP_REMOVED lines=8> */
[----:B0-----:R-:W5:Y:S01]  /*3fe80*/  LDL.LU.64 R52, [R1+0x12f8] ;  /* 0x0012f80001347983 */ /* 0x001f620000300a00 */
[----:B-1----:R-:W-:-:S03]  /*3fe90*/  PRMT R62, R62, 0x9910, RZ ;  /* 0x000099103e3e7816 */ /* 0x002fc600000000ff */
[----:B------:R-:W5:Y:S01]  /*3fea0*/  LDL.LU R55, [R1+0x12f4] ;  /* 0x0012f40001377983 */ /* 0x000f620000300800 */
[----:B------:R-:W-:-:S05]  /*3feb0*/  SHF.R.S32.HI R62, RZ, 0x8, R62 ;  /* 0x00000008ff3e7819 */ /* 0x000fca000001143e */
[----:B------:R-:W-:Y:S04]  /*3fec0*/  @P4 STG.E.U8 desc[UR18][R60.64], R62 ;  /* 0x0000003e3c004986 */ /* 0x000fe8000c101112 */
[----:B------:R0:W-:Y:S02]  /*3fed0*/  @P3 STG.E.U8 desc[UR18][R64.64], R66 ;  /* 0x0000004240003986 */ /* 0x0001e4000c101112 */
[----:B0-----:R-:W-:-:S04]  /*3fee0*/  PRMT R66, R66, 0x9910, RZ ;  /* 0x0000991042427816 */ /* 0x001fc800000000ff */
[----:B------:R-:W-:Y:S02]  /*3fef0*/  SHF.R.S32.HI R66, RZ, 0x8, R66 ;  /* 0x00000008ff427819 */ /* 0x000fe40000011442 */
[----:B--2---:R-:W-:Y:S01]  /*3ff00*/  ISETP.LT.AND P2, PT, R58, UR4, !P1 ;  /* 0x000000043a007c0c */ /* 0x004fe2000cf41270 */
[----:B------:R-:W4:Y:S01]  /*3ff10*/  LDCU UR4, c[0x0][0x39c] ;  /* 0x00007380ff0477ac */ /* 0x000f220008000800 */
[----:B------:R-:W2:Y:S04]  /*3ff20*/  LDL.LU R58, [R1+0x12f0] ;  /* 0x0012f000013a7983 */ /* 0x000ea80000300800 */
[----:B------:R-:W2:Y:S01]  /*3ff30*/  LDL.LU.64 R56, [R1+0x12e8] ;  /* 0x0012e80001387983 */ /* 0x000ea20000300a00 */
[----:B----4-:R-:W-:Y:S01]  /*3ff40*/  ISETP.LT.AND P0, PT, R59, UR4, !P1 ;  /* 0x000000043b007c0c */ /* 0x010fe2000cf01270 */
[----:B------:R-:W3:Y:S02]  /*3ff50*/  LDCU UR4, c[0x0][0x39c] ;  /* 0x00007380ff0477ac */ /* 0x000ee40008000800 */
[----:B------:R-:W4:Y:S04]  /*3ff60*/  LDL.LU R59, [R1+0x12e0] ;  /* 0x0012e000013b7983 */ /* 0x000f280000300800 */
[----:B------:R-:W2:Y:S04]  /*3ff70*/  LDL.LU.64 R60, [R1+0x12d8] ;  /* 0x0012d800013c7983 */ /* 0x000ea80000300a00 */
[----:B------:R-:W2:Y:S04]  /*3ff80*/  LDL.LU R62, [R1+0x12d4] ;  /* 0x0012d400013e7983 */ /* 0x000ea80000300800 */
[----:B------:R0:W-:Y:S01]  /*3ff90*/  @P5 STG.E.U8 desc[UR18][R92.64], R66 ;  /* 0x000000425c005986 */ /* 0x0001e2000c101112 */
[----:B---3--:R-:W-:Y:S01]  /*3ffa0*/  ISETP.LT.AND P4, PT, R63, UR4, !P1 ;  /* 0x000000043f007c0c */ /* 0x008fe2000cf81270 */
[----:B------:R-:W5:Y:S02]  /*3ffb0*/  LDCU UR4, c[0x0][0x39c] ;  /* 0x00007380ff0477ac */ /* 0x000f640008000800 */
[----:B------:R-:W3:Y:S04]  /*3ffc0*/  LDL.LU R63, [R1+0x12d0] ;  /* 0x0012d000013f7983 */ /* 0x000ee80000300800 */
[----:B------:R-:W2:Y:S01]  /*3ffd0*/  LDL.LU.64 R64, [R1+0x12c8] ;  /* 0x0012c80001407983 */ /* 0x000ea20000300a00 */
[----:B-----5:R-:W-:Y:S01]  /*3ffe0*/  ISETP.LT.AND P3, PT, R67, UR4, !P1 ;  /* 0x0000000443007c0c */ /* 0x020fe2000cf61270 */
[----:B------:R-:W1:Y:S02]  /*3fff0*/  LDCU UR4, c[0x0][0x39c] ;  /* 0x00007380ff0477ac */ /* 0x000e640008000800 */
[----:B------:R-:W5:Y:S04]  /*40000*/  LDL.LU R67, [R1+0x1030] ;  /* 0x0010300001437983 */ /* 0x000f680000300800 */
[----:B0-----:R-:W2:Y:S04]  /*40010*/  LDL.LU R66, [R1+0x12c0] ;  /* 0x0012c00001427983 */ /* 0x001ea80000300800 */
[----:B------:R-:W1:Y:S04]  /*40020*/  LDL.LU R92, [R1+0x1058] ;  /* 0x00105800015c7983 */ /* 0x000e680000300800 */
[----:B------:R-:W2:Y:S01]  /*40030*/  LDL.LU R93, [R1+0x3a8] ;  /* 0x0003a800015d7983 */ /* 0x000ea20000300800 */
[----:B-1----:R-:W-:Y:S01]  /*40040*/  ISETP.LT.AND P5, PT, R92, UR4, !P1 ;  /* 0x000000045c007c0c */ /* 0x002fe2000cfa1270 */
[----:B------:R-:W0:Y:S02]  /*40050*/  LDCU UR4, c[0x0][0x39c] ;  /* 0x00007380ff0477ac */ /* 0x000e240008000800 */
[----:B------:R-:W3:Y:S04]  /*40060*/  LDL.LU R92, [R1+0x1028] ;  /* 0x00102800015c7983 */ /* 0x000ee80000300800 */
[----:B--2---:R1:W-:Y:S04]  /*40070*/  @P2 STG.E.U8 desc[UR18][R90.64], R93 ;  /* 0x0000005d5a002986 */ /* 0x0043e8000c101112 */
[----:B-1----:R-:W0:Y:S01]  /*40080*/  LDL.LU R91, [R1+0x1054] ;  /* 0x00105400015b7983 */ /* 0x002e220000300800 */
[----:B------:R-:W-:-:S04]  /*40090*/  PRMT R90, R93, 0x9910, RZ ;  /* 0x000099105d5a7816 */ /* 0x000fc800000000ff */
[----:B------:R-:W-:-:S05]  /*400a0*/  SHF.R.S32.HI R90, RZ, 0x8, R90 ;  /* 0x00000008ff5a7819 */ /* 0x000fca000001145a */
[----:B------:R1:W-:Y:S01]  /*400b0*/  @P0 STG.E.U8 desc[UR18][R88.64], R90 ;  /* 0x0000005a58000986 */ /* 0x0003e2000c101112 */
[----:B0-----:R-:W-:Y:S01]  /*400c0*/  ISETP.LT.AND P2, PT, R91, UR4, !P1 ;  /* 0x000000045b007c0c */ /* 0x001fe2000cf41270 */
[----:B------:R-:W5:Y:S02]  /*400d0*/  LDCU UR4, c[0x0][0x39c] ;  /* 0x00007380ff0477ac */ /* 0x000f640008000800 */
[----:B------:R-:W2:Y:S04]  /*400e0*/  LDL.LU R91, [R1+0x3b4] ;  /* 0x0003b400015b7983 */ /* 0x000ea80000300800 */
[----:B------:R-:W2:Y:S04]  /*400f0*/  LDL.LU R93, [R1+0x1008] ;  /* 0x00100800015d7983 */ /* 0x000ea80000300800 */
[----:B-1----:R-:W2:Y:S04]  /*40100*/  LDL.LU R90, [R1+0x3ac] ;  /* 0x0003ac00015a7983 */ /* 0x002ea80000300800 */
[----:B------:R-:W4:Y:S04]  /*40110*/  LDL.LU R88, [R1+0xff8] ;  /* 0x000ff80001587983 */ /* 0x000f280000300800 */
[----:B------:R-:W4:Y:S01]  /*40120*/  LDL.LU R89, [R1+0x3b0] ;  /* 0x0003b00001597983 */ /* 0x000f220000300800 */
[----:B-----5:R-:W-:Y:S01]  /*40130*/  ISETP.LT.AND P0, PT, R67, UR4, !P1 ;  /* 0x0000000443007c0c */ /* 0x020fe2000cf01270 */
[----:B------:R-:W3:Y:S02]  /*40140*/  LDCU UR4, c[0x0][0x39c] ;  /* 0x00007380ff0477ac */ /* 0x000ee40008000800 */
[----:B------:R-:W5:Y:S04]  /*40150*/  LDL.LU R67, [R1+0x12bc] ;  /* 0x0012bc0001437983 */ /* 0x000f680000300800 */
[----:B--2---:R0:W-:Y:S01]  /*40160*/  @P4 STG.E.U8 desc[UR18][R86.64], R90 ;  /* 0x0000005a56004986 */ /* 0x0041e2000c101112 */
[----:B---3--:R-:W-:Y:S01]  /*40170*/  ISETP.LT.AND P4, PT, R92, UR4, !P1 ;  /* 0x000000045c007c0c */ /* 0x008fe2000cf81270 */
[----:B------:R-:W1:Y:S02]  /*40180*/  LDCU UR4, c[0x0][0x39c] ;  /* 0x00007380ff0477ac */ /* 0x000e640008000800 */
[----:B------:R-:W2:Y:S04]  /*40190*/  LDL.LU R92, [R1+0x3bc] ;  /* 0x0003bc00015c7983 */ /* 0x000ea80000300800 */
[----:B0-----:R-:W3:Y:S01]  /*401a0*/  LDL.LU R87, [R1+0x1018] ;  /* 0x0010180001577983 */ /* 0x001ee20000300800 */
[----:B------:R-:W-:-:S04]  /*401b0*/  PRMT R86, R90, 0x9910, RZ ;  /* 0x000099105a567816 */ /* 0x000fc800000000ff */
[----:B------:R-:W-:-:S05]  /*401c0*/  SHF.R.S32.HI R86, RZ, 0x8, R86 ;  /* 0x00000008ff567819 */ /* 0x000fca0000011456 */
[----:B------:R0:W-:Y:S04]  /*401d0*/  @P3 STG.E.U8 desc[UR18][R84.64], R86 ;  /* 0x0000005654003986 */ /* 0x0001e8000c101112 */
[----:B0-----:R-:W5:Y:S01]  /*401e0*/  LDL.LU R85, [R1+0xfdc] ;  /* 0x000fdc0001557983 */ /* 0x001f620000300800 */
[----:B-1----:R-:W-:Y:S01]  /*401f0*/  ISETP.LT.AND P3, PT, R93, UR4, !P1 ;  /* 0x000000045d007c0c */ /* 0x002fe2000cf61270 */
[----:B------:R-:W0:Y:S02]  /*40200*/  LDCU UR4, c[0x0][0x39c] ;  /* 0x00007380ff0477ac */ /* 0x000e240008000800 */
[----:B----4-:R1:W-:Y:S04]  /*40210*/  @P5 STG.E.U8 desc[UR18][R82.64], R89 ;  /* 0x0000005952005986 */ /* 0x0103e8000c101112 */
[----:B------:R-:W4:Y:S01]  /*40220*/  LDL.LU R93, [R1+0x3b8] ;  /* 0x0003b800015d7983 */ /* 0x000f220000300800 */
[----:B0-----:R-:W-:Y:S01]  /*40230*/  ISETP.LT.AND P5, PT, R88, UR4, !P1 ;  /* 0x0000000458007c0c */ /* 0x001fe2000cfa1270 */
[----:B------:R-:W3:Y:S01]  /*40240*/  LDCU UR4, c[0x0][0x39c] ;  /* 0x00007380ff0477ac */ /* 0x000ee20008000800 */
[----:B-1----:R-:W-:-:S02]  /*40250*/  PRMT R82, R89, 0x9910, RZ ;  /* 0x0000991059527816 */ /* 0x002fc400000000ff */
[----:B------:R-:W4:Y:S02]  /*40260*/  LDL.LU R89, [R1+0xff0] ;  /* 0x000ff00001597983 */ /* 0x000f240000300800 */
[----:B------:R-:W-:Y:S02]  /*40270*/  SHF.R.S32.HI R82, RZ, 0x8, R82 ;  /* 0x00000008ff527819 */ /* 0x000fe40000011452 */
[----:B------:R-:W4:Y:S04]  /*40280*/  LDL.LU R86, [R1+0xfcc] ;  /* 0x000fcc0001567983 */ /* 0x000f280000300800 */
[----:B------:R-:W-:Y:S04]  /*40290*/  @P2 STG.E.U8 desc[UR18][R80.64], R82 ;  /* 0x0000005250002986 */ /* 0x000fe8000c101112 */
[----:B------:R-:W4:Y:S04]  /*402a0*/  LDL.LU R84, [R1+0xfc8] ;  /* 0x000fc80001547983 */ /* 0x000f280000300800 */
[----:B------:R0:W-:Y:S04]  /*402b0*/  @P0 STG.E.U8 desc[UR18][R78.64], R91 ;  /* 0x0000005b4e000986 */ /* 0x0001e8000c101112 */
[----:B------:R-:W4:Y:S01]  /*402c0*/  LDL.LU R83, [R1+0xfd0] ;  /* 0x000fd00001537983 */ /* 0x000f220000300800 */
[----:B0-----:R-:W-:-:S04]  /*402d0*/  PRMT R78, R91, 0x9910, RZ ;  /* 0x000099105b4e7816 */ /* 0x001fc800000000ff */
[----:B------:R-:W-:-:S05]  /*402e0*/  SHF.R.S32.HI R78, RZ, 0x8, R78 ;  /* 0x00000008ff4e7819 */ /* 0x000fca000001144e */
[----:B------:R0:W-:Y:S01]  /*402f0*/  @P4 STG.E.U8 desc[UR18][R76.64], R78 ;  /* 0x0000004e4c004986 */ /* 0x0001e2000c101112 */
[----:B---3--:R-:W-:Y:S01]  /*40300*/  ISETP.LT.AND P2, PT, R87, UR4, !P1 ;  /* 0x0000000457007c0c */ /* 0x008fe2000cf41270 */
[----:B------:R-:W5:Y:S01]  /*40310*/  LDCU UR4, c[0x0][0x39c] ;  /* 0x00007380ff0477ac */ /* 0x000f620008000800 */
[----:B--2---:R-:W-:-:S04]  /*40320*/  PRMT R79, R92, 0x9910, RZ ;  /* 0x000099105c4f7816 */ /* 0x004fc800000000ff */
[----:B0-----:R-:W-:Y:S02]  /*40330*/  SHF.R.S32.HI R76, RZ, 0x8, R79 ;  /* 0x00000008ff4c7819 */ /* 0x001fe4000001144f */
[----:B-----5:R-:W-:Y:S01]  /*40340*/  ISETP.LT.AND P0, PT, R85, UR4, !P1 ;  /* 0x0000000455007c0c */ /* 0x020fe2000cf01270 */
[----:B------:R-:W-:Y:S01]  /*40350*/  @P3 STG.E.U8 desc[UR18][R74.64], R92 ;  /* 0x0000005c4a003986 */ /* 0x000fe2000c101112 */
[----:B------:R-:W0:Y:S03]  /*40360*/  LDCU UR4, c[0x0][0x39c] ;  /* 0x00007380ff0477ac */ /* 0x000e260008000800 */
[----:B------:R-:W2:Y:S04]  /*40370*/  LDL.LU R85, [R1+0x100] ;  /* 0x0001000001557983 */ /* 0x000ea80000300800 */
[----:B------:R-:W2:Y:S04]  /*40380*/  LDL.LU R87, [R1+0x104] ;  /* 0x0001040001577983 */ /* 0x000ea80000300800 */
[----:B------:R-:W3:Y:S04]  /*40390*/  LDL.LU R90, [R1+0x108] ;  /* 0x00010800015a7983 */ /* 0x000ee80000300800 */
[----:B------:R-:W3:Y:S04]  /*403a0*/  LDL.LU R88, [R1+0x10c] ;  /* 0x00010c0001587983 */ /* 0x000ee80000300800 */
[----:B------:R-:W5:Y:S04]  /*403b0*/  LDL.LU R79, [R1+0x1010] ;  /* 0x00101000014f7983 */ /* 0x000f680000300800 */
[----:B------:R1:W-:Y:S04]  /*403c0*/  @P5 STG.E.U8 desc[UR18][R72.64], R76 ;  /* 0x0000004c48005986 */ /* 0x0003e8000c101112 */
[----:B------:R-:W3:Y:S04]  /*403d0*/  LDL.LU R77, [R1+0x1004] ;  /* 0x00100400014d7983 */ /* 0x000ee80000300800 */
[----:B-1----:R-:W5:Y:S04]  /*403e0*/  LDL.LU R76, [R1+0xfd8] ;  /* 0x000fd800014c7983 */ /* 0x002f680000300800 */
[----:B------:R-:W5:Y:S01]  /*403f0*/  LDL.LU R75, [R1+0xfe0] ;  /* 0x000fe000014b7983 */ /* 0x000f620000300800 */
[----:B----4-:R-:W-:-:S05]  /*40400*/  PRMT R74, R93, 0x9910, RZ ;  /* 0x000099105d4a7816 */ /* 0x010fca00000000ff */
[----:B------:R-:W-:Y:S01]  /*40410*/  IMAD.MOV.U32 R72, RZ, RZ, R74 ;  /* 0x000000ffff487224 */ /* 0x000fe200078e004a */
[----:B------:R1:W-:Y:S01]  /*40420*/  @P2 STG.E.U8 desc[UR18][R70.64], R93 ;  /* 0x0000005d46002986 */ /* 0x0003e2000c101112 */
[----:B0-----:R-:W-:Y:S01]  /*40430*/  ISETP.LT.AND P4, PT, R89, UR4, !P1 ;  /* 0x0000000459007c0c */ /* 0x001fe2000cf81270 */
[----:B------:R-:W0:Y:S01]  /*40440*/  LDCU UR4, c[0x0][0x39c] ;  /* 0x00007380ff0477ac */ /* 0x000e220008000800 */
[----:B------:R-:W-:Y:S01]  /*40450*/  ISETP.LT.AND P3, PT, R86, UR6, !P1 ;  /* 0x0000000656007c0c */ /* 0x000fe2000cf61270 */
[----:B------:R-:W4:Y:S01]  /*40460*/  LDL.LU R89, [R1+0x110] ;  /* 0x0001100001597983 */ /* 0x000f220000300800 */
[----:B------:R-:W-:Y:S01]  /*40470*/  ISETP.LT.AND P5, PT, R84, UR7, !P1 ;  /* 0x0000000754007c0c */ /* 0x000fe2000cfa1270 */
[----:B------:R-:W3:Y:S02]  /*40480*/  LDCU UR6, c[0x0][0x39c] ;  /* 0x00007380ff0677ac */ /* 0x000ee40008000800 */
[----:B------:R-:W4:Y:S01]  /*40490*/  LDL.LU R91, [R1+0x114] ;  /* 0x00011400015b7983 */ /* 0x000f220000300800 */
[----:B------:R-:W5:Y:S01]  /*404a0*/  LDCU UR7, c[0x0][0x39c] ;  /* 0x00007380ff0777ac */ /* 0x000f620008000800 */
[----:B-1----:R-:W-:Y:S01]  /*404b0*/  SHF.R.S32.HI R70, RZ, 0x8, R72 ;  /* 0x00000008ff467819 */ /* 0x002fe20000011448 */
[----:B------:R-:W-:Y:S01]  /*404c0*/  VIADD R71, R3, UR5 ;  /* 0x0000000503477c36 */ /* 0x000fe20008000000 */
[----:B------:R-:W4:Y:S04]  /*404d0*/  LDL.LU R78, [R1+0xfe4] ;  /* 0x000fe400014e7983 */ /* 0x000f280000300800 */
[----:B------:R1:W-:Y:S01]  /*404e0*/  @P0 STG.E.U8 desc[UR18][R68.64], R70 ;  /* 0x0000004644000986 */ /* 0x0003e2000c101112 */
[----:B------:R-:W-:Y:S01]  /*404f0*/  VIADD R3, R71, UR5 ;  /* 0x0000000547037c36 */ /* 0x000fe20008000000 */
[----:B------:R-:W-:Y:S01]  /*40500*/  ISETP.LT.AND P2, PT, R83, UR9, !P1 ;  /* 0x0000000953007c0c */ /* 0x000fe2000cf41270 */
[----:B------:R-:W0:Y:S01]  /*40510*/  LDCU UR9, c[0x0][0x39c] ;  /* 0x00007380ff0977ac */ /* 0x000e220008000800 */
[----:B------:R-:W4:Y:S04]  /*40520*/  LDL.LU R92, [R1+0x118] ;  /* 0x00011800015c7983 */ /* 0x000f280000300800 */
[----:B------:R-:W4:Y:S01]  /*40530*/  LDL.LU R93, [R1+0x11c] ;  /* 0x00011c00015d7983 */ /* 0x000f220000300800 */
[----:B-1----:R-:W-:-:S04]  /*40540*/  IADD3 R70, P0, PT, R71, R2, RZ ;  /* 0x0000000247467210 */ /* 0x002fc80007f1e0ff */
[----:B------:R-:W-:Y:S02]  /*40550*/  LEA.HI.X.SX32 R71, R71, R0, 0x1, P0 ;  /* 0x0000000047477211 */ /* 0x000fe400000f0eff */
[----:B------:R-:W-:-:S04]  /*40560*/  IADD3 R68, P0, PT, R3, R2, RZ ;  /* 0x0000000203447210 */ /* 0x000fc80007f1e0ff */
[----:B------:R-:W-:Y:S02]  /*40570*/  LEA.HI.X.SX32 R69, R3, R0, 0x1, P0 ;  /* 0x0000000003457211 */ /* 0x000fe400000f0eff */
[----:B--2---:R-:W-:-:S04]  /*40580*/  F2FP.SATFINITE.E4M3.F32.PACK_AB_MERGE_C R74, R87, R85, RZ ;  /* 0x00000055574a723e */ /* 0x004fc800048070ff */
[----:B------:R-:W-:Y:S01]  /*40590*/  PRMT R72, R74, 0x9910, RZ ;  /* 0x000099104a487816 */ /* 0x000fe200000000ff */
[----:B------:R1:W-:Y:S03]  /*405a0*/  @P4 STG.E.U8 desc[UR18][R70.64], R74 ;  /* 0x0000004a46004986 */ /* 0x0003e6000c101112 */
[----:B------:R-:W-:Y:S01]  /*405b0*/  SHF.R.S32.HI R72, RZ, 0x8, R72 ;  /* 0x00000008ff487819 */ /* 0x000fe20000011448 */
[----:B-1----:R-:W-:-:S04]  /*405c0*/  VIADD R71, R3, UR5 ;  /* 0x0000000503477c36 */ /* 0x002fc80008000000 */
[----:B------:R-:W-:Y:S01]  /*405d0*/  VIADD R3, R71, UR5 ;  /* 0x0000000547037c36 */ /* 0x000fe20008000000 */
[----:B------:R1:W-:Y:S01]  /*405e0*/  @P3 STG.E.U8 desc[UR18][R68.64], R72 ;  /* 0x0000004844003986 */ /* 0x0003e2000c101112 */
[----:B---3--:R-:W-:Y:S01]  /*405f0*/  ISETP.LT.AND P3, PT, R77, UR6, !P1 ;  /* 0x000000064d007c0c */ /* 0x008fe2000cf61270 */
[----:B------:R-:W2:Y:S01]  /*40600*/  LDCU UR6, c[0x0][0x39c] ;  /* 0x00007380ff0677ac */ /* 0x000ea20008000800 */
[----:B------:R-:W-:Y:S01]  /*40610*/  F2FP.SATFINITE.E4M3.F32.PACK_AB_MERGE_C R73, R88, R90, RZ ;  /* 0x0000005a5849723e */ /* 0x000fe200048070ff */
[----:B------:R-:W3:Y:S01]  /*40620*/  LDL.LU R77, [R1+0xff4] ;  /* 0x000ff400014d7983 */ /* 0x000ee20000300800 */
[----:B-1----:R-:W-:-:S04]  /*40630*/  IADD3 R68, P4, PT, R3, R2, RZ ;  /* 0x0000000203447210 */ /* 0x002fc80007f9e0ff */
[----:B------:R-:W-:Y:S02]  /*40640*/  LEA.HI.X.SX32 R69, R3, R0, 0x1, P4 ;  /* 0x0000000003457211 */ /* 0x000fe400020f0eff */
[----:B-----5:R-:W-:Y:S02]  /*40650*/  ISETP.LT.AND P4, PT, R76, UR7, !P1 ;  /* 0x000000074c007c0c */ /* 0x020fe4000cf81270 */
[----:B------:R-:W-:Y:S01]  /*40660*/  IADD3 R70, P0, PT, R71, R2, RZ ;  /* 0x0000000247467210 */ /* 0x000fe20007f1e0ff */
[----:B------:R-:W2:Y:S01]  /*40670*/  LDL.LU R76, [R1+0x1000] ;  /* 0x00100000014c7983 */ /* 0x000ea20000300800 */
[----:B------:R-:W-:Y:S01]  /*40680*/  PRMT R72, R73, 0x9910, RZ ;  /* 0x0000991049487816 */ /* 0x000fe200000000ff */
[----:B------:R-:W-:Y:S01]  /*40690*/  VIADD R3, R3, UR5 ;  /* 0x0000000503037c36 */ /* 0x000fe20008000000 */
[----:B------:R-:W-:Y:S01]  /*406a0*/  LEA.HI.X.SX32 R71, R71, R0, 0x1, P0 ;  /* 0x0000000047477211 */ /* 0x000fe200000f0eff */
[----:B------:R-:W1:Y:S01]  /*406b0*/  LDCU UR7, c[0x0][0x39c] ;  /* 0x00007380ff0777ac */ /* 0x000e620008000800 */
[----:B------:R-:W-:-:S03]  /*406c0*/  SHF.R.S32.HI R72, RZ, 0x8, R72 ;  /* 0x00000008ff487819 */ /* 0x000fc60000011448 */
[----:B------:R-:W-:Y:S04]  /*406d0*/  @P5 STG.E.U8 desc[UR18][R70.64], R73 ;  /* 0x0000004946005986 */ /* 0x000fe8000c101112 */
[----:B------:R5:W-:Y:S01]  /*406e0*/  @P2 STG.E.U8 desc[UR18][R68.64], R72 ;  /* 0x0000004844002986 */ /* 0x000be2000c101112 */
[----:B0-----:R-:W-:Y:S01]  /*406f0*/  ISETP.LT.AND P2, PT, R75, UR9, !P1 ;  /* 0x000000094b007c0c */ /* 0x001fe2000cf41270 */
[----:B------:R-:W0:Y:S02]  /*40700*/  LDCU UR9, c[0x0][0x39c] ;  /* 0x00007380ff0977ac */ /* 0x000e240008000800 */
[----:B------:R-:W1:Y:S01]  /*40710*/  LDL.LU R75, [R1+0xfd4] ;  /* 0x000fd400014b7983 */ /* 0x000e620000300800 */
[----:B------:R-:W-:Y:S01]  /*40720*/  ISETP.LT.AND P0, PT, R79, UR4, !P1 ;  /* 0x000000044f007c0c */ /* 0x000fe2000cf01270 */
[----:B------:R-:W3:Y:S02]  /*40730*/  LDCU UR4, c[0x0][0x39c] ;  /* 0x00007380ff0477ac */ /* 0x000ee40008000800 */
[----:B------:R-:W2:Y:S01]  /*40740*/  LDL.LU R85, [R1+0x120] ;  /* 0x0001200001557983 */ /* 0x000ea20000300800 */
[----:B-----5:R-:W-:-:S03]  /*40750*/  IADD3 R68, P5, PT, R3, R2, RZ ;  /* 0x0000000203447210 */ /* 0x020fc60007fbe0ff */
[----:B------:R-:W5:Y:S01]  /*40760*/  LDL.LU R87, [R1+0x124] ;  /* 0x0001240001577983 */ /* 0x000f620000300800 */
[----:B----4-:R-:W-:Y:S02]  /*40770*/  F2FP.SATFINITE.E4M3.F32.PACK_AB_MERGE_C R70, R91, R89, RZ ;  /* 0x000000595b46723e */ /* 0x010fe400048070ff */
[C---:B------:R-:W-:Y:S01]  /*40780*/  LEA.HI.X.SX32 R69, R3.reuse, R0, 0x1, P5 ;  /* 0x0000000003457211 */ /* 0x040fe200028f0eff */
[----:B------:R-:W-:Y:S01]  /*40790*/  VIADD R3, R3, UR5 ;  /* 0x0000000503037c36 */ /* 0x000fe20008000000 */
[----:B------:R-:W4:Y:S03]  /*407a0*/  LDL.LU R90, [R1+0x128] ;  /* 0x00012800015a7983 */ /* 0x000f260000300800 */
[----:B------:R-:W-:Y:S01]  /*407b0*/  VIADD R71, R3, UR5 ;  /* 0x0000000503477c36 */ /* 0x000fe20008000000 */
[----:B------:R0:W-:Y:S01]  /*407c0*/  @P0 STG.E.U8 desc[UR18][R68.64], R70 ;  /* 0x0000004644000986 */ /* 0x0001e2000c101112 */
[----:B------:R-:W-:-:S02]  /*407d0*/  PRMT R72, R70, 0x9910, RZ ;  /* 0x0000991046487816 */ /* 0x000fc400000000ff */
[----:B------:R-:W-:Y:S01]  /*407e0*/  F2FP.SATFINITE.E4M3.F32.PACK_AB_MERGE_C R73, R93, R92, RZ ;  /* 0x0000005c5d49723e */ /* 0x000fe200048070ff */
[----:B------:R-:W4:Y:S01]  /*407f0*/  LDL.LU R88, [R1+0x12c] ;  /* 0x00012c0001587983 */ /* 0x000f220000300800 */
[----:B0-----:R-:W-:-:S03]  /*40800*/  IADD3 R68, P0, PT, R3, R2, RZ ;  /* 0x0000000203447210 */ /* 0x001fc60007f1e0ff */
[----:B------:R-:W4:Y:S01]  /*40810*/  LDL.LU R79, [R1+0x103c] ;  /* 0x00103c00014f7983 */ /* 0x000f220000300800 */
[----:B------:R-:W-:Y:S02]  /*40820*/  LEA.HI.X.SX32 R69, R3, R0, 0x1, P0 ;  /* 0x0000000003457211 */ /* 0x000fe400000f0eff */
[C---:B------:R-:W-:Y:S01]  /*40830*/  IADD3 R70, P0, PT, R71.reuse, R2, RZ ;  /* 0x0000000247467210 */ /* 0x040fe20007f1e0ff */
[C---:B------:R-:W-:Y:S01]  /*40840*/  VIADD R3, R71.reuse, UR5 ;  /* 0x0000000547037c36 */ /* 0x040fe20008000000 */
[----:B------:R-:W-:Y:S02]  /*40850*/  SHF.R.S32.HI R72, RZ, 0x8, R72 ;  /* 0x00000008ff487819 */ /* 0x000fe40000011448 */
[----:B------:R-:W-:-:S03]  /*40860*/  LEA.HI.X.SX32 R71, R71, R0, 0x1, P0 ;  /* 0x0000000047477211 */ /* 0x000fc600000f0eff */
[----:B------:R0:W-:Y:S04]  /*40870*/  @P3 STG.E.U8 desc[UR18][R68.64], R72 ;  /* 0x0000004844003986 */ /* 0x0001e8000c101112 */
[----:B------:R3:W-:Y:S01]  /*40880*/  @P4 STG.E.U8 desc[UR18][R70.64], R73 ;  /* 0x0000004946004986 */ /* 0x0007e2000c101112 */
[----:B0-----:R-:W-:-:S04]  /*40890*/  IADD3 R68, P3, PT, R3, R2, RZ ;  /* 0x0000000203447210 */ /* 0x001fc80007f7e0ff */
[----:B------:R-:W-:Y:S02]  /*408a0*/  LEA.HI.X.SX32 R69, R3, R0, 0x1, P3 ;  /* 0x0000000003457211 */ /* 0x000fe400018f0eff */
[----:B---3--:R-:W-:Y:S02]  /*408b0*/  ISETP.LT.AND P0, PT, R77, UR4, !P1 ;  /* 0x000000044d007c0c */ /* 0x008fe4000cf01270 */
[----:B------:R-:W-:Y:S01]  /*408c0*/  PRMT R74, R73, 0x9910, RZ ;  /* 0x00009910494a7816 */ /* 0x000fe200000000ff */
[----:B------:R-:W3:Y:S01]  /*408d0*/  LDL.LU R77, [R1+0x1038] ;  /* 0x00103800014d7983 */ /* 0x000ee20000300800 */
[----:B------:R-:W-:Y:S01]  /*408e0*/  VIADD R71, R3, UR5 ;  /* 0x0000000503477c36 */ /* 0x000fe20008000000 */
[----:B------:R-:W-:Y:S01]  /*408f0*/  ISETP.LT.AND P5, PT, R78, UR10, !P1 ;  /* 0x0000000a4e007c0c */ /* 0x000fe2000cfa1270 */
[----:B------:R-:W0:Y:S01]  /*40900*/  LDCU UR4, c[0x0][0x39c] ;  /* 0x00007380ff0477ac */ /* 0x000e220008000800 */
[----:B--2---:R-:W-:Y:S02]  /*40910*/  ISETP.LT.AND P4, PT, R76, UR6, !P1 ;  /* 0x000000064c007c0c */ /* 0x004fe4000cf81270 */
[----:B-1----:R-:W-:Y:S01]  /*40920*/  ISETP.LT.AND P3, PT, R75, UR7, !P1 ;  /* 0x000000074b007c0c */ /* 0x002fe2000cf61270 */
[----:B------:R-:W2:Y:S01]  /*40930*/  LDL.LU R76, [R1+0x101c] ;  /* 0x00101c00014c7983 */ /* 0x000ea20000300800 */
[----:B------:R-:W-:Y:S01]  /*40940*/  IMAD.MOV.U32 R72, RZ, RZ, R74 ;  /* 0x000000ffff487224 */ /* 0x000fe200078e004a */
[----:B------:R-:W3:Y:S02]  /*40950*/  LDCU UR6, c[0x0][0x39c] ;  /* 0x00007380ff0677ac */ /* 0x000ee40008000800 */
[----:B------:R-:W2:Y:S02]  /*40960*/  LDL.LU R75, [R1+0x1020] ;  /* 0x00102000014b7983 */ /* 0x000ea40000300800 */
[----:B------:R-:W-:Y:S01]  /*40970*/  SHF.R.S32.HI R70, RZ, 0x8, R72 ;  /* 0x00000008ff467819 */ /* 0x000fe20000011448 */
[----:B------:R-:W-:Y:S01]  /*40980*/  VIADD R3, R71, UR5 ;  /* 0x0000000547037c36 */ /* 0x000fe20008000000 */
[----:B-----5:R-:W-:Y:S01]  /*40990*/  F2FP.SATFINITE.E4M3.F32.PACK_AB_MERGE_C R74, R87, R85, RZ ;  /* 0x00000055574a723e */ /* 0x020fe200048070ff */
[----:B------:R-:W5:Y:S01]  /*409a0*/  LDL.LU R89, [R1+0x130] ;  /* 0x0001300001597983 */ /* 0x000f620000300800 */
[----:B------:R-:W2:Y:S03]  /*409b0*/  LDCU UR7, c[0x0][0x39c] ;  /* 0x00007380ff0777ac */ /* 0x000ea60008000800 */
[----:B------:R1:W-:Y:S01]  /*409c0*/  @P2 STG.E.U8 desc[UR18][R68.64], R70 ;  /* 0x0000004644002986 */ /* 0x0003e2000c101112 */
[----:B------:R-:W-:Y:S01]  /*409d0*/  PRMT R72, R74, 0x9910, RZ ;  /* 0x000099104a487816 */ /* 0x000fe200000000ff */
[----:B------:R-:W0:Y:S02]  /*409e0*/  LDCU UR10, c[0x0][0x39c] ;  /* 0x00007380ff0a77ac */ /* 0x000e240008000800 */
[----:B------:R-:W5:Y:S01]  /*409f0*/  LDL.LU R91, [R1+0x134] ;  /* 0x00013400015b7983 */ /* 0x000f620000300800 */
[----:B-1----:R-:W-:-:S03]  /*40a00*/  IADD3 R70, P2, PT, R71, R2, RZ ;  /* 0x0000000247467210 */ /* 0x002fc60007f5e0ff */
[----:B------:R-:W5:Y:S01]  /*40a10*/  LDL.LU R78, [R1+0xfe8] ;  /* 0x000fe800014e7983 */ /* 0x000f620000300800 */
[----:B------:R-:W-:-:S03]  /*40a20*/  LEA.HI.X.SX32 R71, R71, R0, 0x1, P2 ;  /* 0x0000000047477211 */ /* 0x000fc600010f0eff */
[----:B------:R-:W5:Y:S01]  /*40a30*/  LDL.LU R92, [R1+0x138] ;  /* 0x00013800015c7983 */ /* 0x000f620000300800 */
[C---:B------:R-:W-:Y:S02]  /*40a40*/  IADD3 R68, P2, PT, R3.reuse, R2, RZ ;  /* 0x0000000203447210 */ /* 0x040fe40007f5e0ff */
[----:B------:R-:W-:Y:S01]  /*40a50*/  SHF.R.S32.HI R72, RZ, 0x8, R72 ;  /* 0x00000008ff487819 */ /* 0x000fe20000011448 */
[----:B------:R1:W-:Y:S01]  /*40a60*/  @P5 STG.E.U8 desc[UR18][R70.64], R74 ;  /* 0x0000004a46005986 */ /* 0x0003e2000c101112 */
[C---:B------:R-:W-:Y:S02]  /*40a70*/  LEA.HI.X.SX32 R69, R3.reuse, R0, 0x1, P2 ;  /* 0x0000000003457211 */ /* 0x040fe400010f0eff */
[----:B----4-:R-:W-:Y:S01]  /*40a80*/  F2FP.SATFINITE.E4M3.F32.PACK_AB_MERGE_C R73, R88, R90, RZ ;  /* 0x0000005a5849723e */ /* 0x010fe200048070ff */
[----:B------:R-:W4:Y:S04]  /*40a90*/  LDL.LU R93, [R1+0x13c] ;  /* 0x00013c00015d7983 */ /* 0x000f280000300800 */
[----:B------:R0:W-:Y:S01]  /*40aa0*/  @P0 STG.E.U8 desc[UR18][R68.64], R72 ;  /* 0x0000004844000986 */ /* 0x0001e2000c101112 */
[----:B-1----:R-:W-:-:S05]  /*40ab0*/  VIADD R71, R3, UR5 ;  /* 0x0000000503477c36 */ /* 0x002fca0008000000 */
[C---:B------:R-:W-:Y:S01]  /*40ac0*/  IADD3 R70, P0, PT, R71.reuse, R2, RZ ;  /* 0x0000000247467210 */ /* 0x040fe20007f1e0ff */
[----:B------:R-:W-:-:S03]  /*40ad0*/  VIADD R3, R71, UR5 ;  /* 0x0000000547037c36 */ /* 0x000fc60008000000 */
[----:B------:R-:W-:-:S05]  /*40ae0*/  LEA.HI.X.SX32 R71, R71, R0, 0x1, P0 ;  /* 0x0000000047477211 */ /* 0x000fca00000f0eff */
[----:B------:R-:W-:Y:S01]  /*40af0*/  @P4 STG.E.U8 desc[UR18][R70.64], R73 ;  /* 0x0000004946004986 */ /* 0x000fe2000c101112 */
[----:B0-----:R-:W-:Y:S02]  /*40b00*/  PRMT R72, R73, 0x9910, RZ ;  /* 0x0000991049487816 */ /* 0x001fe400000000ff */
[C---:B------:R-:W-:Y:S02]  /*40b10*/  IADD3 R68, P5, PT, R3.reuse, R2, RZ ;  /* 0x0000000203447210 */ /* 0x040fe40007fbe0ff */
[----:B------:R-:W-:Y:S02]  /*40b20*/  SHF.R.S32.HI R72, RZ, 0x8, R72 ;  /* 0x00000008ff487819 */ /* 0x000fe40000011448 */
[----:B------:R-:W-:-:S05]  /*40b30*/  LEA.HI.X.SX32 R69, R3, R0, 0x1, P5 ;  /* 0x0000000003457211 */ /* 0x000fca00028f0eff */
[----:B------:R0:W-:Y:S01]  /*40b40*/  @P3 STG.E.U8 desc[UR18][R68.64], R72 ;  /* 0x0000004844003986 */ /* 0x0001e2000c101112 */
[----:B---3--:R-:W-:Y:S02]  /*40b50*/  ISETP.LT.AND P2, PT, R77, UR6, !P1 ;  /* 0x000000064d007c0c */ /* 0x008fe4000cf41270 */
[----:B--2---:R-:W-:Y:S01]  /*40b60*/  ISETP.LT.AND P4, PT, R76, UR7, !P1 ;  /* 0x000000074c007c0c */ /* 0x004fe2000cf81270 */
[----:B------:R-:W2:Y:S01]  /*40b70*/  LDL.LU R77, [R1+0x102c] ;  /* 0x00102c00014d7983 */ /* 0x000ea20000300800 */
[----:B------:R-:W-:Y:S01]  /*40b80*/  VIADD R3, R3, UR5 ;  /* 0x0000000503037c36 */ /* 0x000fe20008000000 */
[----:B------:R-:W-:Y:S01]  /*40b90*/  ISETP.LT.AND P0, PT, R79, UR4, !P1 ;  /* 0x000000044f007c0c */ /* 0x000fe2000cf01270 */
[----:B------:R-:W2:Y:S01]  /*40ba0*/  LDCU UR4, c[0x0][0x39c] ;  /* 0x00007380ff0477ac */ /* 0x000ea20008000800 */
[----:B------:R-:W3:Y:S01]  /*40bb0*/  LDL.LU R76, [R1+0x1034] ;  /* 0x00103400014c7983 */ /* 0x000ee20000300800 */
[----:B------:R-:W-:Y:S02]  /*40bc0*/  ISETP.LT.AND P3, PT, R75, UR9, !P1 ;  /* 0x000000094b007c0c */ /* 0x000fe4000cf61270 */
[C---:B0-----:R-:W-:Y:S01]  /*40bd0*/  IADD3 R68, P5, PT, R3.reuse, R2, RZ ;  /* 0x0000000203447210 */ /* 0x041fe20007fbe0ff */
[----:B------:R-:W3:Y:S01]  /*40be0*/  LDL.LU R75, [R1+0x1014] ;  /* 0x00101400014b7983 */ /* 0x000ee20000300800 */
[----:B------:R-:W3:Y:S03]  /*40bf0*/  LDCU UR6, c[0x0][0x39c] ;  /* 0x00007380ff0677ac */ /* 0x000ee60008000800 */
[----:B------:R-:W3:Y:S01]  /*40c00*/  LDL.LU R85, [R1+0x140] ;  /* 0x0001400001557983 */ /* 0x000ee20000300800 */
[----:B------:R-:W-:Y:S01]  /*40c10*/  LEA.HI.X.SX32 R69, R3, R0, 0x1, P5 ;  /* 0x0000000003457211 */ /* 0x000fe200028f0eff */
[----:B------:R-:W0:Y:S02]  /*40c20*/  LDCU UR7, c[0x0][0x39c] ;  /* 0x00007380ff0777ac */ /* 0x000e240008000800 */
[----:B------:R-:W3:Y:S01]  /*40c30*/  LDL.LU R87, [R1+0x144] ;  /* 0x0001440001577983 */ /* 0x000ee20000300800 */
[----:B-----5:R-:W-:Y:S01]  /*40c40*/  F2FP.SATFINITE.E4M3.F32.PACK_AB_MERGE_C R70, R91, R89, RZ ;  /* 0x000000595b46723e */ /* 0x020fe200048070ff */
[----:B------:R-:W-:Y:S01]  /*40c50*/  VIADD R3, R3, UR5 ;  /* 0x0000000503037c36 */ /* 0x000fe20008000000 */
[----:B------:R-:W1:Y:S01]  /*40c60*/  LDCU UR9, c[0x0][0x39c] ;  /* 0x00007380ff0977ac */ /* 0x000e620008000800 */
[----:B------:R-:W5:Y:S02]  /*40c70*/  LDL.LU R90, [R1+0x148] ;  /* 0x00014800015a7983 */ /* 0x000f640000300800 */
[----:B------:R-:W-:-:S02]  /*40c80*/  VIADD R71, R3, UR5 ;  /* 0x0000000503477c36 */ /* 0x000fc40008000000 */
[----:B------:R0:W-:Y:S01]  /*40c90*/  @P0 STG.E.U8 desc[UR18][R68.64], R70 ;  /* 0x0000004644000986 */ /* 0x0001e2000c101112 */
[----:B------:R-:W-:-:S03]  /*40ca0*/  PRMT R72, R70, 0x9910, RZ ;  /* 0x0000991046487816 */ /* 0x000fc600000000ff */
[----:B------:R-:W5:Y:S01]  /*40cb0*/  LDL.LU R88, [R1+0x14c] ;  /* 0x00014c0001587983 */ /* 0x000f620000300800 */
[----:B0-----:R-:W-:-:S03]  /*40cc0*/  IADD3 R68, P0, PT, R3, R2, RZ ;  /* 0x0000000203447210 */ /* 0x001fc60007f1e0ff */
[----:B------:R-:W5:Y:S01]  /*40cd0*/  LDL.LU R79, [R1+0x1078] ;  /* 0x00107800014f7983 */ /* 0x000f620000300800 */
[----:B------:R-:W-:Y:S02]  /*40ce0*/  LEA.HI.X.SX32 R69, R3, R0, 0x1, P0 ;  /* 0x0000000003457211 */ /* 0x000fe400000f0eff */
[C---:B------:R-:W-:Y:S01]  /*40cf0*/  IADD3 R70, P0, PT, R71.reuse, R2, RZ ;  /* 0x0000000247467210 */ /* 0x040fe20007f1e0ff */
[----:B------:R-:W-:Y:S01]  /*40d00*/  VIADD R3, R71, UR5 ;  /* 0x0000000547037c36 */ /* 0x000fe20008000000 */
[----:B------:R-:W-:Y:S02]  /*40d10*/  SHF.R.S32.HI R72, RZ, 0x8, R72 ;  /* 0x00000008ff487819 */ /* 0x000fe40000011448 */
[----:B----4-:R-:W-:Y:S02]  /*40d20*/  F2FP.SATFINITE.E4M3.F32.PACK_AB_MERGE_C R73, R93, R92, RZ ;  /* 0x0000005c5d49723e */ /* 0x010fe400048070ff */
[----:B------:R-:W-:Y:S01]  /*40d30*/  LEA.HI.X.SX32 R71, R71, R0, 0x1, P0 ;  /* 0x0000000047477211 */ /* 0x000fe200000f0eff */
[----:B------:R0:W-:Y:S04]  /*40d40*/  @P2 STG.E.U8 desc[UR18][R68.64], R72 ;  /* 0x0000004844002986 */ /* 0x0001e8000c101112 */
[----:B------:R4:W-:Y:S01]  /*40d50*/  @P4 STG.E.U8 desc[UR18][R70.64], R73 ;  /* 0x0000004946004986 */ /* 0x0009e2000c101112 */
[----:B0-----:R-:W-:-:S04]  /*40d60*/  IADD3 R68, P2, PT, R3, R2, RZ ;  /* 0x0000000203447210 */ /* 0x001fc80007f5e0ff */
[----:B------:R-:W-:Y:S02]  /*40d70*/  LEA.HI.X.SX32 R69, R3, R0, 0x1, P2 ;  /* 0x0000000003457211 */ /* 0x000fe400010f0eff */
[----:B--2---:R-:W-:Y:S02]  /*40d80*/  ISETP.LT.AND P0, PT, R77, UR4, !P1 ;  /* 0x000000044d007c0c */ /* 0x004fe4000cf01270 */
[----:B------:R-:W-:Y:S01]  /*40d90*/  PRMT R74, R73, 0x9910, RZ ;  /* 0x00009910494a7816 */ /* 0x000fe200000000ff */
[----:B------:R-:W2:Y:S01]  /*40da0*/  LDL.LU R77, [R1+0x1048] ;  /* 0x00104800014d7983 */ /* 0x000ea20000300800 */
[----:B---3--:R-:W-:Y:S01]  /*40db0*/  ISETP.LT.AND P4, PT, R76, UR6, !P1 ;  /* 0x000000064c007c0c */ /* 0x008fe2000cf81270 */
[----:B----4-:R-:W-:Y:S01]  /*40dc0*/  VIADD R71, R3, UR5 ;  /* 0x0000000503477c36 */ /* 0x010fe20008000000 */
[----:B------:R-:W-:Y:S01]  /*40dd0*/  ISETP.LT.AND P5, PT, R78, UR10, !P1 ;  /* 0x0000000a4e007c0c */ /* 0x000fe2000cfa1270 */
[----:B------:R-:W3:Y:S01]  /*40de0*/  LDL.LU R76, [R1+0x1050] ;  /* 0x00105000014c7983 */ /* 0x000ee20000300800 */
[----:B------:R-:W-:Y:S01]  /*40df0*/  ISETP.LT.AND P2, PT, R75, UR7, !P1 ;  /* 0x000000074b007c0c */ /* 0x000fe2000cf41270 */
[----:B------:R-:W-:Y:S01]  /*40e00*/  IMAD.MOV.U32 R72, RZ, RZ, R74 ;  /* 0x000000ffff487224 */ /* 0x000fe200078e004a */
[----:B------:R-:W2:Y:S01]  /*40e10*/  LDCU UR6, c[0x0][0x39c] ;  /* 0x00007380ff0677ac */ /* 0x000ea20008000800 */
[----:B------:R-:W1:Y:S03]  /*40e20*/  LDL.LU R75, [R1+0x1060] ;  /* 0x00106000014b7983 */ /* 0x000e660000300800 */
[----:B------:R-:W-:Y:S01]  /*40e30*/  SHF.R.S32.HI R70, RZ, 0x8, R72 ;  /* 0x00000008ff467819 */ /* 0x000fe20000011448 */
[----:B------:R-:W-:Y:S01]  /*40e40*/  VIADD R3, R71, UR5 ;  /* 0x0000000547037c36 */ /* 0x000fe20008000000 */
[----:B------:R-:W-:Y:S01]  /*40e50*/  F2FP.SATFINITE.E4M3.F32.PACK_AB_MERGE_C R74, R87, R85, RZ ;  /* 0x00000055574a723e */ /* 0x000fe200048070ff */
[----:B------:R-:W4:Y:S01]  /*40e60*/  LDL.LU R89, [R1+0x150] ;  /* 0x0001500001597983 */ /* 0x000f220000300800 */
[----:B------:R-:W3:Y:S03]  /*40e70*/  LDCU UR7, c[0x0][0x39c] ;  /* 0x00007380ff0777ac */ /* 0x000ee60008000800 */
[----:B------:R0:W-:Y:S01]  /*40e80*/  @P3 STG.E.U8 desc[UR18][R68.64], R70 ;  /* 0x0000004644003986 */ /* 0x0001e2000c101112 */
[----:B------:R-:W-:Y:S01]  /*40e90*/  PRMT R72, R74, 0x9910, RZ ;  /* 0x000099104a487816 */ /* 0x000fe200000000ff */
[----:B------:R-:W2:Y:S02]  /*40ea0*/  LDCU UR4, c[0x0][0x39c] ;  /* 0x00007380ff0477ac */ /* 0x000ea40008000800 */
[----:B------:R-:W4:Y:S01]  /*40eb0*/  LDL.LU R91, [R1+0x154] ;  /* 0x00015400015b7983 */ /* 0x000f220000300800 */
[----:B------:R-:W1:Y:S01]  /*40ec0*/  LDCU UR10, c[0x0][0x39c] ;  /* 0x00007380ff0a77ac */ /* 0x000e620008000800 */
[----:B0-----:R-:W-:-:S02]  /*40ed0*/  IADD3 R70, P3, PT, R71, R2, RZ ;  /* 0x0000000247467210 */ /* 0x001fc40007f7e0ff */
[----:B------:R-:W4:Y:S02]  /*40ee0*/  LDL.LU R78, [R1+0x1024] ;  /* 0x00102400014e7983 */ /* 0x000f240000300800 */
[----:B------:R-:W-:Y:S02]  /*40ef0*/  LEA.HI.X.SX32 R71, R71, R0, 0x1, P3 ;  /* 0x0000000047477211 */ /* 0x000fe400018f0eff */
[----:B------:R-:W4:Y:S01]  /*40f00*/  LDL.LU R92, [R1+0x158] ;  /* 0x00015800015c7983 */ /* 0x000f220000300800 */
[C---:B------:R-:W-:Y:S02]  /*40f10*/  IADD3 R68, P3, PT, R3.reuse, R2, RZ ;  /* 0x0000000203447210 */ /* 0x040fe40007f7e0ff */
[----:B------:R-:W-:Y:S01]  /*40f20*/  SHF.R.S32.HI R72, RZ, 0x8, R72 ;  /* 0x00000008ff487819 */ /* 0x000fe20000011448 */
[----:B------:R0:W-:Y:S01]  /*40f30*/  @P5 STG.E.U8 desc[UR18][R70.64], R74 ;  /* 0x0000004a46005986 */ /* 0x0001e2000c101112 */
[C---:B------:R-:W-:Y:S02]  /*40f40*/  LEA.HI.X.SX32 R69, R3.reuse, R0, 0x1, P3 ;  /* 0x0000000003457211 */ /* 0x040fe400018f0eff */
[----:B-----5:R-:W-:Y:S01]  /*40f50*/  F2FP.SATFINITE.E4M3.F32.PACK_AB_MERGE_C R73, R88, R90, RZ ;  /* 0x0000005a5849723e */ /* 0x020fe200048070ff */
[----:B------:R-:W5:Y:S04]  /*40f60*/  LDL.LU R93, [R1+0x15c] ;  /* 0x00015c00015d7983 */ /* 0x000f680000300800 */
[----:B------:R0:W-:Y:S02]  /*40f70*/  @P0 STG.E.U8 desc[UR18][R68.64], R72 ;  /* 0x0000004844000986 */ /* 0x0001e4000c101112 */
[----:B0-----:R-:W-:-:S05]  /*40f80*/  VIADD R71, R3, UR5 ;  /* 0x0000000503477c36 */ /* 0x001fca0008000000 */
[C---:B------:R-:W-:Y:S01]  /*40f90*/  IADD3 R70, P0, PT, R71.reuse, R2, RZ ;  /* 0x0000000247467210 */ /* 0x040fe20007f1e0ff */
[----:B------:R-:W-:-:S03]  /*40fa0*/  VIADD R3, R71, UR5 ;  /* 0x0000000547037c36 */ /* 0x000fc60008000000 */
[----:B------:R-:W-:-:S05]  /*40fb0*/  LEA.HI.X.SX32 R71, R71, R0, 0x1, P0 ;  /* 0x0000000047477211 */ /* 0x000fca00000f0eff */
[----:B------:R-:W-:Y:S01]  /*40fc0*/  @P4 STG.E.U8 desc[UR18][R70.64], R73 ;  /* 0x0000004946004986 */ /* 0x000fe2000c101112 */
[----:B------:R-:W-:Y:S02]  /*40fd0*/  PRMT R72, R73, 0x9910, RZ ;  /* 0x0000991049487816 */ /* 0x000fe400000000ff */
[C---:B------:R-:W-:Y:S02]  /*40fe0*/  IADD3 R68, P5, PT, R3.reuse, R2, RZ ;  /* 0x0000000203447210 */ /* 0x040fe40007fbe0ff */
[----:B------:R-:W-:Y:S02]  /*40ff0*/  SHF.R.S32.HI R72, RZ, 0x8, R72 ;  /* 0x00000008ff487819 */ /* 0x000fe40000011448 */
[----:B------:R-:W-:-:S05]  /*41000*/  LEA.HI.X.SX32 R69, R3, R0, 0x1, P5 ;  /* 0x0000000003457211 */ /* 0x000fca00028f0eff */
[----:B------:R0:W-:Y:S01]  /*41010*/  @P2 STG.E.U8 desc[UR18][R68.64], R72 ;  /* 0x0000004844002986 */ /* 0x0001e2000c101112 */
[----:B--2---:R-:W-:Y:S02]  /*41020*/  ISETP.LT.AND P3, PT, R77, UR6, !P1 ;  /* 0x000000064d007c0c */ /* 0x004fe4000cf61270 */
[----:B---3--:R-:W-:Y:S01]  /*41030*/  ISETP.LT.AND P4, PT, R76, UR7, !P1 ;  /* 0x000000074c007c0c */ /* 0x008fe2000cf81270 */
[----:B------:R-:W2:Y:S01]  /*41040*/  LDL.LU R77, [R1+0x1070] ;  /* 0x00107000014d7983 */ /* 0x000ea20000300800 */
[----:B------:R-:W-:Y:S01]  /*41050*/  VIADD R3, R3, UR5 ;  /* 0x0000000503037c36 */ /* 0x000fe20008000000 */
[----:B------:R-:W-:Y:S01]  /*41060*/  ISETP.LT.AND P0, PT, R79, UR4, !P1 ;  /* 0x000000044f007c0c */ /* 0x000fe2000cf01270 */
[----:B------:R-:W2:Y:S01]  /*41070*/  LDCU UR4, c[0x0][0x39c] ;  /* 0x00007380ff0477ac */ /* 0x000ea20008000800 */
[----:B------:R-:W3:Y:S01]  /*41080*/  LDL.LU R76, [R1+0x1044] ;  /* 0x00104400014c7983 */ /* 0x000ee20000300800 */
[----:B-1----:R-:W-:Y:S02]  /*41090*/  ISETP.LT.AND P2, PT, R75, UR9, !P1 ;  /* 0x000000094b007c0c */ /* 0x002fe4000cf41270 */
[C---:B0-----:R-:W-:Y:S01]  /*410a0*/  IADD3 R68, P5, PT, R3.reuse, R2, RZ ;  /* 0x0000000203447210 */ /* 0x041fe20007fbe0ff */
[----:B------:R-:W3:Y:S01]  /*410b0*/  LDL.LU R75, [R1+0x1040] ;  /* 0x00104000014b7983 */ /* 0x000ee20000300800 */
[----:B------:R-:W3:Y:S03]  /*410c0*/  LDCU UR6, c[0x0][0x39c] ;  /* 0x00007380ff0677ac */ /* 0x000ee60008000800 */
[----:B------:R-:W3:Y:S01]  /*410d0*/  LDL.LU R85, [R1+0x160] ;  /* 0x0001600001557983 */ /* 0x000ee20000300800 */
[----:B------:R-:W-:Y:S01]  /*410e0*/  LEA.HI.X.SX32 R69, R3, R0, 0x1, P5 ;  /* 0x0000000003457211 */ /* 0x000fe200028f0eff */
[----:B------:R-:W0:Y:S02]  /*410f0*/  LDCU UR7, c[0x0][0x39c] ;  /* 0x00007380ff0777ac */ /* 0x000e240008000800 */
[----:B------:R-:W3:Y:S01]  /*41100*/  LDL.LU R87, [R1+0x164] ;  /* 0x0001640001577983 */ /* 0x000ee20000300800 */
[----:B----4-:R-:W-:Y:S01]  /*41110*/  F2FP.SATFINITE.E4M3.F32.PACK_AB_MERGE_C R70, R91, R89, RZ ;  /* 0x000000595b46723e */ /* 0x010fe200048070ff */
[----:B------:R-:W-:Y:S01]  /*41120*/  VIADD R3, R3, UR5 ;  /* 0x0000000503037c36 */ /* 0x000fe20008000000 */
[----:B------:R-:W1:Y:S01]  /*41130*/  LDCU UR9, c[0x0][0x39c] ;  /* 0x00007380ff0977ac */ /* 0x000e620008000800 */
[----:B------:R-:W4:Y:S02]  /*41140*/  LDL.LU R90, [R1+0x168] ;  /* 0x00016800015a7983 */ /* 0x000f240000300800 */
[----:B------:R-:W-:-:S02]  /*41150*/  VIADD R71, R3, UR5 ;  /* 0x0000000503477c36 */ /* 0x000fc40008000000 */
[----:B------:R0:W-:Y:S01]  /*41160*/  @P0 STG.E.U8 desc[UR18][R68.64], R70 ;  /* 0x0000004644000986 */ /* 0x0001e2000c101112 */
[----:B------:R-:W-:-:S03]  /*41170*/  PRMT R72, R70, 0x9910, RZ ;  /* 0x0000991046487816 */ /* 0x000fc600000000ff */
[----:B------:R-:W4:Y:S01]  /*41180*/  LDL.LU R88, [R1+0x16c] ;  /* 0x00016c0001587983 */ /* 0x000f220000300800 */
[----:B0-----:R-:W-:-:S03]  /*41190*/  IADD3 R68, P0, PT, R3, R2, RZ ;  /* 0x0000000203447210 */ /* 0x001fc60007f1e0ff */
[----:B------:R-:W4:Y:S01]  /*411a0*/  LDL.LU R79, [R1+0x10c0] ;  /* 0x0010c000014f7983 */ /* 0x000f220000300800 */
[----:B------:R-:W-:Y:S02]  /*411b0*/  LEA.HI.X.SX32 R69, R3, R0, 0x1, P0 ;  /* 0x0000000003457211 */ /* 0x000fe400000f0eff */
[C---:B------:R-:W-:Y:S01]  /*411c0*/  IADD3 R70, P0, PT, R71.reuse, R2, RZ ;  /* 0x0000000247467210 */ /* 0x040fe20007f1e0ff */
[----:B------:R-:W-:Y:S01]  /*411d0*/  VIADD R3, R71, UR5 ;  /* 0x0000000547037c36 */ /* 0x000fe20008000000 */
[----:B------:R-:W-:Y:S02]  /*411e0*/  SHF.R.S32.HI R72, RZ, 0x8, R72 ;  /* 0x00000008ff487819 */ /* 0x000fe40000011448 */
[----:B-----5:R-:W-:Y:S02]  /*411f0*/  F2FP.SATFINITE.E4M3.F32.PACK_AB_MERGE_C R73, R93, R92, RZ ;  /* 0x0000005c5d49723e */ /* 0x020fe400048070ff */
        /* <DEDUP_REMOVED lines=9> */
[----:B-----5:R-:W-:Y:S01]  /*41290*/  VIADD R71, R3, UR5 ;  /* 0x0000000503477c36 */ /* 0x020fe20008000000 */
        /* <DEDUP_REMOVED lines=9> */
[----:B------:R-:W5:Y:S01]  /*41330*/  LDL.LU R89, [R1+0x170] ;  /* 0x0001700001597983 */ /* 0x000f620000300800 */
[----:B------:R-:W3:Y:S03]  /*41340*/  LDCU UR7, c[0x0][0x39c] ;  /* 0x00007380ff0777ac */ /* 0x000ee60008000800 */
[----:B------:R0:W-:Y:S01]  /*41350*/  @P2 STG.E.U8 desc[UR18][R68.64], R70 ;  /* 0x0000004644002986 */ /* 0x0001e2000c101112 */
[----:B------:R-:W-:Y:S01]  /*41360*/  PRMT R72, R74, 0x9910, RZ ;  /* 0x000099104a487816 */ /* 0x000fe200000000ff */
[----:B------:R-:W2:Y:S02]  /*41370*/  LDCU UR4, c[0x0][0x39c] ;  /* 0x00007380ff0477ac */ /* 0x000ea40008000800 */
[----:B------:R-:W5:Y:S01]  /*41380*/  LDL.LU R91, [R1+0x174] ;  /* 0x00017400015b7983 */ /* 0x000f620000300800 */
[----:B------:R-:W1:Y:S01]  /*41390*/  LDCU UR10, c[0x0][0x39c] ;  /* 0x00007380ff0a77ac */ /* 0x000e620008000800 */
[----:B0-----:R-:W-:-:S02]  /*413a0*/  IADD3 R70, P2, PT, R71, R2, RZ ;  /* 0x0000000247467210 */ /* 0x001fc40007f5e0ff */
[----:B------:R-:W5:Y:S02]  /*413b0*/  LDL.LU R78, [R1+0x1068] ;  /* 0x00106800014e7983 */ /* 0x000f640000300800 */
[----:B------:R-:W-:Y:S02]  /*413c0*/  LEA.HI.X.SX32 R71, R71, R0, 0x1, P2 ;  /* 0x0000000047477211 */ /* 0x000fe400010f0eff */
[----:B------:R-:W5:Y:S01]  /*413d0*/  LDL.LU R92, [R1+0x178] ;  /* 0x00017800015c7983 */ /* 0x000f620000300800 */
[C---:B------:R-:W-:Y:S02]  /*413e0*/  IADD3 R68, P2, PT, R3.reuse, R2, RZ ;  /* 0x0000000203447210 */ /* 0x040fe40007f5e0ff */
[----:B------:R-:W-:Y:S01]  /*413f0*/  SHF.R.S32.HI R72, RZ, 0x8, R72 ;  /* 0x00000008ff487819 */ /* 0x000fe20000011448 */
[----:B------:R0:W-:Y:S01]  /*41400*/  @P5 STG.E.U8 desc[UR18][R70.64], R74 ;  /* 0x0000004a46005986 */ /* 0x0001e2000c101112 */
[C---:B------:R-:W-:Y:S02]  /*41410*/  LEA.HI.X.SX32 R69, R3.reuse, R0, 0x1, P2 ;  /* 0x0000000003457211 */ /* 0x040fe400010f0eff */
[----:B----4-:R-:W-:Y:S01]  /*41420*/  F2FP.SATFINITE.E4M3.F32.PACK_AB_MERGE_C R73, R88, R90, RZ ;  /* 0x0000005a5849723e */ /* 0x010fe200048070ff */
[----:B------:R-:W4:Y:S04]  /*41430*/  LDL.LU R93, [R1+0x17c] ;  /* 0x00017c00015d7983 */ /* 0x000f280000300800 */
        /* <DEDUP_REMOVED lines=330> */
[----:B------:R-:W3:Y:S01]  /*428e0*/  LDL.LU R85, [R1] ;  /* 0x0000000001557983 */ /* 0x000ee20000300800 */
        /* <DEDUP_REMOVED lines=435> */
[----:B------:R-:W-:Y:S01]  /*44420*/  @P5 STG.E.U8 desc[UR18][R70.64], R74 ;  /* 0x0000004a46005986 */ /* 0x000fe2000c101112 */
[C---:B------:R-:W-:Y:S01]  /*44430*/  LEA.HI.X.SX32 R69, R3.reuse, R0, 0x1, P2 ;  /* 0x0000000003457211 */ /* 0x040fe200010f0eff */
[----:B------:R-:W-:Y:S01]  /*44440*/  VIADD R3, R3, UR5 ;  /* 0x0000000503037c36 */ /* 0x000fe20008000000 */
[----:B----4-:R-:W-:Y:S01]  /*44450*/  F2FP.SATFINITE.E4M3.F32.PACK_AB_MERGE_C R73, R88, R90, RZ ;  /* 0x0000005a5849723e */ /* 0x010fe200048070ff */
[----:B------:R-:W4:Y:S04]  /*44460*/  LDL.LU R93, [R1+0xbc] ;  /* 0x0000bc00015d7983 */ /* 0x000f280000300800 */
[----:B------:R0:W-:Y:S02]  /*44470*/  @P0 STG.E.U8 desc[UR18][R68.64], R72 ;  /* 0x0000004844000986 */ /* 0x0001e4000c101112 */
[----:B0-----:R-:W-:-:S04]  /*44480*/  IADD3 R68, P0, PT, R3, R2, RZ ;  /* 0x0000000203447210 */ /* 0x001fc80007f1e0ff */
[C---:B------:R-:W-:Y:S01]  /*44490*/  LEA.HI.X.SX32 R69, R3.reuse, R0, 0x1, P0 ;  /* 0x0000000003457211 */ /* 0x040fe200000f0eff */
[----:B------:R-:W-:-:S04]  /*444a0*/  VIADD R72, R3, UR5 ;  /* 0x0000000503487c36 */ /* 0x000fc80008000000 */
[----:B------:R0:W-:Y:S01]  /*444b0*/  @P4 STG.E.U8 desc[UR18][R68.64], R73 ;  /* 0x0000004944004986 */ /* 0x0001e2000c101112 */
        /* <DEDUP_REMOVED lines=17> */
[C---:B------:R-:W-:Y:S01]  /*445d0*/  LEA.HI.X.SX32 R69, R72.reuse, R0, 0x1, P5 ;  /* 0x0000000048457211 */ /* 0x040fe200028f0eff */
[----:B------:R-:W0:Y:S02]  /*445e0*/  LDCU UR7, c[0x0][0x39c] ;  /* 0x00007380ff0777ac */ /* 0x000e240008000800 */
[----:B------:R-:W3:Y:S01]  /*445f0*/  LDL.LU R87, [R1+0xc4] ;  /* 0x0000c40001577983 */ /* 0x000ee20000300800 */
[----:B-----5:R-:W-:Y:S01]  /*44600*/  F2FP.SATFINITE.E4M3.F32.PACK_AB_MERGE_C R70, R91, R89, RZ ;  /* 0x000000595b46723e */ /* 0x020fe200048070ff */
[----:B------:R-:W-:Y:S01]  /*44610*/  VIADD R72, R72, UR5 ;  /* 0x0000000548487c36 */ /* 0x000fe20008000000 */
[----:B------:R-:W1:Y:S01]  /*44620*/  LDCU UR9, c[0x0][0x39c] ;  /* 0x00007380ff0977ac */ /* 0x000e620008000800 */
[----:B------:R-:W5:Y:S01]  /*44630*/  LDL.LU R90, [R1+0xc8] ;  /* 0x0000c800015a7983 */ /* 0x000f620000300800 */
[----:B------:R-:W-:Y:S01]  /*44640*/  PRMT R3, R70, 0x9910, RZ ;  /* 0x0000991046037816 */ /* 0x000fe200000000ff */
[----:B------:R-:W-:-:S02]  /*44650*/  VIADD R71, R72, UR5 ;  /* 0x0000000548477c36 */ /* 0x000fc40008000000 */
[----:B------:R0:W-:Y:S02]  /*44660*/  @P0 STG.E.U8 desc[UR18][R68.64], R70 ;  /* 0x0000004644000986 */ /* 0x0001e4000c101112 */
[----:B------:R-:W-:Y:S02]  /*44670*/  IMAD.MOV.U32 R73, RZ, RZ, R3 ;  /* 0x000000ffff497224 */ /* 0x000fe400078e0003 */
        /* <DEDUP_REMOVED lines=14> */
[----:B---3--:R-:W-:Y:S01]  /*44760*/  ISETP.LT.AND P4, PT, R76, UR6, !P1 ;  /* 0x000000064c007c0c */ /* 0x008fe2000cf81270 */
[----:B------:R-:W2:Y:S01]  /*44770*/  LDL.LU R77, [R1+0x1228] ;  /* 0x00122800014d7983 */ /* 0x000ea20000300800 */
[----:B------:R-:W-:Y:S01]  /*44780*/  PRMT R74, R3, 0x9910, RZ ;  /* 0x00009910034a7816 */ /* 0x000fe200000000ff */
[----:B------:R-:W-:Y:S01]  /*44790*/  VIADD R72, R72, UR5 ;  /* 0x0000000548487c36 */ /* 0x000fe20008000000 */
[----:B------:R-:W-:Y:S01]  /*447a0*/  ISETP.LT.AND P2, PT, R75, UR7, !P1 ;  /* 0x000000074b007c0c */ /* 0x000fe2000cf41270 */
[----:B------:R-:W3:Y:S01]  /*447b0*/  LDL.LU R76, [R1+0x123c] ;  /* 0x00123c00014c7983 */ /* 0x000ee20000300800 */
[----:B------:R-:W-:Y:S01]  /*447c0*/  SHF.R.S32.HI R74, RZ, 0x8, R74 ;  /* 0x00000008ff4a7819 */ /* 0x000fe2000001144a */
[----:B------:R-:W-:Y:S01]  /*447d0*/  VIADD R73, R72, UR5 ;  /* 0x0000000548497c36 */ /* 0x000fe20008000000 */
[----:B------:R-:W-:Y:S01]  /*447e0*/  ISETP.LT.AND P5, PT, R78, UR10, !P1 ;  /* 0x0000000a4e007c0c */ /* 0x000fe2000cfa1270 */
[----:B------:R-:W1:Y:S01]  /*447f0*/  LDL.LU R75, [R1+0x1218] ;  /* 0x00121800014b7983 */ /* 0x000e620000300800 */
[----:B------:R-:W2:Y:S01]  /*44800*/  LDCU UR6, c[0x0][0x39c] ;  /* 0x00007380ff0677ac */ /* 0x000ea20008000800 */
[----:B----4-:R-:W-:-:S02]  /*44810*/  F2FP.SATFINITE.E4M3.F32.PACK_AB_MERGE_C R3, R87, R85, RZ ;  /* 0x000000555703723e */ /* 0x010fc400048070ff */
[----:B------:R0:W-:Y:S01]  /*44820*/  @P3 STG.E.U8 desc[UR18][R68.64], R74 ;  /* 0x0000004a44003986 */ /* 0x0001e2000c101112 */
[----:B------:R-:W3:Y:S03]  /*44830*/  LDCU UR7, c[0x0][0x39c] ;  /* 0x00007380ff0777ac */ /* 0x000ee60008000800 */
[----:B------:R-:W4:Y:S01]  /*44840*/  LDL.LU R89, [R1+0xd0] ;  /* 0x0000d00001597983 */ /* 0x000f220000300800 */
        /* <DEDUP_REMOVED lines=11> */
[C---:B------:R-:W-:Y:S01]  /*44900*/  LEA.HI.X.SX32 R71, R73.reuse, R0, 0x1, P3 ;  /* 0x0000000049477211 */ /* 0x040fe200018f0eff */
[----:B------:R-:W-:Y:S01]  /*44910*/  VIADD R73, R73, UR5 ;  /* 0x0000000549497c36 */ /* 0x000fe20008000000 */
[----:B-----5:R-:W-:Y:S01]  /*44920*/  F2FP.SATFINITE.E4M3.F32.PACK_AB_MERGE_C R72, R88, R90, RZ ;  /* 0x0000005a5848723e */ /* 0x020fe200048070ff */
[----:B------:R-:W5:Y:S04]  /*44930*/  LDL.LU R93, [R1+0xdc] ;  /* 0x0000dc00015d7983 */ /* 0x000f680000300800 */
        /* <DEDUP_REMOVED lines=20> */
[C---:B------:R-:W-:Y:S01]  /*44a80*/  VIADD R70, R3.reuse, UR5 ;  /* 0x0000000503467c36 */ /* 0x040fe20008000000 */
[----:B------:R-:W3:Y:S01]  /*44a90*/  LDCU UR6, c[0x0][0x39c] ;  /* 0x00007380ff0677ac */ /* 0x000ee20008000800 */
[----:B------:R-:W-:Y:S01]  /*44aa0*/  LEA.HI.X.SX32 R69, R3, R0, 0x1, P5 ;  /* 0x0000000003457211 */ /* 0x000fe200028f0eff */
[----:B------:R-:W3:Y:S01]  /*44ab0*/  LDL.LU R85, [R1+0xe0] ;  /* 0x0000e00001557983 */ /* 0x000ee20000300800 */
[----:B------:R-:W0:Y:S01]  /*44ac0*/  LDCU UR7, c[0x0][0x39c] ;  /* 0x00007380ff0777ac */ /* 0x000e220008000800 */
[----:B----4-:R-:W-:-:S02]  /*44ad0*/  F2FP.SATFINITE.E4M3.F32.PACK_AB_MERGE_C R72, R91, R89, RZ ;  /* 0x000000595b48723e */ /* 0x010fc400048070ff */
[----:B------:R-:W4:Y:S01]  /*44ae0*/  LDL.LU R87, [R1+0xe4] ;  /* 0x0000e40001577983 */ /* 0x000f220000300800 */
[----:B------:R-:W1:Y:S01]  /*44af0*/  LDCU UR9, c[0x0][0x39c] ;  /* 0x00007380ff0977ac */ /* 0x000e620008000800 */
[----:B------:R-:W-:Y:S02]  /*44b00*/  PRMT R71, R72, 0x9910, RZ ;  /* 0x0000991048477816 */ /* 0x000fe400000000ff */
[----:B------:R0:W-:Y:S03]  /*44b10*/  @P0 STG.E.U8 desc[UR18][R68.64], R72 ;  /* 0x0000004844000986 */ /* 0x0001e6000c101112 */
[----:B------:R-:W-:Y:S01]  /*44b20*/  IMAD.MOV.U32 R73, RZ, RZ, R71 ;  /* 0x000000ffff497224 */ /* 0x000fe200078e0047 */
[----:B------:R-:W4:Y:S01]  /*44b30*/  LDL.LU R90, [R1+0xe8] ;  /* 0x0000e800015a7983 */ /* 0x000f220000300800 */
[C---:B------:R-:W-:Y:S01]  /*44b40*/  VIADD R71, R70.reuse, UR5 ;  /* 0x0000000546477c36 */ /* 0x040fe20008000000 */
[----:B0-----:R-:W-:-:S02]  /*44b50*/  IADD3 R68, P0, PT, R70, R2, RZ ;  /* 0x0000000246447210 */ /* 0x001fc40007f1e0ff */
[----:B------:R-:W4:Y:S02]  /*44b60*/  LDL.LU R88, [R1+0xec] ;  /* 0x0000ec0001587983 */ /* 0x000f240000300800 */
        /* <DEDUP_REMOVED lines=20> */
[----:B------:R-:W5:Y:S01]  /*44cb0*/  LDL.LU R75, [R1+0x1240] ;  /* 0x00124000014b7983 */ /* 0x000f620000300800 */
[----:B------:R-:W2:Y:S03]  /*44cc0*/  LDCU UR4, c[0x0][0x39c] ;  /* 0x00007380ff0477ac */ /* 0x000ea60008000800 */
[----:B------:R-:W1:Y:S01]  /*44cd0*/  LDL.LU R79, [R1+0x1248] ;  /* 0x00124800014f7983 */ /* 0x000e620000300800 */
[----:B----4-:R-:W-:Y:S01]  /*44ce0*/  F2FP.SATFINITE.E4M3.F32.PACK_AB_MERGE_C R3, R87, R85, RZ ;  /* 0x000000555703723e */ /* 0x010fe200048070ff */
[----:B------:R-:W3:Y:S02]  /*44cf0*/  LDCU UR6, c[0x0][0x39c] ;  /* 0x00007380ff0677ac */ /* 0x000ee40008000800 */
[----:B------:R-:W4:Y:S01]  /*44d00*/  LDL.LU R89, [R1+0xf0] ;  /* 0x0000f00001597983 */ /* 0x000f220000300800 */
[----:B------:R-:W5:Y:S03]  /*44d10*/  LDCU UR7, c[0x0][0x39c] ;  /* 0x00007380ff0777ac */ /* 0x000f660008000800 */
[----:B------:R-:W4:Y:S04]  /*44d20*/  LDL.LU R91, [R1+0xf4] ;  /* 0x0000f400015b7983 */ /* 0x000f280000300800 */
[----:B------:R0:W-:Y:S01]  /*44d30*/  @P2 STG.E.U8 desc[UR18][R68.64], R74 ;  /* 0x0000004a44002986 */ /* 0x0001e2000c101112 */
[----:B------:R-:W-:Y:S01]  /*44d40*/  PRMT R71, R3, 0x9910, RZ ;  /* 0x0000991003477816 */ /* 0x000fe200000000ff */
[----:B------:R-:W1:Y:S02]  /*44d50*/  LDCU UR10, c[0x0][0x39c] ;  /* 0x00007380ff0a77ac */ /* 0x000e640008000800 */
[----:B------:R-:W4:Y:S04]  /*44d60*/  LDL.LU R78, [R1+0x124c] ;  /* 0x00124c00014e7983 */ /* 0x000f280000300800 */
[----:B------:R-:W4:Y:S01]  /*44d70*/  LDL.LU R92, [R1+0xf8] ;  /* 0x0000f800015c7983 */ /* 0x000f220000300800 */
[----:B0-----:R-:W-:-:S03]  /*44d80*/  IADD3 R68, P2, PT, R72, R2, RZ ;  /* 0x0000000248447210 */ /* 0x001fc60007f5e0ff */
[----:B------:R-:W4:Y:S01]  /*44d90*/  LDL.LU R93, [R1+0xfc] ;  /* 0x0000fc00015d7983 */ /* 0x000f220000300800 */
[----:B------:R-:W-:Y:S02]  /*44da0*/  LEA.HI.X.SX32 R69, R72, R0, 0x1, P2 ;  /* 0x0000000048457211 */ /* 0x000fe400010f0eff */
[C---:B------:R-:W-:Y:S02]  /*44db0*/  IADD3 R70, P2, PT, R73.reuse, R2, RZ ;  /* 0x0000000249467210 */ /* 0x040fe40007f5e0ff */
[----:B------:R-:W-:Y:S02]  /*44dc0*/  SHF.R.S32.HI R74, RZ, 0x8, R71 ;  /* 0x00000008ff4a7819 */ /* 0x000fe40000011447 */
[C---:B------:R-:W-:Y:S01]  /*44dd0*/  LEA.HI.X.SX32 R71, R73.reuse, R0, 0x1, P2 ;  /* 0x0000000049477211 */ /* 0x040fe200010f0eff */
[----:B------:R-:W-:Y:S01]  /*44de0*/  VIADD R73, R73, UR5 ;  /* 0x0000000549497c36 */ /* 0x000fe20008000000 */
[----:B------:R0:W-:Y:S04]  /*44df0*/  @P5 STG.E.U8 desc[UR18][R68.64], R3 ;  /* 0x0000000344005986 */ /* 0x0001e8000c101112 */
[----:B------:R2:W-:Y:S01]  /*44e00*/  @P0 STG.E.U8 desc[UR18][R70.64], R74 ;  /* 0x0000004a46000986 */ /* 0x0005e2000c101112 */
[----:B0-----:R-:W-:-:S04]  /*44e10*/  IADD3 R68, P0, PT, R73, R2, RZ ;  /* 0x0000000249447210 */ /* 0x001fc80007f1e0ff */
[----:B------:R-:W-:Y:S02]  /*44e20*/  LEA.HI.X.SX32 R69, R73, R0, 0x1, P0 ;  /* 0x0000000049457211 */ /* 0x000fe400000f0eff */
[----:B------:R-:W-:-:S05]  /*44e30*/  F2FP.SATFINITE.E4M3.F32.PACK_AB_MERGE_C R72, R88, R90, RZ ;  /* 0x0000005a5848723e */ /* 0x000fca00048070ff */
[----:B------:R4:W-:Y:S01]  /*44e40*/  @P4 STG.E.U8 desc[UR18][R68.64], R72 ;  /* 0x0000004844004986 */ /* 0x0009e2000c101112 */
[----:B--2---:R-:W-:Y:S02]  /*44e50*/  ISETP.LT.AND P0, PT, R77, UR4, !P1 ;  /* 0x000000044d007c0c */ /* 0x004fe4000cf01270 */
[----:B---3--:R-:W-:Y:S01]  /*44e60*/  ISETP.LT.AND P2, PT, R76, UR6, !P1 ;  /* 0x000000064c007c0c */ /* 0x008fe2000cf41270 */
[----:B------:R-:W2:Y:S01]  /*44e70*/  LDL.LU R77, [R1+0x1254] ;  /* 0x00125400014d7983 */ /* 0x000ea20000300800 */
[----:B------:R-:W-:Y:S01]  /*44e80*/  VIADD R3, R73, UR5 ;  /* 0x0000000549037c36 */ /* 0x000fe20008000000 */
[----:B------:R-:W-:Y:S01]  /*44e90*/  PRMT R71, R72, 0x9910, RZ ;  /* 0x0000991048477816 */ /* 0x000fe200000000ff */
[----:B------:R-:W2:Y:S01]  /*44ea0*/  LDCU UR4, c[0x0][0x39c] ;  /* 0x00007380ff0477ac */ /* 0x000ea20008000800 */
[----:B------:R-:W3:Y:S01]  /*44eb0*/  LDL.LU R76, [R1+0x1258] ;  /* 0x00125800014c7983 */ /* 0x000ee20000300800 */
[----:B-----5:R-:W-:Y:S02]  /*44ec0*/  ISETP.LT.AND P4, PT, R75, UR7, !P1 ;  /* 0x000000074b007c0c */ /* 0x020fe4000cf81270 */
[C---:B------:R-:W-:Y:S01]  /*44ed0*/  IADD3 R70, P5, PT, R3.reuse, R2, RZ ;  /* 0x0000000203467210 */ /* 0x040fe20007fbe0ff */
[----:B------:R-:W5:Y:S01]  /*44ee0*/  LDL.LU R75, [R1+0x1238] ;  /* 0x00123800014b7983 */ /* 0x000f620000300800 */
[----:B------:R-:W-:Y:S01]  /*44ef0*/  SHF.R.S32.HI R73, RZ, 0x8, R71 ;  /* 0x00000008ff497819 */ /* 0x000fe20000011447 */
[----:B------:R-:W3:Y:S01]  /*44f00*/  LDCU UR6, c[0x0][0x39c] ;  /* 0x00007380ff0677ac */ /* 0x000ee20008000800 */
[C---:B------:R-:W-:Y:S01]  /*44f10*/  LEA.HI.X.SX32 R71, R3.reuse, R0, 0x1, P5 ;  /* 0x0000000003477211 */ /* 0x040fe200028f0eff */
[----:B------:R-:W-:Y:S01]  /*44f20*/  VIADD R3, R3, UR5 ;  /* 0x0000000503037c36 */ /* 0x000fe20008000000 */
[----:B------:R-:W5:Y:S01]  /*44f30*/  LDCU UR7, c[0x0][0x39c] ;  /* 0x00007380ff0777ac */ /* 0x000f620008000800 */
[----:B----4-:R-:W-:-:S03]  /*44f40*/  F2FP.SATFINITE.E4M3.F32.PACK_AB_MERGE_C R72, R91, R89, RZ ;  /* 0x000000595b48723e */ /* 0x010fc600048070ff */
[C---:B------:R-:W-:Y:S01]  /*44f50*/  IADD3 R68, P5, PT, R3.reuse, R2, RZ ;  /* 0x0000000203447210 */ /* 0x040fe20007fbe0ff */
[----:B------:R0:W-:Y:S03]  /*44f60*/  @P3 STG.E.U8 desc[UR18][R70.64], R73 ;  /* 0x0000004946003986 */ /* 0x0001e6000c101112 */
[C---:B------:R-:W-:Y:S02]  /*44f70*/  LEA.HI.X.SX32 R69, R3.reuse, R0, 0x1, P5 ;  /* 0x0000000003457211 */ /* 0x040fe400028f0eff */
[----:B0-----:R-:W-:Y:S01]  /*44f80*/  PRMT R71, R72, 0x9910, RZ ;  /* 0x0000991048477816 */ /* 0x001fe200000000ff */
[----:B------:R-:W-:Y:S02]  /*44f90*/  VIADD R70, R3, UR5 ;  /* 0x0000000503467c36 */ /* 0x000fe40008000000 */
[----:B------:R0:W-:Y:S02]  /*44fa0*/  @P0 STG.E.U8 desc[UR18][R68.64], R72 ;  /* 0x0000004844000986 */ /* 0x0001e4000c101112 */
[----:B------:R-:W-:-:S02]  /*44fb0*/  IMAD.MOV.U32 R73, RZ, RZ, R71 ;  /* 0x000000ffff497224 */ /* 0x000fc400078e0047 */
[C---:B------:R-:W-:Y:S01]  /*44fc0*/  VIADD R71, R70.reuse, UR5 ;  /* 0x0000000546477c36 */ /* 0x040fe20008000000 */
[----:B-1----:R-:W-:Y:S01]  /*44fd0*/  ISETP.LT.AND P3, PT, R79, UR9, !P1 ;  /* 0x000000094f007c0c */ /* 0x002fe2000cf61270 */
[----:B------:R-:W1:Y:S01]  /*44fe0*/  LDCU UR9, c[0x0][0x39c] ;  /* 0x00007380ff0977ac */ /* 0x000e620008000800 */
[----:B------:R-:W-:Y:S02]  /*44ff0*/  SHF.R.S32.HI R73, RZ, 0x8, R73 ;  /* 0x00000008ff497819 */ /* 0x000fe40000011449 */
[C---:B0-----:R-:W-:Y:S01]  /*45000*/  IADD3 R68, P0, PT, R70.reuse, R2, RZ ;  /* 0x0000000246447210 */ /* 0x041fe20007f1e0ff */
[----:B------:R-:W-:Y:S01]  /*45010*/  VIADD R72, R71, UR5 ;  /* 0x0000000547487c36 */ /* 0x000fe20008000000 */
[----:B------:R-:W-:Y:S02]  /*45020*/  F2FP.SATFINITE.E4M3.F32.PACK_AB_MERGE_C R3, R93, R92, RZ ;  /* 0x0000005c5d03723e */ /* 0x000fe400048070ff */
[----:B------:R-:W-:Y:S02]  /*45030*/  LEA.HI.X.SX32 R69, R70, R0, 0x1, P0 ;  /* 0x0000000046457211 */ /* 0x000fe400000f0eff */
[----:B------:R-:W-:-:S02]  /*45040*/  IADD3 R70, P0, PT, R71, R2, RZ ;  /* 0x0000000247467210 */ /* 0x000fc40007f1e0ff */
[----:B------:R-:W-:Y:S01]  /*45050*/  PRMT R74, R3, 0x9910, RZ ;  /* 0x00009910034a7816 */ /* 0x000fe200000000ff */
[----:B------:R0:W-:Y:S01]  /*45060*/  @P2 STG.E.U8 desc[UR18][R68.64], R73 ;  /* 0x0000004944002986 */ /* 0x0001e2000c101112 */
[----:B------:R-:W-:Y:S01]  /*45070*/  ISETP.LT.AND P5, PT, R78, UR10, !P1 ;  /* 0x0000000a4e007c0c */ /* 0x000fe2000cfa1270 */
[----:B------:R-:W4:Y:S01]  /*45080*/  LDCU UR10, c[0x0][0x39c] ;  /* 0x00007380ff0a77ac */ /* 0x000f220008000800 */
[----:B------:R-:W-:Y:S01]  /*45090*/  LEA.HI.X.SX32 R71, R71, R0, 0x1, P0 ;  /* 0x0000000047477211 */ /* 0x000fe200000f0eff */
[----:B------:R-:W4:Y:S01]  /*450a0*/  LDL.LU R78, [R1+0x1288] ;  /* 0x00128800014e7983 */ /* 0x000f220000300800 */
[----:B------:R-:W-:Y:S02]  /*450b0*/  SHF.R.S32.HI R74, RZ, 0x8, R74 ;  /* 0x00000008ff4a7819 */ /* 0x000fe4000001144a */
[----:B0-----:R-:W-:-:S04]  /*450c0*/  IADD3 R68, P2, PT, R72, R2, RZ ;  /* 0x0000000248447210 */ /* 0x001fc80007f5e0ff */
[C---:B------:R-:W-:Y:S01]  /*450d0*/  LEA.HI.X.SX32 R69, R72.reuse, R0, 0x1, P2 ;  /* 0x0000000048457211 */ /* 0x040fe200010f0eff */
[----:B------:R-:W-:Y:S01]  /*450e0*/  VIADD R72, R72, UR5 ;  /* 0x0000000548487c36 */ /* 0x000fe20008000000 */
[----:B------:R0:W-:Y:S04]  /*450f0*/  @P4 STG.E.U8 desc[UR18][R70.64], R3 ;  /* 0x0000000346004986 */ /* 0x0001e8000c101112 */
[----:B------:R1:W-:Y:S01]  /*45100*/  @P3 STG.E.U8 desc[UR18][R68.64], R74 ;  /* 0x0000004a44003986 */ /* 0x0003e2000c101112 */
[----:B0-----:R-:W-:Y:S01]  /*45110*/  F2FP.SATFINITE.E4M3.F32.PACK_AB_MERGE_C R3, R5, R4, RZ ;  /* 0x000000040503723e */ /* 0x001fe200048070ff */
[C---:B------:R-:W-:Y:S01]  /*45120*/  VIADD R71, R72.reuse, UR5 ;  /* 0x0000000548477c36 */ /* 0x040fe20008000000 */
[----:B------:R-:W-:Y:S02]  /*45130*/  IADD3 R4, P3, PT, R72, R2, RZ ;  /* 0x0000000248047210 */ /* 0x000fe40007f7e0ff */
[----:B-1----:R-:W-:-:S02]  /*45140*/  PRMT R69, R3, 0x9910, RZ ;  /* 0x0000991003457816 */ /* 0x002fc400000000ff */
[----:B------:R-:W-:Y:S02]  /*45150*/  LEA.HI.X.SX32 R5, R72, R0, 0x1, P3 ;  /* 0x0000000048057211 */ /* 0x000fe400018f0eff */
[----:B------:R-:W-:Y:S02]  /*45160*/  IADD3 R68, P3, PT, R71, R2, RZ ;  /* 0x0000000247447210 */ /* 0x000fe40007f7e0ff */
[----:B------:R-:W-:Y:S02]  /*45170*/  F2FP.SATFINITE.E4M3.F32.PACK_AB_MERGE_C R70, R7, R6, RZ ;  /* 0x000000060746723e */ /* 0x000fe400048070ff */
[----:B------:R-:W-:Y:S02]  /*45180*/  SHF.R.S32.HI R6, RZ, 0x8, R69 ;  /* 0x00000008ff067819 */ /* 0x000fe40000011445 */
[C---:B------:R-:W-:Y:S01]  /*45190*/  LEA.HI.X.SX32 R69, R71.reuse, R0, 0x1, P3 ;  /* 0x0000000047457211 */ /* 0x040fe200018f0eff */
[----:B------:R-:W-:Y:S01]  /*451a0*/  VIADD R71, R71, UR5 ;  /* 0x0000000547477c36 */ /* 0x000fe20008000000 */
[----:B------:R0:W-:Y:S03]  /*451b0*/  @P5 STG.E.U8 desc[UR18][R4.64], R3 ;  /* 0x0000000304005986 */ /* 0x0001e6000c101112 */
[----:B0-----:R-:W-:Y:S01]  /*451c0*/  VIADD R3, R71, UR5 ;  /* 0x0000000547037c36 */ /* 0x001fe20008000000 */
[----:B--2---:R-:W-:Y:S01]  /*451d0*/  ISETP.LT.AND P0, PT, R77, UR4, !P1 ;  /* 0x000000044d007c0c */ /* 0x004fe2000cf01270 */
[----:B------:R-:W4:Y:S01]  /*451e0*/  LDCU UR4, c[0x0][0x39c] ;  /* 0x00007380ff0477ac */ /* 0x000f220008000800 */
[----:B------:R-:W2:Y:S01]  /*451f0*/  LDL.LU R77, [R1+0x1284] ;  /* 0x00128400014d7983 */ /* 0x000ea20000300800 */
[----:B---3--:R-:W-:Y:S01]  /*45200*/  ISETP.LT.AND P4, PT, R76, UR6, !P1 ;  /* 0x000000064c007c0c */ /* 0x008fe2000cf81270 */
[----:B------:R-:W2:Y:S02]  /*45210*/  LDCU UR6, c[0x0][0x39c] ;  /* 0x00007380ff0677ac */ /* 0x000ea40008000800 */
[----:B------:R-:W3:Y:S01]  /*45220*/  LDL.LU R76, [R1+0x1268] ;  /* 0x00126800014c7983 */ /* 0x000ee20000300800 */
[----:B-----5:R-:W-:Y:S01]  /*45230*/  ISETP.LT.AND P2, PT, R75, UR7, !P1 ;  /* 0x000000074b007c0c */ /* 0x020fe2000cf41270 */
[----:B------:R-:W3:Y:S02]  /*45240*/  LDCU UR7, c[0x0][0x39c] ;  /* 0x00007380ff0777ac */ /* 0x000ee40008000800 */
[----:B------:R-:W5:Y:S04]  /*45250*/  LDL.LU R75, [R1+0x126c] ;  /* 0x00126c00014b7983 */ /* 0x000f680000300800 */
[----:B------:R0:W-:Y:S01]  /*45260*/  @P0 STG.E.U8 desc[UR18][R68.64], R6 ;  /* 0x0000000644000986 */ /* 0x0001e2000c101112 */
[----:B------:R-:W-:-:S03]  /*45270*/  IADD3 R4, P0, PT, R71, R2, RZ ;  /* 0x0000000247047210 */ /* 0x000fc60007f1e0ff */
[----:B------:R-:W5:Y:S01]  /*45280*/  LDL.LU R73, [R1+0x1250] ;  /* 0x0012500001497983 */ /* 0x000f620000300800 */
[----:B------:R-:W-:-:S03]  /*45290*/  LEA.HI.X.SX32 R5, R71, R0, 0x1, P0 ;  /* 0x0000000047057211 */ /* 0x000fc600000f0eff */
[----:B------:R-:W5:Y:S04]  /*452a0*/  LDL.LU R72, [R1+0x1274] ;  /* 0x0012740001487983 */ /* 0x000f680000300800 */
[----:B------:R-:W5:Y:S04]  /*452b0*/  LDL.LU R71, [R1+0x1280] ;  /* 0x0012800001477983 */ /* 0x000f680000300800 */
[----:B0-----:R-:W5:Y:S01]  /*452c0*/  LDL.LU R69, [R1+0x1264] ;  /* 0x0012640001457983 */ /* 0x001f620000300800 */
[----:B------:R-:W-:Y:S02]  /*452d0*/  PRMT R7, R70, 0x9910, RZ ;  /* 0x0000991046077816 */ /* 0x000fe400000000ff */
[----:B------:R-:W-:-:S02]  /*452e0*/  IADD3 R6, P5, PT, R3, R2, RZ ;  /* 0x0000000203067210 */ /* 0x000fc40007fbe0ff */
[----:B------:R-:W-:Y:S02]  /*452f0*/  SHF.R.S32.HI R68, RZ, 0x8, R7 ;  /* 0x00000008ff447819 */ /* 0x000fe40000011407 */
[C---:B------:R-:W-:Y:S01]  /*45300*/  LEA.HI.X.SX32 R7, R3.reuse, R0, 0x1, P5 ;  /* 0x0000000003077211 */ /* 0x040fe200028f0eff */
[----:B------:R-:W-:Y:S01]  /*45310*/  VIADD R3, R3, UR5 ;  /* 0x0000000503037c36 */ /* 0x000fe20008000000 */
[----:B------:R0:W-:Y:S01]  /*45320*/  @P4 STG.E.U8 desc[UR18][R4.64], R70 ;  /* 0x0000004604004986 */ /* 0x0001e2000c101112 */
[----:B------:R-:W-:-:S03]  /*45330*/  F2FP.SATFINITE.E4M3.F32.PACK_AB_MERGE_C R8, R9, R8, RZ ;  /* 0x000000080908723e */ /* 0x000fc600048070ff */
[----:B------:R1:W-:Y:S01]  /*45340*/  @P2 STG.E.U8 desc[UR18][R6.64], R68 ;  /* 0x0000004406002986 */ /* 0x0003e2000c101112 */
[----:B0-----:R-:W-:-:S03]  /*45350*/  IADD3 R4, P5, PT, R3, R2, RZ ;  /* 0x0000000203047210 */ /* 0x001fc60007fbe0ff */
[----:B------:R-:W5:Y:S01]  /*45360*/  LDL.LU R70, [R1+0x12a8] ;  /* 0x0012a80001467983 */ /* 0x000f620000300800 */
[----:B----4-:R-:W-:Y:S01]  /*45370*/  ISETP.LT.AND P0, PT, R78, UR4, !P1 ;  /* 0x000000044e007c0c */ /* 0x010fe2000cf01270 */
[C---:B-1----:R-:W-:Y:S01]  /*45380*/  VIADD R6, R3.reuse, UR5 ;  /* 0x0000000503067c36 */ /* 0x042fe20008000000 */
[----:B------:R-:W-:Y:S01]  /*45390*/  LEA.HI.X.SX32 R5, R3, R0, 0x1, P5 ;  /* 0x0000000003057211 */ /* 0x000fe200028f0eff */
[----:B------:R-:W0:Y:S01]  /*453a0*/  LDCU UR4, c[0x0][0x39c] ;  /* 0x00007380ff0477ac */ /* 0x000e220008000800 */
[----:B------:R-:W-:Y:S01]  /*453b0*/  PRMT R7, R8, 0x9910, RZ ;  /* 0x0000991008077816 */ /* 0x000fe200000000ff */
[----:B------:R-:W-:-:S03]  /*453c0*/  VIADD R3, R6, UR5 ;  /* 0x0000000506037c36 */ /* 0x000fc60008000000 */
[----:B------:R-:W-:-:S05]  /*453d0*/  SHF.R.S32.HI R9, RZ, 0x8, R7 ;  /* 0x00000008ff097819 */ /* 0x000fca0000011407 */
[----:B------:R1:W-:Y:S02]  /*453e0*/  @P0 STG.E.U8 desc[UR18][R4.64], R8 ;  /* 0x0000000804000986 */ /* 0x0003e4000c101112 */
[----:B-1----:R-:W-:Y:S01]  /*453f0*/  IADD3 R4, P0, PT, R6, R2, RZ ;  /* 0x0000000206047210 */ /* 0x002fe20007f1e0ff */
[----:B------:R-:W-:-:S03]  /*45400*/  VIADD R8, R3, UR5 ;  /* 0x0000000503087c36 */ /* 0x000fc60008000000 */
[----:B------:R-:W-:Y:S02]  /*45410*/  LEA.HI.X.SX32 R5, R6, R0, 0x1, P0 ;  /* 0x0000000006057211 */ /* 0x000fe400000f0eff */
[----:B------:R-:W-:Y:S02]  /*45420*/  IADD3 R6, P0, PT, R3, R2, RZ ;  /* 0x0000000203067210 */ /* 0x000fe40007f1e0ff */
[----:B------:R-:W-:Y:S02]  /*45430*/  F2FP.SATFINITE.E4M3.F32.PACK_AB_MERGE_C R10, R11, R10, RZ ;  /* 0x0000000a0b0a723e */ /* 0x000fe400048070ff */
[----:B------:R-:W-:Y:S02]  /*45440*/  LEA.HI.X.SX32 R7, R3, R0, 0x1, P0 ;  /* 0x0000000003077211 */ /* 0x000fe400000f0eff */
[----:B------:R-:W-:-:S04]  /*45450*/  PRMT R11, R10, 0x9910, RZ ;  /* 0x000099100a0b7816 */ /* 0x000fc800000000ff */
[----:B------:R-:W-:Y:S02]  /*45460*/  SHF.R.S32.HI R11, RZ, 0x8, R11 ;  /* 0x00000008ff0b7819 */ /* 0x000fe4000001140b */
[----:B------:R-:W-:Y:S02]  /*45470*/  F2FP.SATFINITE.E4M3.F32.PACK_AB_MERGE_C R12, R13, R12, RZ ;  /* 0x0000000c0d0c723e */ /* 0x000fe400048070ff */
[----:B--2---:R-:W-:Y:S01]  /*45480*/  ISETP.LT.AND P3, PT, R77, UR6, !P1 ;  /* 0x000000064d007c0c */ /* 0x004fe2000cf61270 */
[----:B------:R-:W1:Y:S01]  /*45490*/  LDCU UR6, c[0x0][0x39c] ;  /* 0x00007380ff0677ac */ /* 0x000e620008000800 */
[----:B---3--:R-:W-:Y:S01]  /*454a0*/  ISETP.LT.AND P4, PT, R76, UR7, !P1 ;  /* 0x000000074c007c0c */ /* 0x008fe2000cf81270 */
[----:B------:R-:W2:Y:S01]  /*454b0*/  LDCU UR7, c[0x0][0x39c] ;  /* 0x00007380ff0777ac */ /* 0x000ea20008000800 */
[----:B-----5:R-:W-:Y:S01]  /*454c0*/  ISETP.LT.AND P2, PT, R75, UR9, !P1 ;  /* 0x000000094b007c0c */ /* 0x020fe2000cf41270 */
[----:B------:R-:W3:Y:S08]  /*454d0*/  LDCU UR9, c[0x0][0x39c] ;  /* 0x00007380ff0977ac */ /* 0x000ef00008000800 */
[----:B------:R4:W-:Y:S04]  /*454e0*/  @P3 STG.E.U8 desc[UR18][R4.64], R9 ;  /* 0x0000000904003986 */ /* 0x0009e8000c101112 */
[----:B------:R5:W-:Y:S01]  /*454f0*/  @P4 STG.E.U8 desc[UR18][R6.64], R10 ;  /* 0x0000000a06004986 */ /* 0x000be2000c101112 */
[----:B----4-:R-:W-:-:S04]  /*45500*/  IADD3 R4, P3, PT, R8, R2, RZ ;  /* 0x0000000208047210 */ /* 0x010fc80007f7e0ff */
[C---:B------:R-:W-:Y:S02]  /*45510*/  LEA.HI.X.SX32 R5, R8.reuse, R0, 0x1, P3 ;  /* 0x0000000008057211 */ /* 0x040fe400018f0eff */
[----:B--2---:R-:W-:Y:S01]  /*45520*/  ISETP.LT.AND P3, PT, R69, UR7, !P1 ;  /* 0x0000000745007c0c */ /* 0x004fe2000cf61270 */
[----:B------:R-:W-:Y:S01]  /*45530*/  VIADD R8, R8, UR5 ;  /* 0x0000000508087c36 */ /* 0x000fe20008000000 */
[----:B------:R-:W2:Y:S01]  /*45540*/  LDL.LU R69, [R1+0x128c] ;  /* 0x00128c0001457983 */ /* 0x000ea20000300800 */
[----:B------:R-:W-:Y:S01]  /*45550*/  ISETP.LT.AND P5, PT, R73, UR10, !P1 ;  /* 0x0000000a49007c0c */ /* 0x000fe2000cfa1270 */
[----:B------:R-:W4:Y:S02]  /*45560*/  LDCU UR10, c[0x0][0x39c] ;  /* 0x00007380ff0a77ac */ /* 0x000f240008000800 */
[----:B------:R-:W3:Y:S01]  /*45570*/  LDL.LU R68, [R1+0x1290] ;  /* 0x0012900001447983 */ /* 0x000ee20000300800 */
[----:B-----5:R-:W-:Y:S01]  /*45580*/  PRMT R7, R12, 0x9910, RZ ;  /* 0x000099100c077816 */ /* 0x020fe200000000ff */
[----:B------:R-:W3:Y:S02]  /*45590*/  LDCU UR7, c[0x0][0x39c] ;  /* 0x00007380ff0777ac */ /* 0x000ee40008000800 */
[----:B------:R-:W5:Y:S04]  /*455a0*/  LDL.LU R10, [R1+0x1294] ;  /* 0x00129400010a7983 */ /* 0x000f680000300800 */
[----:B------:R-:W4:Y:S04]  /*455b0*/  LDL.LU R9, [R1+0x1270] ;  /* 0x0012700001097983 */ /* 0x000f280000300800 */
[----:B------:R0:W-:Y:S04]  /*455c0*/  @P2 STG.E.U8 desc[UR18][R4.64], R11 ;  /* 0x0000000b04002986 */ /* 0x0001e8000c101112 */
[----:B------:R-:W5:Y:S01]  /*455d0*/  LDL.LU R13, [R1+0x12a0] ;  /* 0x0012a000010d7983 */ /* 0x000f620000300800 */
[----:B0-----:R-:W-:-:S04]  /*455e0*/  IADD3 R4, P2, PT, R8, R2, RZ ;  /* 0x0000000208047210 */ /* 0x001fc80007f5e0ff */
[----:B------:R-:W-:-:S05]  /*455f0*/  LEA.HI.X.SX32 R5, R8, R0, 0x1, P2 ;  /* 0x0000000008057211 */ /* 0x000fca00010f0eff */
[----:B------:R0:W-:Y:S04]  /*45600*/  @P5 STG.E.U8 desc[UR18][R4.64], R12 ;  /* 0x0000000c04005986 */ /* 0x0001e8000c101112 */
[----:B0-----:R-:W5:Y:S01]  /*45610*/  LDL.LU R12, [R1+0x127c] ;  /* 0x00127c00010c7983 */ /* 0x001f620000300800 */
[----:B------:R-:W-:Y:S01]  /*45620*/  VIADD R3, R8, UR5 ;  /* 0x0000000508037c36 */ /* 0x000fe20008000000 */
[----:B------:R-:W-:Y:S01]  /*45630*/  ISETP.LT.AND P0, PT, R72, UR4, !P1 ;  /* 0x0000000448007c0c */ /* 0x000fe2000cf01270 */
[----:B------:R-:W0:Y:S01]  /*45640*/  LDCU UR4, c[0x0][0x39c] ;  /* 0x00007380ff0477ac */ /* 0x000e220008000800 */
[----:B------:R-:W-:Y:S01]  /*45650*/  F2FP.SATFINITE.E4M3.F32.PACK_AB_MERGE_C R14, R15, R14, RZ ;  /* 0x0000000e0f0e723e */ /* 0x000fe200048070ff */
[----:B------:R-:W5:Y:S01]  /*45660*/  LDL.LU R11, [R1+0x1278] ;  /* 0x00127800010b7983 */ /* 0x000f620000300800 */
[----:B------:R-:W-:-:S02]  /*45670*/  IADD3 R6, P2, PT, R3, R2, RZ ;  /* 0x0000000203067210 */ /* 0x000fc40007f5e0ff */
[----:B------:R-:W-:Y:S02]  /*45680*/  SHF.R.S32.HI R8, RZ, 0x8, R7 ;  /* 0x00000008ff087819 */ /* 0x000fe40000011407 */
[C---:B------:R-:W-:Y:S01]  /*45690*/  LEA.HI.X.SX32 R7, R3.reuse, R0, 0x1, P2 ;  /* 0x0000000003077211 */ /* 0x040fe200010f0eff */
[----:B------:R-:W-:Y:S01]  /*456a0*/  VIADD R3, R3, UR5 ;  /* 0x0000000503037c36 */ /* 0x000fe20008000000 */
[----:B-1----:R-:W-:Y:S01]  /*456b0*/  ISETP.LT.AND P4, PT, R71, UR6, !P1 ;  /* 0x0000000647007c0c */ /* 0x002fe2000cf81270 */
[----:B------:R-:W2:Y:S02]  /*456c0*/  LDCU UR6, c[0x0][0x39c] ;  /* 0x00007380ff0677ac */ /* 0x000ea40008000800 */
[----:B------:R1:W-:Y:S01]  /*456d0*/  @P0 STG.E.U8 desc[UR18][R6.64], R8 ;  /* 0x0000000806000986 */ /* 0x0003e2000c101112 */
[----:B------:R-:W-:-:S04]  /*456e0*/  IADD3 R4, P0, PT, R3, R2, RZ ;  /* 0x0000000203047210 */ /* 0x000fc80007f1e0ff */
[C---:B------:R-:W-:Y:S01]  /*456f0*/  LEA.HI.X.SX32 R5, R3.reuse, R0, 0x1, P0 ;  /* 0x0000000003057211 */ /* 0x040fe200000f0eff */
[----:B-1----:R-:W-:Y:S01]  /*45700*/  VIADD R8, R3, UR5 ;  /* 0x0000000503087c36 */ /* 0x002fe20008000000 */
[----:B------:R-:W-:-:S04]  /*45710*/  PRMT R7, R14, 0x9910, RZ ;  /* 0x000099100e077816 */ /* 0x000fc800000000ff */
[C---:B------:R-:W-:Y:S02]  /*45720*/  IADD3 R6, P5, PT, R8.reuse, R2, RZ ;  /* 0x0000000208067210 */ /* 0x040fe40007fbe0ff */
[----:B------:R-:W-:Y:S02]  /*45730*/  SHF.R.S32.HI R3, RZ, 0x8, R7 ;  /* 0x00000008ff037819 */ /* 0x000fe40000011407 */
[C---:B------:R-:W-:Y:S01]  /*45740*/  LEA.HI.X.SX32 R7, R8.reuse, R0, 0x1, P5 ;  /* 0x0000000008077211 */ /* 0x040fe200028f0eff */
[----:B------:R-:W-:Y:S01]  /*45750*/  VIADD R8, R8, UR5 ;  /* 0x0000000508087c36 */ /* 0x000fe20008000000 */
[----:B0-----:R-:W-:Y:S01]  /*45760*/  ISETP.LT.AND P0, PT, R70, UR4, !P1 ;  /* 0x0000000446007c0c */ /* 0x001fe2000cf01270 */
[----:B------:R0:W-:Y:S01]  /*45770*/  @P4 STG.E.U8 desc[UR18][R4.64], R14 ;  /* 0x0000000e04004986 */ /* 0x0001e2000c101112 */
[----:B------:R-:W-:Y:S01]  /*45780*/  F2FP.SATFINITE.E4M3.F32.PACK_AB_MERGE_C R16, R17, R16, RZ ;  /* 0x000000101110723e */ /* 0x000fe200048070ff */
[----:B------:R-:W1:Y:S02]  /*45790*/  LDCU UR4, c[0x0][0x39c] ;  /* 0x00007380ff0477ac */ /* 0x000e640008000800 */
[----:B------:R1:W-:Y:S01]  /*457a0*/  @P3 STG.E.U8 desc[UR18][R6.64], R3 ;  /* 0x0000000306003986 */ /* 0x0003e2000c101112 */
[----:B0-----:R-:W-:-:S04]  /*457b0*/  IADD3 R4, P5, PT, R8, R2, RZ ;  /* 0x0000000208047210 */ /* 0x001fc80007fbe0ff */
[C---:B------:R-:W-:Y:S01]  /*457c0*/  LEA.HI.X.SX32 R5, R8.reuse, R0, 0x1, P5 ;  /* 0x0000000008057211 */ /* 0x040fe200028f0eff */
[----:B------:R-:W-:Y:S01]  /*457d0*/  VIADD R8, R8, UR5 ;  /* 0x0000000508087c36 */ /* 0x000fe20008000000 */
[----:B-1----:R-:W-:-:S03]  /*457e0*/  PRMT R3, R16, 0x9910, RZ ;  /* 0x0000991010037816 */ /* 0x002fc600000000ff */
[----:B------:R0:W-:Y:S01]  /*457f0*/  @P0 STG.E.U8 desc[UR18][R4.64], R16 ;  /* 0x0000001004000986 */ /* 0x0001e2000c101112 */
[----:B------:R-:W-:Y:S02]  /*45800*/  F2FP.SATFINITE.E4M3.F32.PACK_AB_MERGE_C R18, R19, R18, RZ ;  /* 0x000000121312723e */ /* 0x000fe400048070ff */
[----:B0-----:R-:W-:-:S04]  /*45810*/  IADD3 R4, P0, PT, R8, R2, RZ ;  /* 0x0000000208047210 */ /* 0x001fc80007f1e0ff */
[----:B------:R-:W-:Y:S02]  /*45820*/  LEA.HI.X.SX32 R5, R8, R0, 0x1, P0 ;  /* 0x0000000008057211 */ /* 0x000fe400000f0eff */
[----:B--2---:R-:W-:Y:S01]  /*45830*/  ISETP.LT.AND P2, PT, R69, UR6, !P1 ;  /* 0x0000000645007c0c */ /* 0x004fe2000cf41270 */
[----:B------:R-:W0:Y:S01]  /*45840*/  LDCU UR6, c[0x0][0x39c] ;  /* 0x00007380ff0677ac */ /* 0x000e220008000800 */
[----:B---3--:R-:W-:Y:S01]  /*45850*/  ISETP.LT.AND P4, PT, R68, UR7, !P1 ;  /* 0x0000000744007c0c */ /* 0x008fe2000cf81270 */
[----:B------:R-:W1:Y:S01]  /*45860*/  LDCU UR7, c[0x0][0x39c] ;  /* 0x00007380ff0777ac */ /* 0x000e620008000800 */
[----:B----4-:R-:W-:Y:S01]  /*45870*/  ISETP.LT.AND P5, PT, R9, UR10, !P1 ;  /* 0x0000000a09007c0c */ /* 0x010fe2000cfa1270 */
[----:B------:R-:W-:Y:S01]  /*45880*/  IMAD.MOV.U32 R9, RZ, RZ, R3 ;  /* 0x000000ffff097224 */ /* 0x000fe200078e0003 */
[----:B-----5:R-:W-:Y:S01]  /*45890*/  ISETP.LT.AND P3, PT, R10, UR9, !P1 ;  /* 0x000000090a007c0c */ /* 0x020fe2000cf61270 */
[----:B------:R-:W-:Y:S01]  /*458a0*/  VIADD R3, R8, UR5 ;  /* 0x0000000508037c36 */ /* 0x000fe20008000000 */
[----:B------:R-:W-:Y:S01]  /*458b0*/  F2FP.SATFINITE.E4M3.F32.PACK_AB_MERGE_C R20, R21, R20, RZ ;  /* 0x000000141514723e */ /* 0x000fe200048070ff */
[----:B------:R-:W2:Y:S03]  /*458c0*/  LDCU UR9, c[0x0][0x39c] ;  /* 0x00007380ff0977ac */ /* 0x000ea60008000800 */
[----:B------:R-:W-:Y:S01]  /*458d0*/  IADD3 R6, P0, PT, R3, R2, RZ ;  /* 0x0000000203067210 */ /* 0x000fe20007f1e0ff */
[----:B------:R-:W3:Y:S01]  /*458e0*/  LDCU UR10, c[0x0][0x39c] ;  /* 0x00007380ff0a77ac */ /* 0x000ee20008000800 */
[----:B------:R-:W-:-:S02]  /*458f0*/  SHF.R.S32.HI R9, RZ, 0x8, R9 ;  /* 0x00000008ff097819 */ /* 0x000fc40000011409 */
[----:B------:R-:W-:-:S03]  /*45900*/  LEA.HI.X.SX32 R7, R3, R0, 0x1, P0 ;  /* 0x0000000003077211 */ /* 0x000fc600000f0eff */
[----:B------:R4:W-:Y:S04]  /*45910*/  @P2 STG.E.U8 desc[UR18][R4.64], R9 ;  /* 0x0000000904002986 */ /* 0x0009e8000c101112 */
[----:B------:R5:W-:Y:S01]  /*45920*/  @P4 STG.E.U8 desc[UR18][R6.64], R18 ;  /* 0x0000001206004986 */ /* 0x000be2000c101112 */
[----:B0-----:R-:W-:Y:S01]  /*45930*/  ISETP.LT.AND P4, PT, R12, UR6, !P1 ;  /* 0x000000060c007c0c */ /* 0x001fe2000cf81270 */
[----:B------:R-:W-:Y:S02]  /*45940*/  VIADD R8, R3, UR5 ;  /* 0x0000000503087c36 */ /* 0x000fe40008000000 */
[----:B------:R-:W2:Y:S01]  /*45950*/  LDL.LU R12, [R1+0xf88] ;  /* 0x000f8800010c7983 */ /* 0x000ea20000300800 */
[----:B------:R-:W-:Y:S01]  /*45960*/  PRMT R10, R18, 0x9910, RZ ;  /* 0x00009910120a7816 */ /* 0x000fe200000000ff */
[----:B------:R-:W0:Y:S01]  /*45970*/  LDCU UR6, c[0x0][0x39c] ;  /* 0x00007380ff0677ac */ /* 0x000e220008000800 */
[----:B----4-:R-:W-:Y:S01]  /*45980*/  IADD3 R4, P2, PT, R8, R2, RZ ;  /* 0x0000000208047210 */ /* 0x010fe20007f5e0ff */
[----:B------:R-:W0:Y:S01]  /*45990*/  LDL.LU R9, [R1+0xf38] ;  /* 0x000f380001097983 */ /* 0x000e220000300800 */
[----:B------:R-:W-:-:S02]  /*459a0*/  SHF.R.S32.HI R10, RZ, 0x8, R10 ;  /* 0x00000008ff0a7819 */ /* 0x000fc4000001140a */
[C---:B------:R-:W-:Y:S01]  /*459b0*/  LEA.HI.X.SX32 R5, R8.reuse, R0, 0x1, P2 ;  /* 0x0000000008057211 */ /* 0x040fe200010f0eff */
[----:B------:R-:W-:Y:S01]  /*459c0*/  VIADD R8, R8, UR5 ;  /* 0x0000000508087c36 */ /* 0x000fe20008000000 */
[----:B------:R-:W-:Y:S01]  /*459d0*/  ISETP.LT.AND P0, PT, R13, UR4, !P1 ;  /* 0x000000040d007c0c */ /* 0x000fe2000cf01270 */
[----:B------:R-:W2:Y:S01]  /*459e0*/  LDCU UR4, c[0x0][0x39c] ;  /* 0x00007380ff0477ac */ /* 0x000ea20008000800 */
[----:B-----5:R-:W-:Y:S01]  /*459f0*/  PRMT R7, R20, 0x9910, RZ ;  /* 0x0000991014077816 */ /* 0x020fe200000000ff */
[----:B------:R4:W-:Y:S01]  /*45a00*/  @P3 STG.E.U8 desc[UR18][R4.64], R10 ;  /* 0x0000000a04003986 */ /* 0x0009e2000c101112 */
[----:B------:R-:W-:-:S03]  /*45a10*/  VIADD R3, R8, UR5 ;  /* 0x0000000508037c36 */ /* 0x000fc60008000000 */
[----:B------:R-:W5:Y:S01]  /*45a20*/  LDL.LU R15, [R1+0xf34] ;  /* 0x000f3400010f7983 */ /* 0x000f620000300800 */
[----:B-1----:R-:W-:Y:S01]  /*45a30*/  ISETP.LT.AND P2, PT, R11, UR7, !P1 ;  /* 0x000000070b007c0c */ /* 0x002fe2000cf41270 */
[----:B------:R-:W5:Y:S02]  /*45a40*/  LDCU UR7, c[0x0][0x39c] ;  /* 0x00007380ff0777ac */ /* 0x000f640008000800 */
[----:B------:R-:W3:Y:S01]  /*45a50*/  LDL.LU R14, [R1+0xf3c] ;  /* 0x000f3c00010e7983 */ /* 0x000ee20000300800 */
[----:B----4-:R-:W-:-:S03]  /*45a60*/  IADD3 R4, P3, PT, R8, R2, RZ ;  /* 0x0000000208047210 */ /* 0x010fc60007f7e0ff */
[----:B------:R-:W4:Y:S01]  /*45a70*/  LDL.LU R11, [R1+0x129c] ;  /* 0x00129c00010b7983 */ /* 0x000f220000300800 */
[----:B------:R-:W-:-:S03]  /*45a80*/  LEA.HI.X.SX32 R5, R8, R0, 0x1, P3 ;  /* 0x0000000008057211 */ /* 0x000fc600018f0eff */
[----:B------:R-:W3:Y:S01]  /*45a90*/  LDL.LU R13, [R1+0x12ac] ;  /* 0x0012ac00010d7983 */ /* 0x000ee20000300800 */
[C---:B------:R-:W-:Y:S02]  /*45aa0*/  IADD3 R6, P3, PT, R3.reuse, R2, RZ ;  /* 0x0000000203067210 */ /* 0x040fe40007f7e0ff */
[----:B------:R-:W-:Y:S02]  /*45ab0*/  SHF.R.S32.HI R8, RZ, 0x8, R7 ;  /* 0x00000008ff087819 */ /* 0x000fe40000011407 */
[C---:B------:R-:W-:Y:S01]  /*45ac0*/  LEA.HI.X.SX32 R7, R3.reuse, R0, 0x1, P3 ;  /* 0x0000000003077211 */ /* 0x040fe200018f0eff */
[----:B------:R-:W-:Y:S01]  /*45ad0*/  VIADD R3, R3, UR5 ;  /* 0x0000000503037c36 */ /* 0x000fe20008000000 */
[----:B------:R1:W-:Y:S04]  /*45ae0*/  @P5 STG.E.U8 desc[UR18][R4.64], R20 ;  /* 0x0000001404005986 */ /* 0x0003e8000c101112 */
[----:B------:R2:W-:Y:S01]  /*45af0*/  @P0 STG.E.U8 desc[UR18][R6.64], R8 ;  /* 0x0000000806000986 */ /* 0x0005e2000c101112 */
[----:B-1----:R-:W-:-:S04]  /*45b00*/  IADD3 R4, P0, PT, R3, R2, RZ ;  /* 0x0000000203047210 */ /* 0x002fc80007f1e0ff */
[C---:B------:R-:W-:Y:S02]  /*45b10*/  LEA.HI.X.SX32 R5, R3.reuse, R0, 0x1, P0 ;  /* 0x0000000003057211 */ /* 0x040fe400000f0eff */
[----:B--2---:R-:W-:Y:S01]  /*45b20*/  ISETP.LT.AND P0, PT, R12, UR4, !P1 ;  /* 0x000000040c007c0c */ /* 0x004fe2000cf01270 */
[----:B------:R-:W-:Y:S01]  /*45b30*/  VIADD R8, R3, UR5 ;  /* 0x0000000503087c36 */ /* 0x000fe20008000000 */
[----:B------:R-:W2:Y:S01]  /*45b40*/  LDL.LU R12, [R1+0xf44] ;  /* 0x000f4400010c7983 */ /* 0x000ea20000300800 */
[----:B------:R-:W-:Y:S01]  /*45b50*/  F2FP.SATFINITE.E4M3.F32.PACK_AB_MERGE_C R22, R23, R22, RZ ;  /* 0x000000161716723e */ /* 0x000fe200048070ff */
[----:B------:R-:W1:Y:S01]  /*45b60*/  LDCU UR4, c[0x0][0x39c] ;  /* 0x00007380ff0477ac */ /* 0x000e620008000800 */
[----:B0-----:R-:W-:Y:S01]  /*45b70*/  ISETP.LT.AND P3, PT, R9, UR6, !P1 ;  /* 0x0000000609007c0c */ /* 0x001fe2000cf61270 */
[----:B------:R-:W-:Y:S01]  /*45b80*/  VIADD R9, R8, UR5 ;  /* 0x0000000508097c36 */ /* 0x000fe20008000000 */
[----:B------:R-:W-:Y:S02]  /*45b90*/  PRMT R7, R22, 0x9910, RZ ;  /* 0x0000991016077816 */ /* 0x000fe400000000ff */
[C---:B------:R-:W-:Y:S01]  /*45ba0*/  IADD3 R6, P5, PT, R8.reuse, R2, RZ ;  /* 0x0000000208067210 */ /* 0x040fe20007fbe0ff */
[----:B------:R0:W-:Y:S01]  /*45bb0*/  @P4 STG.E.U8 desc[UR18][R4.64], R22 ;  /* 0x0000001604004986 */ /* 0x0001e2000c101112 */
[----:B------:R-:W-:Y:S01]  /*45bc0*/  SHF.R.S32.HI R3, RZ, 0x8, R7 ;  /* 0x00000008ff037819 */ /* 0x000fe20000011407 */
[----:B------:R-:W2:Y:S01]  /*45bd0*/  LDCU UR6, c[0x0][0x39c] ;  /* 0x00007380ff0677ac */ /* 0x000ea20008000800 */
[----:B------:R-:W-:Y:S01]  /*45be0*/  LEA.HI.X.SX32 R7, R8, R0, 0x1, P5 ;  /* 0x0000000008077211 */ /* 0x000fe200028f0eff */
[----:B------:R-:W4:Y:S01]  /*45bf0*/  LDL.LU R10, [R1+0xf40] ;  /* 0x000f4000010a7983 */ /* 0x000f220000300800 */
[----:B------:R-:W-:-:S02]  /*45c00*/  F2FP.SATFINITE.E4M3.F32.PACK_AB_MERGE_C R25, R25, R24, RZ ;  /* 0x000000181919723e */ /* 0x000fc400048070ff */
[C---:B0-----:R-:W-:Y:S01]  /*45c10*/  IADD3 R4, P5, PT, R9.reuse, R2, RZ ;  /* 0x0000000209047210 */ /* 0x041fe20007fbe0ff */
[----:B------:R0:W-:Y:S03]  /*45c20*/  @P2 STG.E.U8 desc[UR18][R6.64], R3 ;  /* 0x0000000306002986 */ /* 0x0001e6000c101112 */
[C---:B------:R-:W-:Y:S01]  /*45c30*/  LEA.HI.X.SX32 R5, R9.reuse, R0, 0x1, P5 ;  /* 0x0000000009057211 */ /* 0x040fe200028f0eff */
[----:B------:R-:W-:Y:S01]  /*45c40*/  VIADD R9, R9, UR5 ;  /* 0x0000000509097c36 */ /* 0x000fe20008000000 */
[----:B------:R-:W-:Y:S01]  /*45c50*/  PRMT R8, R25, 0x9910, RZ ;  /* 0x0000991019087816 */ /* 0x000fe200000000ff */
[----:B------:R-:W4:Y:S01]  /*45c60*/  LDL.LU R16, [R1+0xf30] ;  /* 0x000f300001107983 */ /* 0x000f220000300800 */
[----:B-----5:R-:W-:Y:S01]  /*45c70*/  ISETP.LT.AND P4, PT, R15, UR7, !P1 ;  /* 0x000000070f007c0c */ /* 0x020fe2000cf81270 */
[----:B------:R-:W5:Y:S02]  /*45c80*/  LDCU UR7, c[0x0][0x39c] ;  /* 0x00007380ff0777ac */ /* 0x000f640008000800 */
[----:B------:R1:W-:Y:S01]  /*45c90*/  @P0 STG.E.U8 desc[UR18][R4.64], R25 ;  /* 0x0000001904000986 */ /* 0x0003e2000c101112 */
[----:B0-----:R-:W-:-:S02]  /*45ca0*/  VIADD R7, R9, UR5 ;  /* 0x0000000509077c36 */ /* 0x001fc40008000000 */
[----:B------:R-:W-:Y:S01]  /*45cb0*/  IMAD.MOV.U32 R3, RZ, RZ, R8 ;  /* 0x000000ffff037224 */ /* 0x000fe200078e0008 */
[----:B-1----:R-:W-:-:S04]  /*45cc0*/  IADD3 R4, P0, PT, R9, R2, RZ ;  /* 0x0000000209047210 */ /* 0x002fc80007f1e0ff */
[----:B------:R-:W-:Y:S02]  /*45cd0*/  LEA.HI.X.SX32 R5, R9, R0, 0x1, P0 ;  /* 0x0000000009057211 */ /* 0x000fe400000f0eff */
[C---:B------:R-:W-:Y:S02]  /*45ce0*/  IADD3 R6, P0, PT, R7.reuse, R2, RZ ;  /* 0x0000000207067210 */ /* 0x040fe40007f1e0ff */
[----:B------:R-:W-:Y:S01]  /*45cf0*/  SHF.R.S32.HI R9, RZ, 0x8, R3 ;  /* 0x00000008ff097819 */ /* 0x000fe20000011403 */
[----:B------:R-:W-:Y:S01]  /*45d00*/  VIADD R3, R7, UR5 ;  /* 0x0000000507037c36 */ /* 0x000fe20008000000 */
[----:B------:R-:W-:Y:S02]  /*45d10*/  F2FP.SATFINITE.E4M3.F32.PACK_AB_MERGE_C R27, R27, R26, RZ ;  /* 0x0000001a1b1b723e */ /* 0x000fe400048070ff */
[----:B------:R-:W-:Y:S01]  /*45d20*/  LEA.HI.X.SX32 R7, R7, R0, 0x1, P0 ;  /* 0x0000000007077211 */ /* 0x000fe200000f0eff */
[----:B------:R0:W-:Y:S04]  /*45d30*/  @P3 STG.E.U8 desc[UR18][R4.64], R9 ;  /* 0x0000000904003986 */ /* 0x0001e8000c101112 */
[----:B------:R-:W-:Y:S01]  /*45d40*/  @P4 STG.E.U8 desc[UR18][R6.64], R27 ;  /* 0x0000001b06004986 */ /* 0x000fe2000c101112 */
[----:B--2---:R-:W-:Y:S01]  /*45d50*/  ISETP.LT.AND P4, PT, R12, UR6, !P1 ;  /* 0x000000060c007c0c */ /* 0x004fe2000cf81270 */
[----:B------:R-:W1:Y:S02]  /*45d60*/  LDCU UR6, c[0x0][0x39c] ;  /* 0x00007380ff0677ac */ /* 0x000e640008000800 */
[----:B------:R-:W1:Y:S01]  /*45d70*/  LDL.LU R12, [R1+0xf2c] ;  /* 0x000f2c00010c7983 */ /* 0x000e620000300800 */
[----:B---3--:R-:W-:-:S02]  /*45d80*/  ISETP.LT.AND P2, PT, R14, UR9, !P1 ;  /* 0x000000090e007c0c */ /* 0x008fc4000cf41270 */
[----:B----4-:R-:W-:Y:S01]  /*45d90*/  ISETP.LT.AND P5, PT, R11, UR10, !P1 ;  /* 0x0000000a0b007c0c */ /* 0x010fe2000cfa1270 */
[----:B------:R-:W2:Y:S01]  /*45da0*/  LDCU UR10, c[0x0][0x39c] ;  /* 0x00007380ff0a77ac */ /* 0x000ea20008000800 */
[----:B------:R-:W-:Y:S02]  /*45db0*/  PRMT R11, R27, 0x9910, RZ ;  /* 0x000099101b0b7816 */ /* 0x000fe400000000ff */
[C---:B0-----:R-:W-:Y:S01]  /*45dc0*/  IADD3 R4, P3, PT, R3.reuse, R2, RZ ;  /* 0x0000000203047210 */ /* 0x041fe20007f7e0ff */
[----:B------:R-:W0:Y:S01]  /*45dd0*/  LDCU UR9, c[0x0][0x39c] ;  /* 0x00007380ff0977ac */ /* 0x000e220008000800 */
[----:B------:R-:W-:Y:S02]  /*45de0*/  SHF.R.S32.HI R11, RZ, 0x8, R11 ;  /* 0x00000008ff0b7819 */ /* 0x000fe4000001140b */
[C---:B------:R-:W-:Y:S01]  /*45df0*/  LEA.HI.X.SX32 R5, R3.reuse, R0, 0x1, P3 ;  /* 0x0000000003057211 */ /* 0x040fe200018f0eff */
[----:B------:R-:W-:-:S04]  /*45e00*/  VIADD R3, R3, UR5 ;  /* 0x0000000503037c36 */ /* 0x000fc80008000000 */
[----:B------:R3:W-:Y:S01]  /*45e10*/  @P2 STG.E.U8 desc[UR18][R4.64], R11 ;  /* 0x0000000b04002986 */ /* 0x0007e2000c101112 */
[C---:B------:R-:W-:Y:S01]  /*45e20*/  VIADD R9, R3.reuse, UR5 ;  /* 0x0000000503097c36 */ /* 0x040fe20008000000 */
[----:B-----5:R-:W-:Y:S01]  /*45e30*/  ISETP.LT.AND P3, PT, R10, UR7, !P1 ;  /* 0x000000070a007c0c */ /* 0x020fe2000cf61270 */
[----:B------:R-:W4:Y:S01]  /*45e40*/  LDCU UR7, c[0x0][0x39c] ;  /* 0x00007380ff0777ac */ /* 0x000f220008000800 */
[----:B------:R-:W4:Y:S04]  /*45e50*/  LDL.LU R10, [R1+0xf28] ;  /* 0x000f2800010a7983 */ /* 0x000f280000300800 */
[----:B------:R-:W0:Y:S01]  /*45e60*/  LDL.LU R15, [R1+0xf24] ;  /* 0x000f2400010f7983 */ /* 0x000e220000300800 */
[----:B---3--:R-:W-:-:S03]  /*45e70*/  IADD3 R4, P2, PT, R3, R2, RZ ;  /* 0x0000000203047210 */ /* 0x008fc60007f5e0ff */
[----:B------:R-:W2:Y:S01]  /*45e80*/  LDL.LU R14, [R1+0x12b0] ;  /* 0x0012b000010e7983 */ /* 0x000ea20000300800 */
[----:B------:R-:W-:Y:S02]  /*45e90*/  LEA.HI.X.SX32 R5, R3, R0, 0x1, P2 ;  /* 0x0000000003057211 */ /* 0x000fe400010f0eff */
[----:B------:R-:W-:-:S04]  /*45ea0*/  IADD3 R6, P2, PT, R9, R2, RZ ;  /* 0x0000000209067210 */ /* 0x000fc80007f5e0ff */
[----:B------:R-:W-:Y:S02]  /*45eb0*/  LEA.HI.X.SX32 R7, R9, R0, 0x1, P2 ;  /* 0x0000000009077211 */ /* 0x000fe400010f0eff */
[----:B------:R-:W-:Y:S01]  /*45ec0*/  ISETP.LT.AND P0, PT, R13, UR4, !P1 ;  /* 0x000000040d007c0c */ /* 0x000fe2000cf01270 */
[----:B------:R-:W3:Y:S01]  /*45ed0*/  LDCU UR4, c[0x0][0x39c] ;  /* 0x00007380ff0477ac */ /* 0x000ee20008000800 */
[----:B------:R-:W-:Y:S02]  /*45ee0*/  F2FP.SATFINITE.E4M3.F32.PACK_AB_MERGE_C R29, R29, R28, RZ ;  /* 0x0000001c1d1d723e */ /* 0x000fe400048070ff */
[----:B-1----:R-:W-:Y:S01]  /*45ef0*/  ISETP.LT.AND P2, PT, R12, UR6, !P1 ;  /* 0x000000060c007c0c */ /* 0x002fe2000cf41270 */
[----:B------:R-:W-:Y:S01]  /*45f00*/  VIADD R9, R9, UR5 ;  /* 0x0000000509097c36 */ /* 0x000fe20008000000 */
[----:B------:R-:W5:Y:S01]  /*45f10*/  LDL.LU R12, [R1+0x12b4] ;  /* 0x0012b400010c7983 */ /* 0x000f620000300800 */
[----:B------:R-:W-:Y:S01]  /*45f20*/  PRMT R13, R29, 0x9910, RZ ;  /* 0x000099101d0d7816 */ /* 0x000fe200000000ff */
[----:B------:R-:W1:Y:S01]  /*45f30*/  LDCU UR6, c[0x0][0x39c] ;  /* 0x00007380ff0677ac */ /* 0x000e620008000800 */
[----:B------:R-:W-:Y:S01]  /*45f40*/  VIADD R3, R9, UR5 ;  /* 0x0000000509037c36 */ /* 0x000fe20008000000 */
[----:B------:R3:W-:Y:S01]  /*45f50*/  @P5 STG.E.U8 desc[UR18][R4.64], R29 ;  /* 0x0000001d04005986 */ /* 0x0007e2000c101112 */
[----:B------:R-:W-:-:S02]  /*45f60*/  SHF.R.S32.HI R13, RZ, 0x8, R13 ;  /* 0x00000008ff0d7819 */ /* 0x000fc4000001140d */
[----:B------:R-:W-:Y:S01]  /*45f70*/  F2FP.SATFINITE.E4M3.F32.PACK_AB_MERGE_C R31, R31, R30, RZ ;  /* 0x0000001e1f1f723e */ /* 0x000fe200048070ff */
[----:B------:R-:W1:Y:S04]  /*45f80*/  LDL.LU R11, [R1+0xf20] ;  /* 0x000f2000010b7983 */ /* 0x000e680000300800 */
[----:B------:R0:W-:Y:S01]  /*45f90*/  @P0 STG.E.U8 desc[UR18][R6.64], R13 ;  /* 0x0000000d06000986 */ /* 0x0001e2000c101112 */
[----:B---3--:R-:W-:-:S04]  /*45fa0*/  IADD3 R4, P0, PT, R9, R2, RZ ;  /* 0x0000000209047210 */ /* 0x008fc80007f1e0ff */
[----:B------:R-:W-:Y:S02]  /*45fb0*/  LEA.HI.X.SX32 R5, R9, R0, 0x1, P0 ;  /* 0x0000000009057211 */ /* 0x000fe400000f0eff */
[C---:B0-----:R-:W-:Y:S02]  /*45fc0*/  IADD3 R6, P5, PT, R3.reuse, R2, RZ ;  /* 0x0000000203067210 */ /* 0x041fe40007fbe0ff */
[----:B------:R-:W-:Y:S01]  /*45fd0*/  ISETP.LT.AND P0, PT, R16, UR4, !P1 ;  /* 0x0000000410007c0c */ /* 0x000fe2000cf01270 */
[----:B------:R0:W-:Y:S01]  /*45fe0*/  @P4 STG.E.U8 desc[UR18][R4.64], R31 ;  /* 0x0000001f04004986 */ /* 0x0001e2000c101112 */
[C---:B------:R-:W-:Y:S01]  /*45ff0*/  LEA.HI.X.SX32 R7, R3.reuse, R0, 0x1, P5 ;  /* 0x0000000003077211 */ /* 0x040fe200028f0eff */
[----:B------:R-:W-:Y:S01]  /*46000*/  VIADD R3, R3, UR5 ;  /* 0x0000000503037c36 */ /* 0x000fe20008000000 */
[----:B------:R-:W-:Y:S01]  /*46010*/  PRMT R8, R31, 0x9910, RZ ;  /* 0x000099101f087816 */ /* 0x000fe200000000ff */
[----:B------:R-:W5:Y:S01]  /*46020*/  LDCU UR4, c[0x0][0x39c] ;  /* 0x00007380ff0477ac */ /* 0x000f620008000800 */
[----:B------:R-:W-:-:S02]  /*46030*/  F2FP.SATFINITE.E4M3.F32.PACK_AB_MERGE_C R33, R33, R32, RZ ;  /* 0x000000202121723e */ /* 0x000fc400048070ff */
[----:B------:R-:W-:Y:S02]  /*46040*/  SHF.R.S32.HI R9, RZ, 0x8, R8 ;  /* 0x00000008ff097819 */ /* 0x000fe40000011408 */
[----:B0-----:R-:W-:-:S04]  /*46050*/  IADD3 R4, P5, PT, R3, R2, RZ ;  /* 0x0000000203047210 */ /* 0x001fc80007fbe0ff */
[C---:B------:R-:W-:Y:S01]  /*46060*/  LEA.HI.X.SX32 R5, R3.reuse, R0, 0x1, P5 ;  /* 0x0000000003057211 */ /* 0x040fe200028f0eff */
[----:B------:R-:W-:Y:S01]  /*46070*/  VIADD R3, R3, UR5 ;  /* 0x0000000503037c36 */ /* 0x000fe20008000000 */
[----:B------:R0:W-:Y:S04]  /*46080*/  @P3 STG.E.U8 desc[UR18][R6.64], R9 ;  /* 0x0000000906003986 */ /* 0x0001e8000c101112 */
[----:B------:R3:W-:Y:S01]  /*46090*/  @P0 STG.E.U8 desc[UR18][R4.64], R33 ;  /* 0x0000002104000986 */ /* 0x0007e2000c101112 */
[C---:B0-----:R-:W-:Y:S01]  /*460a0*/  VIADD R7, R3.reuse, UR5 ;  /* 0x0000000503077c36 */ /* 0x041fe20008000000 */
[----:B---3--:R-:W-:-:S04]  /*460b0*/  IADD3 R4, P0, PT, R3, R2, RZ ;  /* 0x0000000203047210 */ /* 0x008fc80007f1e0ff */
[----:B------:R-:W-:Y:S02]  /*460c0*/  LEA.HI.X.SX32 R5, R3, R0, 0x1, P0 ;  /* 0x0000000003057211 */ /* 0x000fe400000f0eff */
[C---:B------:R-:W-:Y:S01]  /*460d0*/  IADD3 R6, P0, PT, R7.reuse, R2, RZ ;  /* 0x0000000207067210 */ /* 0x040fe20007f1e0ff */
[C---:B------:R-:W-:Y:S01]  /*460e0*/  VIADD R3, R7.reuse, UR5 ;  /* 0x0000000507037c36 */ /* 0x040fe20008000000 */
[----:B----4-:R-:W-:Y:S01]  /*460f0*/  ISETP.LT.AND P4, PT, R10, UR7, !P1 ;  /* 0x000000070a007c0c */ /* 0x010fe2000cf81270 */
[----:B------:R-:W0:Y:S01]  /*46100*/  LDCU UR7, c[0x0][0x39c] ;  /* 0x00007380ff0777ac */ /* 0x000e220008000800 */
[----:B------:R-:W0:Y:S01]  /*46110*/  LDL.LU R10, [R1+0xf1c] ;  /* 0x000f1c00010a7983 */ /* 0x000e220000300800 */
[----:B--2---:R-:W-:Y:S02]  /*46120*/  ISETP.LT.AND P5, PT, R14, UR10, !P1 ;  /* 0x0000000a0e007c0c */ /* 0x004fe4000cfa1270 */
[----:B------:R-:W-:Y:S01]  /*46130*/  LEA.HI.X.SX32 R7, R7, R0, 0x1, P0 ;  /* 0x0000000007077211 */ /* 0x000fe200000f0eff */
[----:B------:R-:W2:Y:S01]  /*46140*/  LDL.LU R14, [R1+0xf18] ;  /* 0x000f1800010e7983 */ /* 0x000ea20000300800 */
[----:B------:R-:W-:Y:S01]  /*46150*/  PRMT R8, R33, 0x9910, RZ ;  /* 0x0000991021087816 */ /* 0x000fe200000000ff */
[----:B------:R-:W3:Y:S01]  /*46160*/  LDCU UR10, c[0x0][0x39c] ;  /* 0x00007380ff0a77ac */ /* 0x000ee20008000800 */
[----:B-----5:R-:W-:-:S03]  /*46170*/  ISETP.LT.AND P0, PT, R12, UR4, !P1 ;  /* 0x000000040c007c0c */ /* 0x020fc6000cf01270 */
[----:B------:R-:W-:Y:S01]  /*46180*/  IMAD.MOV.U32 R9, RZ, RZ, R8 ;  /* 0x000000ffff097224 */ /* 0x000fe200078e0008 */
[----:B------:R-:W4:Y:S01]  /*46190*/  LDL.LU R12, [R1+0xf14] ;  /* 0x000f1400010c7983 */ /* 0x000f220000300800 */
[----:B------:R-:W-:Y:S01]  /*461a0*/  ISETP.LT.AND P3, PT, R15, UR9, !P1 ;  /* 0x000000090f007c0c */ /* 0x000fe2000cf61270 */
[----:B------:R-:W2:Y:S02]  /*461b0*/  LDCU UR4, c[0x0][0x39c] ;  /* 0x00007380ff0477ac */ /* 0x000ea40008000800 */
[----:B------:R-:W-:Y:S01]  /*461c0*/  SHF.R.S32.HI R9, RZ, 0x8, R9 ;  /* 0x00000008ff097819 */ /* 0x000fe20000011409 */
[----:B------:R-:W5:Y:S01]  /*461d0*/  LDL.LU R18, [R1+0xf10] ;  /* 0x000f100001127983 */ /* 0x000f620000300800 */
[----:B------:R-:W-:Y:S01]  /*461e0*/  F2FP.SATFINITE.E4M3.F32.PACK_AB_MERGE_C R35, R35, R34, RZ ;  /* 0x000000222323723e */ /* 0x000fe200048070ff */
[----:B------:R-:W0:Y:S02]  /*461f0*/  LDCU UR9, c[0x0][0x39c] ;  /* 0x00007380ff0977ac */ /* 0x000e240008000800 */
[----:B------:R1:W-:Y:S01]  /*46200*/  @P2 STG.E.U8 desc[UR18][R4.64], R9 ;  /* 0x0000000904002986 */ /* 0x0003e2000c101112 */
[----:B------:R-:W-:-:S02]  /*46210*/  PRMT R13, R35, 0x9910, RZ ;  /* 0x00009910230d7816 */ /* 0x000fc400000000ff */
[----:B------:R-:W-:Y:S01]  /*46220*/  F2FP.SATFINITE.E4M3.F32.PACK_AB_MERGE_C R37, R37, R36, RZ ;  /* 0x000000242525723e */ /* 0x000fe200048070ff */
[----:B------:R-:W3:Y:S01]  /*46230*/  LDL.LU R17, [R1+0xf0c] ;  /* 0x000f0c0001117983 */ /* 0x000ee20000300800 */
[----:B------:R-:W-:Y:S02]  /*46240*/  SHF.R.S32.HI R13, RZ, 0x8, R13 ;  /* 0x00000008ff0d7819 */ /* 0x000fe4000001140d */
[C---:B-1----:R-:W-:Y:S01]  /*46250*/  IADD3 R4, P2, PT, R3.reuse, R2, RZ ;  /* 0x0000000203047210 */ /* 0x042fe20007f5e0ff */
[----:B------:R1:W-:Y:S03]  /*46260*/  @P4 STG.E.U8 desc[UR18][R6.64], R35 ;  /* 0x0000002306004986 */ /* 0x0003e6000c101112 */
[C---:B------:R-:W-:Y:S01]  /*46270*/  LEA.HI.X.SX32 R5, R3.reuse, R0, 0x1, P2 ;  /* 0x0000000003057211 */ /* 0x040fe200010f0eff */
[----:B------:R-:W-:Y:S01]  /*46280*/  VIADD R3, R3, UR5 ;  /* 0x0000000503037c36 */ /* 0x000fe20008000000 */
[----:B------:R-:W-:Y:S01]  /*46290*/  ISETP.LT.AND P4, PT, R11, UR6, !P1 ;  /* 0x000000060b007c0c */ /* 0x000fe2000cf81270 */
[----:B------:R-:W4:Y:S01]  /*462a0*/  LDCU UR6, c[0x0][0x39c] ;  /* 0x00007380ff0677ac */ /* 0x000f220008000800 */
[----:B------:R-:W-:Y:S01]  /*462b0*/  PRMT R15, R37, 0x9910, RZ ;  /* 0x00009910250f7816 */ /* 0x000fe200000000ff */
[----:B------:R1:W-:Y:S01]  /*462c0*/  @P3 STG.E.U8 desc[UR18][R4.64], R13 ;  /* 0x0000000d04003986 */ /* 0x0003e2000c101112 */
[C---:B------:R-:W-:Y:S01]  /*462d0*/  IADD3 R8, P3, PT, R3.reuse, R2, RZ ;  /* 0x0000000203087210 */ /* 0x040fe20007f7e0ff */
[----:B------:R-:W-:-:S02]  /*462e0*/  VIADD R11, R3, UR5 ;  /* 0x00000005030b7c36 */ /* 0x000fc40008000000 */
[----:B------:R-:W3:Y:S01]  /*462f0*/  LDL.LU R16, [R1+0x12b8] ;  /* 0x0012b80001107983 */ /* 0x000ee20000300800 */
[----:B------:R-:W-:Y:S02]  /*46300*/  LEA.HI.X.SX32 R9, R3, R0, 0x1, P3 ;  /* 0x0000000003097211 */ /* 0x000fe400018f0eff */
[C---:B-1----:R-:W-:Y:S02]  /*46310*/  IADD3 R6, P3, PT, R11.reuse, R2, RZ ;  /* 0x000000020b067210 */ /* 0x042fe40007f7e0ff */
[----:B------:R-:W-:Y:S02]  /*46320*/  SHF.R.S32.HI R15, RZ, 0x8, R15 ;  /* 0x00000008ff0f7819 */ /* 0x000fe4000001140f */
[C---:B------:R-:W-:Y:S01]  /*46330*/  LEA.HI.X.SX32 R7, R11.reuse, R0, 0x1, P3 ;  /* 0x000000000b077211 */ /* 0x040fe200018f0eff */
[----:B------:R-:W-:Y:S01]  /*46340*/  VIADD R11, R11, UR5 ;  /* 0x000000050b0b7c36 */ /* 0x000fe20008000000 */
[----:B------:R1:W-:Y:S04]  /*46350*/  @P5 STG.E.U8 desc[UR18][R8.64], R37 ;  /* 0x0000002508005986 */ /* 0x0003e8000c101112 */
[----:B------:R0:W-:Y:S01]  /*46360*/  @P0 STG.E.U8 desc[UR18][R6.64], R15 ;  /* 0x0000000f06000986 */ /* 0x0001e2000c101112 */
[----:B------:R-:W-:-:S04]  /*46370*/  IADD3 R4, P0, PT, R11, R2, RZ ;  /* 0x000000020b047210 */ /* 0x000fc80007f1e0ff */
[C---:B------:R-:W-:Y:S02]  /*46380*/  LEA.HI.X.SX32 R5, R11.reuse, R0, 0x1, P0 ;  /* 0x000000000b057211 */ /* 0x040fe400000f0eff */
[----:B--2---:R-:W-:Y:S02]  /*46390*/  ISETP.LT.AND P0, PT, R14, UR4, !P1 ;  /* 0x000000040e007c0c */ /* 0x004fe4000cf01270 */
[----:B----4-:R-:W-:Y:S01]  /*463a0*/  ISETP.LT.AND P3, PT, R12, UR6, !P1 ;  /* 0x000000060c007c0c */ /* 0x010fe2000cf61270 */
[----:B------:R-:W2:Y:S01]  /*463b0*/  LDL.LU R14, [R1+0x12a4] ;  /* 0x0012a400010e7983 */ /* 0x000ea20000300800 */
[----:B------:R-:W-:Y:S01]  /*463c0*/  VIADD R3, R11, UR5 ;  /* 0x000000050b037c36 */ /* 0x000fe20008000000 */
[----:B0-----:R-:W-:Y:S01]  /*463d0*/  ISETP.LT.AND P2, PT, R10, UR7, !P1 ;  /* 0x000000070a007c0c */ /* 0x001fe2000cf41270 */
[----:B------:R-:W5:Y:S01]  /*463e0*/  LDCU UR7, c[0x0][0x39c] ;  /* 0x00007380ff0777ac */ /* 0x000f620008000800 */
[----:B------:R-:W4:Y:S02]  /*463f0*/  LDL.LU R12, [R1+0xf04] ;  /* 0x000f0400010c7983 */ /* 0x000f240000300800 */
[----:B-1----:R-:W-:Y:S01]  /*46400*/  IADD3 R8, P5, PT, R3, R2, RZ ;  /* 0x0000000203087210 */ /* 0x002fe20007fbe0ff */
[----:B------:R-:W2:Y:S01]  /*46410*/  LDCU UR4, c[0x0][0x39c] ;  /* 0x00007380ff0477ac */ /* 0x000ea20008000800 */
[----:B------:R-:W-:-:S02]  /*46420*/  F2FP.SATFINITE.E4M3.F32.PACK_AB_MERGE_C R39, R39, R38, RZ ;  /* 0x000000262727723e */ /* 0x000fc400048070ff */
[C---:B------:R-:W-:Y:S01]  /*46430*/  LEA.HI.X.SX32 R9, R3.reuse, R0, 0x1, P5 ;  /* 0x0000000003097211 */ /* 0x040fe200028f0eff */
[----:B------:R-:W-:Y:S01]  /*46440*/  VIADD R3, R3, UR5 ;  /* 0x0000000503037c36 */ /* 0x000fe20008000000 */
[----:B------:R-:W-:Y:S01]  /*46450*/  PRMT R10, R39, 0x9910, RZ ;  /* 0x00009910270a7816 */ /* 0x000fe200000000ff */
[----:B------:R-:W4:Y:S03]  /*46460*/  LDCU UR6, c[0x0][0x39c] ;  /* 0x00007380ff0677ac */ /* 0x000f260008000800 */
[----:B------:R-:W-:Y:S02]  /*46470*/  IADD3 R6, P5, PT, R3, R2, RZ ;  /* 0x0000000203067210 */ /* 0x000fe40007fbe0ff */
[----:B------:R-:W-:Y:S02]  /*46480*/  SHF.R.S32.HI R11, RZ, 0x8, R10 ;  /* 0x00000008ff0b7819 */ /* 0x000fe4000001140a */
[----:B------:R-:W-:Y:S01]  /*46490*/  F2FP.SATFINITE.E4M3.F32.PACK_AB_MERGE_C R41, R41, R40, RZ ;  /* 0x000000282929723e */ /* 0x000fe200048070ff */
[----:B------:R0:W-:Y:S01]  /*464a0*/  @P4 STG.E.U8 desc[UR18][R4.64], R39 ;  /* 0x0000002704004986 */ /* 0x0001e2000c101112 */
[C---:B------:R-:W-:Y:S01]  /*464b0*/  LEA.HI.X.SX32 R7, R3.reuse, R0, 0x1, P5 ;  /* 0x0000000003077211 */ /* 0x040fe200028f0eff */
[----:B------:R-:W-:-:S02]  /*464c0*/  VIADD R3, R3, UR5 ;  /* 0x0000000503037c36 */ /* 0x000fc40008000000 */
[----:B------:R1:W-:Y:S01]  /*464d0*/  @P2 STG.E.U8 desc[UR18][R8.64], R11 ;  /* 0x0000000b08002986 */ /* 0x0003e2000c101112 */
[----:B-----5:R-:W-:Y:S01]  /*464e0*/  ISETP.LT.AND P4, PT, R18, UR7, !P1 ;  /* 0x0000000712007c0c */ /* 0x020fe2000cf81270 */
[----:B------:R-:W5:Y:S02]  /*464f0*/  LDCU UR7, c[0x0][0x39c] ;  /* 0x00007380ff0777ac */ /* 0x000f640008000800 */
[----:B------:R2:W-:Y:S01]  /*46500*/  @P0 STG.E.U8 desc[UR18][R6.64], R41 ;  /* 0x0000002906000986 */ /* 0x0005e2000c101112 */
[----:B0-----:R-:W-:-:S03]  /*46510*/  PRMT R5, R41, 0x9910, RZ ;  /* 0x0000991029057816 */ /* 0x001fc600000000ff */
[----:B------:R-:W5:Y:S01]  /*46520*/  LDL.LU R10, [R1+0xf00] ;  /* 0x000f0000010a7983 */ /* 0x000f620000300800 */
[C---:B------:R-:W-:Y:S01]  /*46530*/  IADD3 R4, P0, PT, R3.reuse, R2, RZ ;  /* 0x0000000203047210 */ /* 0x040fe20007f1e0ff */
[C---:B-1----:R-:W-:Y:S02]  /*46540*/  VIADD R9, R3.reuse, UR5 ;  /* 0x0000000503097c36 */ /* 0x042fe40008000000 */
[----:B------:R-:W-:Y:S01]  /*46550*/  IMAD.MOV.U32 R11, RZ, RZ, R5 ;  /* 0x000000ffff0b7224 */ /* 0x000fe200078e0005 */
[----:B------:R-:W-:Y:S02]  /*46560*/  LEA.HI.X.SX32 R5, R3, R0, 0x1, P0 ;  /* 0x0000000003057211 */ /* 0x000fe400000f0eff */
[C---:B------:R-:W-:Y:S01]  /*46570*/  IADD3 R8, P0, PT, R9.reuse, R2, RZ ;  /* 0x0000000209087210 */ /* 0x040fe20007f1e0ff */
[----:B------:R-:W-:Y:S01]  /*46580*/  VIADD R3, R9, UR5 ;  /* 0x0000000509037c36 */ /* 0x000fe20008000000 */
[----:B------:R-:W-:Y:S02]  /*46590*/  SHF.R.S32.HI R11, RZ, 0x8, R11 ;  /* 0x00000008ff0b7819 */ /* 0x000fe4000001140b */
[----:B------:R-:W-:-:S02]  /*465a0*/  F2FP.SATFINITE.E4M3.F32.PACK_AB_MERGE_C R43, R43, R42, RZ ;  /* 0x0000002a2b2b723e */ /* 0x000fc400048070ff */
[----:B------:R-:W-:Y:S01]  /*465b0*/  LEA.HI.X.SX32 R9, R9, R0, 0x1, P0 ;  /* 0x0000000009097211 */ /* 0x000fe200000f0eff */
[----:B------:R0:W-:Y:S04]  /*465c0*/  @P3 STG.E.U8 desc[UR18][R4.64], R11 ;  /* 0x0000000b04003986 */ /* 0x0001e8000c101112 */
[----:B------:R1:W-:Y:S01]  /*465d0*/  @P4 STG.E.U8 desc[UR18][R8.64], R43 ;  /* 0x0000002b08004986 */ /* 0x0003e2000c101112 */
[----:B--2---:R-:W-:Y:S01]  /*465e0*/  ISETP.LT.AND P0, PT, R14, UR4, !P1 ;  /* 0x000000040e007c0c */ /* 0x004fe2000cf01270 */
[----:B------:R-:W2:Y:S02]  /*465f0*/  LDCU UR4, c[0x0][0x39c] ;  /* 0x00007380ff0477ac */ /* 0x000ea40008000800 */
[----:B------:R-:W2:Y:S01]  /*46600*/  LDL.LU R14, [R1+0xefc] ;  /* 0x000efc00010e7983 */ /* 0x000ea20000300800 */
[----:B----4-:R-:W-:Y:S01]  /*46610*/  ISETP.LT.AND P4, PT, R12, UR6, !P1 ;  /* 0x000000060c007c0c */ /* 0x010fe2000cf81270 */
[----:B------:R-:W4:Y:S02]  /*46620*/  LDCU UR6, c[0x0][0x39c] ;  /* 0x00007380ff0677ac */ /* 0x000f240008000800 */
[----:B------:R-:W4:Y:S01]  /*46630*/  LDL.LU R12, [R1+0xef8] ;  /* 0x000ef800010c7983 */ /* 0x000f220000300800 */
[----:B---3--:R-:W-:-:S02]  /*46640*/  ISETP.LT.AND P2, PT, R17, UR9, !P1 ;  /* 0x0000000911007c0c */ /* 0x008fc4000cf41270 */
[----:B------:R-:W-:Y:S01]  /*46650*/  PRMT R13, R43, 0x9910, RZ ;  /* 0x000099102b0d7816 */ /* 0x000fe200000000ff */
[----:B------:R-:W3:Y:S01]  /*46660*/  LDL.LU R18, [R1+0xef4] ;  /* 0x000ef40001127983 */ /* 0x000ee20000300800 */
[C---:B------:R-:W-:Y:S01]  /*46670*/  IADD3 R6, P3, PT, R3.reuse, R2, RZ ;  /* 0x0000000203067210 */ /* 0x040fe20007f7e0ff */
[----:B------:R-:W2:Y:S01]  /*46680*/  LDCU UR9, c[0x0][0x39c] ;  /* 0x00007380ff0977ac */ /* 0x000ea20008000800 */
[----:B------:R-:W-:Y:S01]  /*46690*/  SHF.R.S32.HI R13, RZ, 0x8, R13 ;  /* 0x00000008ff0d7819 */ /* 0x000fe2000001140d */
[----:B------:R-:W3:Y:S01]  /*466a0*/  LDL.LU R17, [R1+0xec8] ;  /* 0x000ec80001117983 */ /* 0x000ee20000300800 */
[C---:B------:R-:W-:Y:S01]  /*466b0*/  LEA.HI.X.SX32 R7, R3.reuse, R0, 0x1, P3 ;  /* 0x0000000003077211 */ /* 0x040fe200018f0eff */
[----:B------:R-:W-:Y:S01]  /*466c0*/  VIADD R3, R3, UR5 ;  /* 0x0000000503037c36 */ /* 0x000fe20008000000 */
[----:B------:R-:W-:Y:S01]  /*466d0*/  ISETP.LT.AND P5, PT, R16, UR10, !P1 ;  /* 0x0000000a10007c0c */ /* 0x000fe2000cfa1270 */
[----:B------:R-:W2:Y:S01]  /*466e0*/  LDCU UR10, c[0x0][0x39c] ;  /* 0x00007380ff0a77ac */ /* 0x000ea20008000800 */
[----:B------:R-:W-:Y:S01]  /*466f0*/  F2FP.SATFINITE.E4M3.F32.PACK_AB_MERGE_C R45, R45, R44, RZ ;  /* 0x0000002c2d2d723e */ /* 0x000fe200048070ff */
[----:B------:R5:W-:Y:S01]  /*46700*/  @P2 STG.E.U8 desc[UR18][R6.64], R13 ;  /* 0x0000000d06002986 */ /* 0x000be2000c101112 */
[C---:B0-----:R-:W-:Y:S01]  /*46710*/  IADD3 R4, P2, PT, R3.reuse, R2, RZ ;  /* 0x0000000203047210 */ /* 0x041fe20007f5e0ff */
[----:B------:R-:W-:Y:S01]  /*46720*/  VIADD R11, R3, UR5 ;  /* 0x00000005030b7c36 */ /* 0x000fe20008000000 */
[----:B------:R-:W-:Y:S01]  /*46730*/  PRMT R15, R45, 0x9910, RZ ;  /* 0x000099102d0f7816 */ /* 0x000fe200000000ff */
[----:B------:R-:W3:Y:S01]  /*46740*/  LDL.LU R16, [R1+0x1298] ;  /* 0x0012980001107983 */ /* 0x000ee20000300800 */
[----:B------:R-:W-:-:S02]  /*46750*/  LEA.HI.X.SX32 R5, R3, R0, 0x1, P2 ;  /* 0x0000000003057211 */ /* 0x000fc400010f0eff */
[C---:B-1----:R-:W-:Y:S02]  /*46760*/  IADD3 R8, P2, PT, R11.reuse, R2, RZ ;  /* 0x000000020b087210 */ /* 0x042fe40007f5e0ff */
[----:B------:R-:W-:Y:S02]  /*46770*/  SHF.R.S32.HI R15, RZ, 0x8, R15 ;  /* 0x00000008ff0f7819 */ /* 0x000fe4000001140f */
[C---:B------:R-:W-:Y:S01]  /*46780*/  LEA.HI.X.SX32 R9, R11.reuse, R0, 0x1, P2 ;  /* 0x000000000b097211 */ /* 0x040fe200010f0eff */
[----:B------:R-:W-:Y:S01]  /*46790*/  VIADD R11, R11, UR5 ;  /* 0x000000050b0b7c36 */ /* 0x000fe20008000000 */
[----:B------:R0:W-:Y:S04]  /*467a0*/  @P5 STG.E.U8 desc[UR18][R4.64], R45 ;  /* 0x0000002d04005986 */ /* 0x0001e8000c101112 */
[----:B------:R1:W-:Y:S01]  /*467b0*/  @P0 STG.E.U8 desc[UR18][R8.64], R15 ;  /* 0x0000000f08000986 */ /* 0x0003e2000c101112 */
[----:B-----5:R-:W-:-:S04]  /*467c0*/  IADD3 R6, P0, PT, R11, R2, RZ ;  /* 0x000000020b067210 */ /* 0x020fc80007f1e0ff */
[C---:B------:R-:W-:Y:S02]  /*467d0*/  LEA.HI.X.SX32 R7, R11.reuse, R0, 0x1, P0 ;  /* 0x000000000b077211 */ /* 0x040fe400000f0eff */
[----:B--2---:R-:W-:Y:S02]  /*467e0*/  ISETP.LT.AND P0, PT, R14, UR4, !P1 ;  /* 0x000000040e007c0c */ /* 0x004fe4000cf01270 */
[----:B----4-:R-:W-:Y:S01]  /*467f0*/  ISETP.LT.AND P2, PT, R12, UR6, !P1 ;  /* 0x000000060c007c0c */ /* 0x010fe2000cf41270 */
[----:B------:R-:W2:Y:S01]  /*46800*/  LDL.LU R14, [R1+0x1244] ;  /* 0x00124400010e7983 */ /* 0x000ea20000300800 */
[----:B------:R-:W-:Y:S01]  /*46810*/  VIADD R3, R11, UR5 ;  /* 0x000000050b037c36 */ /* 0x000fe20008000000 */
[----:B------:R-:W-:Y:S01]  /*46820*/  ISETP.LT.AND P3, PT, R10, UR7, !P1 ;  /* 0x000000070a007c0c */ /* 0x000fe2000cf61270 */
[----:B------:R-:W3:Y:S01]  /*46830*/  LDCU UR7, c[0x0][0x39c] ;  /* 0x00007380ff0777ac */ /* 0x000ee20008000800 */
[----:B------:R-:W4:Y:S02]  /*46840*/  LDL.LU R12, [R1+0xef0] ;  /* 0x000ef000010c7983 */ /* 0x000f240000300800 */
[----:B0-----:R-:W-:Y:S01]  /*46850*/  IADD3 R4, P5, PT, R3, R2, RZ ;  /* 0x0000000203047210 */ /* 0x001fe20007fbe0ff */
[----:B------:R-:W2:Y:S01]  /*46860*/  LDCU UR4, c[0x0][0x39c] ;  /* 0x00007380ff0477ac */ /* 0x000ea20008000800 */
[----:B------:R-:W-:-:S02]  /*46870*/  F2FP.SATFINITE.E4M3.F32.PACK_AB_MERGE_C R47, R47, R46, RZ ;  /* 0x0000002e2f2f723e */ /* 0x000fc400048070ff */
[C---:B------:R-:W-:Y:S01]  /*46880*/  LEA.HI.X.SX32 R5, R3.reuse, R0, 0x1, P5 ;  /* 0x0000000003057211 */ /* 0x040fe200028f0eff */
[----:B------:R-:W-:Y:S01]  /*46890*/  VIADD R3, R3, UR5 ;  /* 0x0000000503037c36 */ /* 0x000fe20008000000 */
[----:B------:R-:W-:Y:S01]  /*468a0*/  PRMT R10, R47, 0x9910, RZ ;  /* 0x000099102f0a7816 */ /* 0x000fe200000000ff */
[----:B------:R-:W4:Y:S03]  /*468b0*/  LDCU UR6, c[0x0][0x39c] ;  /* 0x00007380ff0677ac */ /* 0x000f260008000800 */
[----:B-1----:R-:W-:Y:S02]  /*468c0*/  IADD3 R8, P5, PT, R3, R2, RZ ;  /* 0x0000000203087210 */ /* 0x002fe40007fbe0ff */
[----:B------:R-:W-:Y:S02]  /*468d0*/  SHF.R.S32.HI R11, RZ, 0x8, R10 ;  /* 0x00000008ff0b7819 */ /* 0x000fe4000001140a */
[----:B------:R-:W-:Y:S01]  /*468e0*/  F2FP.SATFINITE.E4M3.F32.PACK_AB_MERGE_C R49, R49, R48, RZ ;  /* 0x000000303131723e */ /* 0x000fe200048070ff */
[----:B------:R0:W-:Y:S01]  /*468f0*/  @P4 STG.E.U8 desc[UR18][R6.64], R47 ;  /* 0x0000002f06004986 */ /* 0x0001e2000c101112 */
[C---:B------:R-:W-:Y:S01]  /*46900*/  LEA.HI.X.SX32 R9, R3.reuse, R0, 0x1, P5 ;  /* 0x0000000003097211 */ /* 0x040fe200028f0eff */
[----:B------:R-:W-:-:S02]  /*46910*/  VIADD R3, R3, UR5 ;  /* 0x0000000503037c36 */ /* 0x000fc40008000000 */
[----:B------:R1:W-:Y:S01]  /*46920*/  @P3 STG.E.U8 desc[UR18][R4.64], R11 ;  /* 0x0000000b04003986 */ /* 0x0003e2000c101112 */
[----:B---3--:R-:W-:Y:S01]  /*46930*/  ISETP.LT.AND P4, PT, R18, UR7, !P1 ;  /* 0x0000000712007c0c */ /* 0x008fe2000cf81270 */
[----:B------:R-:W3:Y:S02]  /*46940*/  LDCU UR7, c[0x0][0x39c] ;  /* 0x00007380ff0777ac */ /* 0x000ee40008000800 */
[----:B------:R5:W-:Y:S01]  /*46950*/  @P0 STG.E.U8 desc[UR18][R8.64], R49 ;  /* 0x0000003108000986 */ /* 0x000be2000c101112 */
[----:B0-----:R-:W-:Y:S01]  /*46960*/  PRMT R6, R49, 0x9910, RZ ;  /* 0x0000991031067816 */ /* 0x001fe200000000ff */
[----:B------:R-:W-:Y:S01]  /*46970*/  VIADD R7, R3, UR5 ;  /* 0x0000000503077c36 */ /* 0x000fe20008000000 */
[----:B------:R-:W-:Y:S01]  /*46980*/  F2FP.SATFINITE.E4M3.F32.PACK_AB_MERGE_C R51, R51, R50, RZ ;  /* 0x000000323333723e */ /* 0x000fe200048070ff */
[----:B------:R-:W3:Y:S01]  /*46990*/  LDL.LU R10, [R1+0xeec] ;  /* 0x000eec00010a7983 */ /* 0x000ee20000300800 */
[----:B-1----:R-:W-:Y:S01]  /*469a0*/  IADD3 R4, P0, PT, R3, R2, RZ ;  /* 0x0000000203047210 */ /* 0x002fe20007f1e0ff */
[----:B------:R-:W-:-:S03]  /*469b0*/  IMAD.MOV.U32 R11, RZ, RZ, R6 ;  /* 0x000000ffff0b7224 */ /* 0x000fc600078e0006 */
[----:B------:R-:W-:Y:S02]  /*469c0*/  LEA.HI.X.SX32 R5, R3, R0, 0x1, P0 ;  /* 0x0000000003057211 */ /* 0x000fe400000f0eff */
[C---:B------:R-:W-:Y:S01]  /*469d0*/  IADD3 R6, P0, PT, R7.reuse, R2, RZ ;  /* 0x0000000207067210 */ /* 0x040fe20007f1e0ff */
[C---:B------:R-:W-:Y:S01]  /*469e0*/  VIADD R3, R7.reuse, UR5 ;  /* 0x0000000507037c36 */ /* 0x040fe20008000000 */
[----:B------:R-:W-:Y:S02]  /*469f0*/  SHF.R.S32.HI R11, RZ, 0x8, R11 ;  /* 0x00000008ff0b7819 */ /* 0x000fe4000001140b */
[----:B------:R-:W-:-:S03]  /*46a00*/  LEA.HI.X.SX32 R7, R7, R0, 0x1, P0 ;  /* 0x0000000007077211 */ /* 0x000fc600000f0eff */
        /* <DEDUP_REMOVED lines=8> */
[----:B------:R-:W-:-:S02]  /*46a90*/  ISETP.LT.AND P3, PT, R17, UR9, !P1 ;  /* 0x0000000911007c0c */ /* 0x000fc4000cf61270 */
[----:B------:R-:W-:Y:S01]  /*46aa0*/  PRMT R13, R51, 0x9910, RZ ;  /* 0x00009910330d7816 */ /* 0x000fe200000000ff */
[----:B------:R-:W3:Y:S01]  /*46ab0*/  LDL.LU R18, [R1+0xee0] ;  /* 0x000ee00001127983 */ /* 0x000ee20000300800 */
[C---:B-----5:R-:W-:Y:S01]  /*46ac0*/  IADD3 R8, P2, PT, R3.reuse, R2, RZ ;  /* 0x0000000203087210 */ /* 0x060fe20007f5e0ff */
[----:B------:R-:W5:Y:S01]  /*46ad0*/  LDCU UR9, c[0x0][0x39c] ;  /* 0x00007380ff0977ac */ /* 0x000f620008000800 */
[----:B------:R-:W-:Y:S01]  /*46ae0*/  SHF.R.S32.HI R13, RZ, 0x8, R13 ;  /* 0x00000008ff0d7819 */ /* 0x000fe2000001140d */
[----:B------:R-:W5:Y:S01]  /*46af0*/  LDL.LU R17, [R1+0xec4] ;  /* 0x000ec40001117983 */ /* 0x000f620000300800 */
        /* <DEDUP_REMOVED lines=9> */
[----:B------:R-:W5:Y:S01]  /*46b90*/  LDL.LU R16, [R1+0x11f0] ;  /* 0x0011f00001107983 */ /* 0x000f620000300800 */
[----:B------:R-:W-:-:S02]  /*46ba0*/  LEA.HI.X.SX32 R5, R3, R0, 0x1, P3 ;  /* 0x0000000003057211 */ /* 0x000fc400018f0eff */
        /* <DEDUP_REMOVED lines=8> */
[----:B----4-:R-:W-:Y:S01]  /*46c30*/  ISETP.LT.AND P3, PT, R12, UR6, !P1 ;  /* 0x000000060c007c0c */ /* 0x010fe2000cf61270 */
[----:B------:R-:W-:Y:S01]  /*46c40*/  VIADD R3, R11, UR5 ;  /* 0x000000050b037c36 */ /* 0x000fe20008000000 */
[----:B------:R-:W4:Y:S01]  /*46c50*/  LDL.LU R12, [R1+0x1178] ;  /* 0x00117800010c7983 */ /* 0x000f220000300800 */
[----:B--2---:R-:W-:Y:S01]  /*46c60*/  ISETP.LT.AND P0, PT, R14, UR4, !P1 ;  /* 0x000000040e007c0c */ /* 0x004fe2000cf01270 */
[----:B------:R-:W4:Y:S02]  /*46c70*/  LDCU UR4, c[0x0][0x39c] ;  /* 0x00007380ff0477ac */ /* 0x000f240008000800 */
[----:B------:R-:W2:Y:S01]  /*46c80*/  LDL.LU R14, [R1+0xedc] ;  /* 0x000edc00010e7983 */ /* 0x000ea20000300800 */
[----:B0-----:R-:W-:Y:S01]  /*46c90*/  IADD3 R4, P5, PT, R3, R2, RZ ;  /* 0x0000000203047210 */ /* 0x001fe20007fbe0ff */
[----:B------:R-:W2:Y:S01]  /*46ca0*/  LDCU UR6, c[0x0][0x39c] ;  /* 0x00007380ff0677ac */ /* 0x000ea20008000800 */
[----:B---3--:R-:W-:-:S02]  /*46cb0*/  ISETP.LT.AND P2, PT, R10, UR7, !P1 ;  /* 0x000000070a007c0c */ /* 0x008fc4000cf41270 */
[C---:B------:R-:W-:Y:S01]  /*46cc0*/  LEA.HI.X.SX32 R5, R3.reuse, R0, 0x1, P5 ;  /* 0x0000000003057211 */ /* 0x040fe200028f0eff */
[----:B------:R-:W-:Y:S01]  /*46cd0*/  VIADD R3, R3, UR5 ;  /* 0x0000000503037c36 */ /* 0x000fe20008000000 */
[----:B------:R-:W-:Y:S01]  /*46ce0*/  F2FP.SATFINITE.E4M3.F32.PACK_AB_MERGE_C R55, R55, R54, RZ ;  /* 0x000000363737723e */ /* 0x000fe200048070ff */
[----:B------:R-:W0:Y:S03]  /*46cf0*/  LDCU UR7, c[0x0][0x39c] ;  /* 0x00007380ff0777ac */ /* 0x000e260008000800 */
[----:B------:R-:W-:Y:S02]  /*46d00*/  PRMT R10, R55, 0x9910, RZ ;  /* 0x00009910370a7816 */ /* 0x000fe400000000ff */
[----:B-1----:R-:W-:Y:S02]  /*46d10*/  IADD3 R6, P5, PT, R3, R2, RZ ;  /* 0x0000000203067210 */ /* 0x002fe40007fbe0ff */
[----:B------:R-:W-:-:S02]  /*46d20*/  SHF.R.S32.HI R11, RZ, 0x8, R10 ;  /* 0x00000008ff0b7819 */ /* 0x000fc4000001140a */
[----:B------:R-:W-:Y:S01]  /*46d30*/  F2FP.SATFINITE.E4M3.F32.PACK_AB_MERGE_C R57, R57, R56, RZ ;  /* 0x000000383939723e */ /* 0x000fe200048070ff */
[----:B------:R1:W-:Y:S01]  /*46d40*/  @P4 STG.E.U8 desc[UR18][R8.64], R55 ;  /* 0x0000003708004986 */ /* 0x0003e2000c101112 */
[C---:B------:R-:W-:Y:S01]  /*46d50*/  LEA.HI.X.SX32 R7, R3.reuse, R0, 0x1, P5 ;  /* 0x0000000003077211 */ /* 0x040fe200028f0eff */
[----:B------:R-:W-:Y:S02]  /*46d60*/  VIADD R3, R3, UR5 ;  /* 0x0000000503037c36 */ /* 0x000fe40008000000 */
[----:B------:R3:W-:Y:S04]  /*46d70*/  @P2 STG.E.U8 desc[UR18][R4.64], R11 ;  /* 0x0000000b04002986 */ /* 0x0007e8000c101112 */
[----:B------:R2:W-:Y:S01]  /*46d80*/  @P0 STG.E.U8 desc[UR18][R6.64], R57 ;  /* 0x0000003906000986 */ /* 0x0005e2000c101112 */
[----:B-1----:R-:W-:-:S03]  /*46d90*/  PRMT R8, R57, 0x9910, RZ ;  /* 0x0000991039087816 */ /* 0x002fc600000000ff */
[----:B------:R-:W2:Y:S01]  /*46da0*/  LDL.LU R10, [R1+0xed8] ;  /* 0x000ed800010a7983 */ /* 0x000ea20000300800 */
[C---:B------:R-:W-:Y:S01]  /*46db0*/  VIADD R9, R3.reuse, UR5 ;  /* 0x0000000503097c36 */ /* 0x040fe20008000000 */
[C---:B---3--:R-:W-:Y:S01]  /*46dc0*/  IADD3 R4, P0, PT, R3.reuse, R2, RZ ;  /* 0x0000000203047210 */ /* 0x048fe20007f1e0ff */
[----:B------:R-:W-:Y:S01]  /*46dd0*/  IMAD.MOV.U32 R11, RZ, RZ, R8 ;  /* 0x000000ffff0b7224 */ /* 0x000fe200078e0008 */
[----:B0-----:R-:W-:Y:S01]  /*46de0*/  ISETP.LT.AND P4, PT, R18, UR7, !P1 ;  /* 0x0000000712007c0c */ /* 0x001fe2000cf81270 */
[----:B------:R-:W0:Y:S01]  /*46df0*/  LDCU UR7, c[0x0][0x39c] ;  /* 0x00007380ff0777ac */ /* 0x000e220008000800 */
[----:B------:R-:W-:Y:S02]  /*46e00*/  LEA.HI.X.SX32 R5, R3, R0, 0x1, P0 ;  /* 0x0000000003057211 */ /* 0x000fe400000f0eff */
[C---:B------:R-:W-:Y:S01]  /*46e10*/  IADD3 R8, P0, PT, R9.reuse, R2, RZ ;  /* 0x0000000209087210 */ /* 0x040fe20007f1e0ff */
[----:B------:R-:W-:Y:S01]  /*46e20*/  VIADD R3, R9, UR5 ;  /* 0x0000000509037c36 */ /* 0x000fe20008000000 */
[----:B------:R-:W-:-:S02]  /*46e30*/  SHF.R.S32.HI R11, RZ, 0x8, R11 ;  /* 0x00000008ff0b7819 */ /* 0x000fc4000001140b */
[----:B------:R-:W-:Y:S02]  /*46e40*/  LEA.HI.X.SX32 R9, R9, R0, 0x1, P0 ;  /* 0x0000000009097211 */ /* 0x000fe400000f0eff */
[----:B------:R-:W-:Y:S01]  /*46e50*/  F2FP.SATFINITE.E4M3.F32.PACK_AB_MERGE_C R59, R59, R58, RZ ;  /* 0x0000003a3b3b723e */ /* 0x000fe200048070ff */
[----:B------:R1:W-:Y:S01]  /*46e60*/  @P3 STG.E.U8 desc[UR18][R4.64], R11 ;  /* 0x0000000b04003986 */ /* 0x0003e2000c101112 */
[----:B-----5:R-:W-:-:S03]  /*46e70*/  ISETP.LT.AND P5, PT, R16, UR10, !P1 ;  /* 0x0000000a10007c0c */ /* 0x020fc6000cfa1270 */
[----:B------:R3:W-:Y:S01]  /*46e80*/  @P4 STG.E.U8 desc[UR18][R8.64], R59 ;  /* 0x0000003b08004986 */ /* 0x0007e2000c101112 */
[----:B----4-:R-:W-:Y:S01]  /*46e90*/  ISETP.LT.AND P0, PT, R12, UR4, !P1 ;  /* 0x000000040c007c0c */ /* 0x010fe2000cf01270 */
[----:B------:R-:W4:Y:S02]  /*46ea0*/  LDCU UR4, c[0x0][0x39c] ;  /* 0x00007380ff0477ac */ /* 0x000f240008000800 */
[----:B------:R-:W4:Y:S01]  /*46eb0*/  LDL.LU R12, [R1+0xed4] ;  /* 0x000ed400010c7983 */ /* 0x000f220000300800 */
[----:B--2---:R-:W-:Y:S01]  /*46ec0*/  ISETP.LT.AND P4, PT, R14, UR6, !P1 ;  /* 0x000000060e007c0c */ /* 0x004fe2000cf81270 */
[----:B------:R-:W2:Y:S02]  /*46ed0*/  LDCU UR6, c[0x0][0x39c] ;  /* 0x00007380ff0677ac */ /* 0x000ea40008000800 */
[----:B------:R-:W2:Y:S04]  /*46ee0*/  LDL.LU R16, [R1+0xed0] ;  /* 0x000ed00001107983 */ /* 0x000ea80000300800 */
[----:B------:R-:W5:Y:S01]  /*46ef0*/  LDL.LU R14, [R1+0xecc] ;  /* 0x000ecc00010e7983 */ /* 0x000f620000300800 */
[----:B------:R-:W-:-:S02]  /*46f00*/  ISETP.LT.AND P2, PT, R17, UR9, !P1 ;  /* 0x0000000911007c0c */ /* 0x000fc4000cf41270 */
[----:B------:R-:W-:Y:S02]  /*46f10*/  PRMT R13, R59, 0x9910, RZ ;  /* 0x000099103b0d7816 */ /* 0x000fe400000000ff */
[C---:B------:R-:W-:Y:S02]  /*46f20*/  IADD3 R6, P3, PT, R3.reuse, R2, RZ ;  /* 0x0000000203067210 */ /* 0x040fe40007f7e0ff */
[----:B------:R-:W-:Y:S02]  /*46f30*/  SHF.R.S32.HI R13, RZ, 0x8, R13 ;  /* 0x00000008ff0d7819 */ /* 0x000fe4000001140d */
[C---:B------:R-:W-:Y:S01]  /*46f40*/  LEA.HI.X.SX32 R7, R3.reuse, R0, 0x1, P3 ;  /* 0x0000000003077211 */ /* 0x040fe200018f0eff */
[----:B------:R-:W-:-:S04]  /*46f50*/  VIADD R3, R3, UR5 ;  /* 0x0000000503037c36 */ /* 0x000fc80008000000 */
[----:B------:R0:W-:Y:S01]  /*46f60*/  @P2 STG.E.U8 desc[UR18][R6.64], R13 ;  /* 0x0000000d06002986 */ /* 0x0001e2000c101112 */
[C---:B-1----:R-:W-:Y:S01]  /*46f70*/  IADD3 R4, P2, PT, R3.reuse, R2, RZ ;  /* 0x0000000203047210 */ /* 0x042fe20007f5e0ff */
[----:B------:R-:W-:Y:S01]  /*46f80*/  VIADD R11, R3, UR5 ;  /* 0x00000005030b7c36 */ /* 0x000fe20008000000 */
[----:B------:R-:W-:Y:S02]  /*46f90*/  F2FP.SATFINITE.E4M3.F32.PACK_AB_MERGE_C R61, R61, R60, RZ ;  /* 0x0000003c3d3d723e */ /* 0x000fe400048070ff */
[----:B------:R-:W-:Y:S01]  /*46fa0*/  LEA.HI.X.SX32 R5, R3, R0, 0x1, P2 ;  /* 0x0000000003057211 */ /* 0x000fe200010f0eff */
[C---:B------:R-:W-:Y:S01]  /*46fb0*/  VIADD R3, R11.reuse, UR5 ;  /* 0x000000050b037c36 */ /* 0x040fe20008000000 */
[----:B---3--:R-:W-:Y:S02]  /*46fc0*/  IADD3 R8, P2, PT, R11, R2, RZ ;  /* 0x000000020b087210 */ /* 0x008fe40007f5e0ff */
[----:B------:R-:W-:Y:S02]  /*46fd0*/  PRMT R19, R61, 0x9910, RZ ;  /* 0x000099103d137816 */ /* 0x000fe400000000ff */
[----:B------:R-:W-:Y:S01]  /*46fe0*/  LEA.HI.X.SX32 R9, R11, R0, 0x1, P2 ;  /* 0x000000000b097211 */ /* 0x000fe200010f0eff */
[----:B------:R-:W-:Y:S01]  /*46ff0*/  VIADD R11, R3, UR5 ;  /* 0x00000005030b7c36 */ /* 0x000fe20008000000 */
[----:B------:R-:W-:Y:S01]  /*47000*/  SHF.R.S32.HI R19, RZ, 0x8, R19 ;  /* 0x00000008ff137819 */ /* 0x000fe20000011413 */
[----:B------:R1:W-:Y:S01]  /*47010*/  @P5 STG.E.U8 desc[UR18][R4.64], R61 ;  /* 0x0000003d04005986 */ /* 0x0003e2000c101112 */
[----:B0-----:R-:W-:Y:S01]  /*47020*/  ISETP.LT.AND P3, PT, R10, UR7, !P1 ;  /* 0x000000070a007c0c */ /* 0x001fe2000cf61270 */
[----:B------:R-:W-:Y:S01]  /*47030*/  VIADD R13, R11, UR5 ;  /* 0x000000050b0d7c36 */ /* 0x000fe20008000000 */
[----:B------:R-:W5:Y:S01]  /*47040*/  LDCU UR7, c[0x0][0x39c] ;  /* 0x00007380ff0777ac */ /* 0x000f620008000800 */
[----:B------:R0:W-:Y:S01]  /*47050*/  @P0 STG.E.U8 desc[UR18][R8.64], R19 ;  /* 0x0000001308000986 */ /* 0x0001e2000c101112 */
[-C--:B------:R-:W-:Y:S01]  /*47060*/  IADD3 R6, P0, PT, R3, R2.reuse, RZ ;  /* 0x0000000203067210 */ /* 0x080fe20007f1e0ff */
[----:B------:R-:W-:Y:S01]  /*47070*/  VIADD R15, R13, UR5 ;  /* 0x000000050d0f7c36 */ /* 0x000fe20008000000 */
[----:B------:R-:W-:-:S02]  /*47080*/  IADD3 R10, P5, PT, R11, R2, RZ ;  /* 0x000000020b0a7210 */ /* 0x000fc40007fbe0ff */
[-C--:B------:R-:W-:Y:S01]  /*47090*/  LEA.HI.X.SX32 R7, R3, R0.reuse, 0x1, P0 ;  /* 0x0000000003077211 */ /* 0x080fe200000f0eff */
[----:B------:R-:W-:Y:S01]  /*470a0*/  VIADD R3, R15, UR5 ;  /* 0x000000050f037c36 */ /* 0x000fe20008000000 */
[----:B------:R-:W-:Y:S02]  /*470b0*/  LEA.HI.X.SX32 R11, R11, R0, 0x1, P5 ;  /* 0x000000000b0b7211 */ /* 0x000fe400028f0eff */
[----:B-1----:R-:W-:Y:S01]  /*470c0*/  IADD3 R4, P0, PT, R13, R2, RZ ;  /* 0x000000020d047210 */ /* 0x002fe20007f1e0ff */
[----:B------:R-:W-:Y:S01]  /*470d0*/  VIADD R17, R3, UR5 ;  /* 0x0000000503117c36 */ /* 0x000fe20008000000 */
[----:B------:R-:W-:Y:S02]  /*470e0*/  F2FP.SATFINITE.E4M3.F32.PACK_AB_MERGE_C R63, R63, R62, RZ ;  /* 0x0000003e3f3f723e */ /* 0x000fe400048070ff */
[----:B------:R-:W-:Y:S02]  /*470f0*/  LEA.HI.X.SX32 R5, R13, R0, 0x1, P0 ;  /* 0x000000000d057211 */ /* 0x000fe400000f0eff */
[----:B------:R-:W-:-:S02]  /*47100*/  F2FP.SATFINITE.E4M3.F32.PACK_AB_MERGE_C R65, R65, R64, RZ ;  /* 0x000000404141723e */ /* 0x000fc400048070ff */
[----:B------:R-:W-:-:S04]  /*47110*/  F2FP.SATFINITE.E4M3.F32.PACK_AB_MERGE_C R67, R67, R66, RZ ;  /* 0x000000424343723e */ /* 0x000fc800048070ff */
[----:B0-----:R-:W-:Y:S01]  /*47120*/  PRMT R19, R67, 0x9910, RZ ;  /* 0x0000991043137816 */ /* 0x001fe200000000ff */
[----:B------:R0:W-:Y:S03]  /*47130*/  @P4 STG.E.U8 desc[UR18][R6.64], R63 ;  /* 0x0000003f06004986 */ /* 0x0001e6000c101112 */
[----:B------:R-:W-:Y:S02]  /*47140*/  SHF.R.S32.HI R19, RZ, 0x8, R19 ;  /* 0x00000008ff137819 */ /* 0x000fe40000011413 */
[----:B----4-:R-:W-:Y:S02]  /*47150*/  ISETP.LT.AND P2, PT, R12, UR4, !P1 ;  /* 0x000000040c007c0c */ /* 0x010fe4000cf41270 */
[----:B------:R-:W-:Y:S02]  /*47160*/  IADD3 R12, P5, PT, R15, R2, RZ ;  /* 0x000000020f0c7210 */ /* 0x000fe40007fbe0ff */
[----:B--2---:R-:W-:-:S02]  /*47170*/  ISETP.LT.AND P0, PT, R16, UR6, !P1 ;  /* 0x0000000610007c0c */ /* 0x004fc4000cf01270 */
[----:B------:R-:W-:Y:S02]  /*47180*/  LEA.HI.X.SX32 R13, R15, R0, 0x1, P5 ;  /* 0x000000000f0d7211 */ /* 0x000fe400028f0eff */
[----:B------:R-:W-:Y:S02]  /*47190*/  IADD3 R8, P5, PT, R17, R2, RZ ;  /* 0x0000000211087210 */ /* 0x000fe40007fbe0ff */
[----:B-----5:R-:W-:Y:S02]  /*471a0*/  ISETP.LT.AND P1, PT, R14, UR7, !P1 ;  /* 0x000000070e007c0c */ /* 0x020fe4000cf21270 */
[----:B------:R-:W-:Y:S02]  /*471b0*/  PRMT R15, R63, 0x9910, RZ ;  /* 0x000099103f0f7816 */ /* 0x000fe400000000ff */
[----:B------:R-:W-:Y:S02]  /*471c0*/  LEA.HI.X.SX32 R9, R17, R0, 0x1, P5 ;  /* 0x0000000011097211 */ /* 0x000fe400028f0eff */
[----:B------:R-:W-:-:S02]  /*471d0*/  PRMT R17, R65, 0x9910, RZ ;  /* 0x0000991041117816 */ /* 0x000fc400000000ff */
[C---:B------:R-:W-:Y:S02]  /*471e0*/  IADD3 R2, P5, PT, R3.reuse, R2, RZ ;  /* 0x0000000203027210 */ /* 0x040fe40007fbe0ff */
[----:B------:R-:W-:Y:S02]  /*471f0*/  SHF.R.S32.HI R15, RZ, 0x8, R15 ;  /* 0x00000008ff0f7819 */ /* 0x000fe4000001140f */
[----:B------:R-:W-:Y:S02]  /*47200*/  SHF.R.S32.HI R17, RZ, 0x8, R17 ;  /* 0x00000008ff117819 */ /* 0x000fe40000011411 */
[----:B------:R-:W-:Y:S01]  /*47210*/  LEA.HI.X.SX32 R3, R3, R0, 0x1, P5 ;  /* 0x0000000003037211 */ /* 0x000fe200028f0eff */
[----:B------:R0:W-:Y:S04]  /*47220*/  @P3 STG.E.U8 desc[UR18][R10.64], R15 ;  /* 0x0000000f0a003986 */ /* 0x0001e8000c101112 */
[----:B------:R0:W-:Y:S04]  /*47230*/  @P2 STG.E.U8 desc[UR18][R4.64], R65 ;  /* 0x0000004104002986 */ /* 0x0001e8000c101112 */
[----:B------:R0:W-:Y:S04]  /*47240*/  @P0 STG.E.U8 desc[UR18][R12.64], R17 ;  /* 0x000000110c000986 */ /* 0x0001e8000c101112 */
[----:B------:R0:W-:Y:S04]  /*47250*/  @P1 STG.E.U8 desc[UR18][R2.64], R67 ;  /* 0x0000004302001986 */ /* 0x0001e8000c101112 */
[----:B------:R0:W-:Y:S01]  /*47260*/  @P6 STG.E.U8 desc[UR18][R8.64], R19 ;  /* 0x0000001308006986 */ /* 0x0001e2000c101112 */
[----:B------:R-:W-:Y:S06]  /*47270*/  BAR.SYNC.DEFER_BLOCKING 0x0 ;  /* 0x0000000000007b1d */ /* 0x000fec0000010000 */
[----:B------:R-:W-:Y:S05]  /*47280*/  BRA.U UP0, `(.L_x_13) ;  /* 0x0000000100a07547 */ /* 0x000fea000b800000 */
[----:B------:R-:W1:Y:S01]  /*47290*/  S2UR UR5, SR_CgaCtaId ;  /* 0x00000000000579c3 */ /* 0x000e620000008800 */
[----:B------:R-:W-:Y:S01]  /*472a0*/  NOP ;  /* 0x0000000000007918 */ /* 0x000fe20000000000 */
[----:B------:R-:W-:Y:S01]  /*472b0*/  UMOV UR4, 0x50 ;  /* 0x0000005000047882 */ /* 0x000fe20000000000 */
[----:B------:R-:W-:Y:S02]  /*472c0*/  IMAD.U32 R0, RZ, RZ, UR8 ;  /* 0x00000008ff007e24 */ /* 0x000fe4000f8e00ff */
[----:B0-----:R-:W-:Y:S02]  /*472d0*/  IMAD.MOV.U32 R3, RZ, RZ, 0xff ;  /* 0x000000ffff037424 */ /* 0x001fe400078e00ff */
[----:B------:R-:W-:Y:S01]  /*472e0*/  IMAD.MOV.U32 R7, RZ, RZ, 0x1 ;  /* 0x00000001ff077424 */ /* 0x000fe200078e00ff */
[----:B------:R-:W-:-:S04]  /*472f0*/  LOP3.LUT R0, R0, 0xffff, RZ, 0xc0, !PT ;  /* 0x0000ffff00007812 */ /* 0x000fc800078ec0ff */
[----:B------:R-:W-:-:S05]  /*47300*/  SHF.R.U32.HI R0, RZ, 0x5, R0 ;  /* 0x00000005ff007819 */ /* 0x000fca0000011600 */
[----:B------:R-:W-:Y:S01]  /*47310*/  VIADD R2, R0, 0x10 ;  /* 0x0000001000027836 */ /* 0x000fe20000000000 */
[----:B------:R-:W-:Y:S01]  /*47320*/  SHF.L.U32 R0, R3, R0, RZ ;  /* 0x0000000003007219 */ /* 0x000fe200000006ff */
[----:B-1----:R-:W-:-:S03]  /*47330*/  ULEA UR6, UR5, UR4, 0x18 ;  /* 0x0000000405067291 */ /* 0x002fc6000f8ec0ff */
[----:B------:R-:W-:-:S04]  /*47340*/  SHF.L.U32 R3, R7, R2, RZ ;  /* 0x0000000207037219 */ /* 0x000fc800000006ff */
[----:B------:R-:W-:Y:S02]  /*47350*/  LOP3.LUT R0, R3, R0, RZ, 0xfc, !PT ;  /* 0x0000000003007212 */ /* 0x000fe400078efcff */
[----:B------:R-:W0:Y:S02]  /*47360*/  LDS R5, [UR6] ;  /* 0x00000006ff057984 */ /* 0x000e240008000800 */
[C---:B------:R-:W-:Y:S02]  /*47370*/  LOP3.LUT R2, R0.reuse, 0xffff, RZ, 0xc0, !PT ;  /* 0x0000ffff00027812 */ /* 0x040fe400078ec0ff */
[----:B0-----:R-:W-:-:S04]  /*47380*/  LOP3.LUT R3, R0, 0xffff, R5, 0x80, !PT ;  /* 0x0000ffff00037812 */ /* 0x001fc800078e8005 */
[----:B------:R-:W-:-:S13]  /*47390*/  ISETP.NE.AND P0, PT, R3, R2, PT ;  /* 0x000000020300720c */ /* 0x000fda0003f05270 */
[----:B------:R-:W-:Y:S05]  /*473a0*/  @P0 BRA `(.L_x_14) ;  /* 0x0000000000500947 */ /* 0x000fea0003800000 */
[----:B------:R-:W-:Y:S02]  /*473b0*/  SHF.R.U32.HI R5, RZ, 0x10, R5 ;  /* 0x00000010ff057819 */ /* 0x000fe40000011605 */
[----:B------:R-:W-:-:S04]  /*473c0*/  SHF.R.U32.HI R2, RZ, 0x10, R0 ;  /* 0x00000010ff027819 */ /* 0x000fc80000011600 */
[----:B------:R-:W-:-:S04]  /*473d0*/  LOP3.LUT R5, R5, R2, RZ, 0xc0, !PT ;  /* 0x0000000205057212 */ /* 0x000fc800078ec0ff */
[----:B------:R-:W-:-:S13]  /*473e0*/  ISETP.NE.AND P0, PT, R5, R2, PT ;  /* 0x000000020500720c */ /* 0x000fda0003f05270 */
[----:B------:R-:W-:Y:S05]  /*473f0*/  @P0 BRA `(.L_x_15) ;  /* 0x0000000000300947 */ /* 0x000fea0003800000 */
[----:B------:R-:W-:Y:S01]  /*47400*/  R2UR UR4, R0 ;  /* 0x00000000000472ca */ /* 0x000fe200000e0000 */
[----:B------:R-:W-:Y:S01]  /*47410*/  VOTEU.ANY UR5, UPT, PT ;  /* 0x0000000000057886 */ /* 0x000fe200038e0100 */
[----:B------:R-:W0:Y:S01]  /*47420*/  S2R R0, SR_LANEID ;  /* 0x0000000000007919 */ /* 0x000e220000000000 */
[----:B------:R-:W-:-:S10]  /*47430*/  UFLO.U32 UR5, UR5 ;  /* 0x00000005000572bd */ /* 0x000fd400080e0000 */
[----:B------:R-:W-:-:S06]  /*47440*/  ULOP3.LUT UR4, URZ, UR4, URZ, 0x33, !UPT ;  /* 0x00000004ff047292 */ /* 0x000fcc000f8e33ff */
[----:B------:R-:W-:-:S04]  /*47450*/  IMAD.U32 R2, RZ, RZ, UR4 ;  /* 0x00000004ff027e24 */ /* 0x000fc8000f8e00ff */
[----:B------:R-:W1:Y:S02]  /*47460*/  REDUX UR7, R2 ;  /* 0x00000000020773c4 */ /* 0x000e640000000000 */
[----:B------:R2:W-:Y:S01]  /*47470*/  UTCATOMSWS.AND URZ, UR4 ;  /* 0x0000000400ff79e3 */ /* 0x0005e20008000000 */
[----:B0-----:R-:W-:Y:S01]  /*47480*/  ISETP.EQ.U32.AND P0, PT, R0, UR5, PT ;  /* 0x0000000500007c0c */ /* 0x001fe2000bf02070 */
[----:B-1----:R-:W-:-:S12]  /*47490*/  IMAD.U32 R0, RZ, RZ, UR7 ;  /* 0x00000007ff007e24 */ /* 0x002fd8000f8e00ff */
[----:B------:R2:W-:Y:S01]  /*474a0*/  @P0 ATOMS.AND RZ, [UR6], R0 ;  /* 0x00000000ffff098c */ /* 0x0005e2000a800006 */
[----:B------:R-:W-:Y:S05]  /*474b0*/  BRA `(.L_x_13) ;  /* 0x0000000000147947 */ /* 0x000fea0003800000 */
.L_x_15:
[----:B------:R-:W-:-:S07]  /*474c0*/  MOV R2, 0x474e0 ;  /* 0x000474e000027802 */ /* 0x000fce0000000f00 */
[----:B------:R-:W-:Y:S05]  /*474d0*/  CALL.REL.NOINC `($__internal_0_$__cuda_sm10x_tcgen05_guardrail_trap_col_being_dealloced_not_returned_by_alloc) ;  /* 0x00000000002c7944 */ /* 0x000fea0003c00000 */
[----:B------:R-:W-:Y:S05]  /*474e0*/  BRA `(.L_x_13) ;  /* 0x0000000000087947 */ /* 0x000fea0003800000 */
.L_x_14:
[----:B------:R-:W-:-:S07]  /*474f0*/  MOV R2, 0x47510 ;  /* 0x0004751000027802 */ /* 0x000fce0000000f00 */
[----:B------:R-:W-:Y:S05]  /*47500*/  CALL.REL.NOINC `($__internal_2_$__cuda_sm10x_tcgen05_guardrail_trap_unallocated_columns_being_dealloced) ;  /* 0x0000000000387944 */ /* 0x000fea0003c00000 */
.L_x_13:
[----:B------:R-:W-:Y:S01]  /*47510*/  NOP ;  /* 0x0000000000007918 */ /* 0x000fe20000000000 */
[----:B--2---:R-:W-:Y:S05]  /*47520*/  EXIT ;  /* 0x000000000000794d */ /* 0x004fea0003800000 */
.L_x_8:
[----:B------:R-:W0:Y:S02]  /*47530*/  SYNCS.PHASECHK.TRANS64.TRYWAIT P1, [UR6], R7 ;  /* 0x00000007ff0075a7 */ /* 0x000e240008021106 */
[----:B0-----:R-:W-:Y:S05]  /*47540*/  @!P1 BRA `(.L_x_8) ;  /* 0xfffffffc00f89947 */ /* 0x001fea000383ffff */
[----:B------:R-:W-:Y:S05]  /*47550*/  BRA `(.L_x_16) ;  /* 0xfffffe0400d87947 */ /* 0x000fea000383ffff */
.L_x_12:
[----:B------:R-:W0:Y:S02]  /*47560*/  SYNCS.PHASECHK.TRANS64.TRYWAIT P0, [UR6], R9 ;  /* 0x00000009ff0075a7 */ /* 0x000e240008001106 */
[----:B0-----:R-:W-:Y:S05]  /*47570*/  @!P0 BRA `(.L_x_12) ;  /* 0xfffffffc00f88947 */ /* 0x001fea000383ffff */
[----:B------:R-:W-:Y:S05]  /*47580*/  BRA `(.L_x_11) ;  /* 0xffffff5c00307947 */ /* 0x000fea000383ffff */
        .weak           $__internal_0_$__cuda_sm10x_tcgen05_guardrail_trap_col_being_dealloced_not_returned_by_alloc
        .type           $__internal_0_$__cuda_sm10x_tcgen05_guardrail_trap_col_being_dealloced_not_returned_by_alloc,@function
        .size           $__internal_0_$__cuda_sm10x_tcgen05_guardrail_trap_col_being_dealloced_not_returned_by_alloc,($__internal_1_$__cuda_sm10x_tcgen05_guardrail_trap_phase_invalid_during_alloc - $__internal_0_$__cuda_sm10x_tcgen05_guardrail_trap_col_being_dealloced_not_returned_by_alloc)
$__internal_0_$__cuda_sm10x_tcgen05_guardrail_trap_col_being_dealloced_not_returned_by_alloc:
[----:B------:R-:W-:Y:S05]  /*47590*/  BPT.TRAP 0x1 ;  /* 0x000000040000795c */ /* 0x000fea0000300000 */
[----:B------:R-:W-:-:S04]  /*475a0*/  IMAD.MOV.U32 R3, RZ, RZ, 0x0 ;  /* 0x00000000ff037424 */ /* 0x000fc800078e00ff */
[----:B------:R-:W-:Y:S05]  /*475b0*/  RET.REL.NODEC R2 `(matmul_kernel) ;  /* 0xfffffb8802907950 */ /* 0x000fea0003c3ffff */
        .weak           $__internal_1_$__cuda_sm10x_tcgen05_guardrail_trap_phase_invalid_during_alloc
        .type           $__internal_1_$__cuda_sm10x_tcgen05_guardrail_trap_phase_invalid_during_alloc,@function
        .size           $__internal_1_$__cuda_sm10x_tcgen05_guardrail_trap_phase_invalid_during_alloc,($__internal_2_$__cuda_sm10x_tcgen05_guardrail_trap_unallocated_columns_being_dealloced - $__internal_1_$__cuda_sm10x_tcgen05_guardrail_trap_phase_invalid_during_alloc)
$__internal_1_$__cuda_sm10x_tcgen05_guardrail_trap_phase_invalid_during_alloc:
[----:B------:R-:W-:Y:S05]  /*475c0*/  BPT.TRAP 0x1 ;  /* 0x000000040000795c */ /* 0x000fea0000300000 */
[----:B------:R-:W-:-:S04]  /*475d0*/  IMAD.MOV.U32 R3, RZ, RZ, 0x0 ;  /* 0x00000000ff037424 */ /* 0x000fc800078e00ff */
[----:B------:R-:W-:Y:S05]  /*475e0*/  RET.REL.NODEC R2 `(matmul_kernel) ;  /* 0xfffffb8802847950 */ /* 0x000fea0003c3ffff */
        .weak           $__internal_2_$__cuda_sm10x_tcgen05_guardrail_trap_unallocated_columns_being_dealloced
        .type           $__internal_2_$__cuda_sm10x_tcgen05_guardrail_trap_unallocated_columns_being_dealloced,@function
        .size           $__internal_2_$__cuda_sm10x_tcgen05_guardrail_trap_unallocated_columns_being_dealloced,(.L_x_20 - $__internal_2_$__cuda_sm10x_tcgen05_guardrail_trap_unallocated_columns_being_dealloced)
$__internal_2_$__cuda_sm10x_tcgen05_guardrail_trap_unallocated_columns_being_dealloced:
[----:B------:R-:W-:Y:S05]  /*475f0*/  BPT.TRAP 0x1 ;  /* 0x000000040000795c */ /* 0x000fea0000300000 */
[----:B------:R-:W-:-:S04]  /*47600*/  IMAD.MOV.U32 R3, RZ, RZ, 0x0 ;  /* 0x00000000ff037424 */ /* 0x000fc800078e00ff */
[----:B------:R-:W-:Y:S05]  /*47610*/  RET.REL.NODEC R2 `(matmul_kernel) ;  /* 0xfffffb8802787950 */ /* 0x000fea0003c3ffff */
.L_x_17:
[----:B------:R-:W-:-:S00]  /*47620*/  BRA `(.L_x_17) ;  /* 0xfffffffc00fc7947 */ /* 0x000fc0000383ffff */
[----:B------:R-:W-:-:S00]  /*47630*/  NOP ;  /* 0x0000000000007918 */ /* 0x000fc00000000000 */
        /* <DEDUP_REMOVED lines=12> */
.L_x_20:


//--------------------- .nv.shared.matmul_kernel  --------------------------
	.section	.nv.shared.matmul_kernel,"aw",@nobits
	.sectionflags	@""
	.align	16
	.zero		1024


//--------------------- .nv.shared.reserved.0     --------------------------
	.section	.nv.shared.reserved.0,"aw",@nobits
	.align	8
	.weak		__nv_reservedSMEM_offset_0_alias
	.size		__nv_reservedSMEM_offset_0_alias, 0, 64
	.other		__nv_reservedSMEM_offset_0_alias,@"STO_CUDA_RESERVED_SHARED STV_DEFAULT"
__nv_reservedSMEM_offset_0_alias:
	.zero		0
.nv.shared.reserved.0:
	.zero		64
	.weak		__nv_reservedSMEM_allocation_phase
	.type		__nv_reservedSMEM_allocation_phase,@object
	.size		__nv_reservedSMEM_allocation_phase,(.L_0 - __nv_reservedSMEM_allocation_phase)
__nv_reservedSMEM_allocation_phase:
	.zero		1
.L_0:
	.zero		7
	.weak		__nv_reservedSMEM_devtool_atexit_pc
	.type		__nv_reservedSMEM_devtool_atexit_pc,@object
	.size		__nv_reservedSMEM_devtool_atexit_pc,(__nv_reservedSMEM_allocation_mask - __nv_reservedSMEM_devtool_atexit_pc)
__nv_reservedSMEM_devtool_atexit_pc:
	.zero		8
	.weak		__nv_reservedSMEM_allocation_mask
	.type		__nv_reservedSMEM_allocation_mask,@object
	.size		__nv_reservedSMEM_allocation_mask,(.L_2 - __nv_reservedSMEM_allocation_mask)
__nv_reservedSMEM_allocation_mask:
	.zero		4
.L_2:


//--------------------- .nv.constant0.matmul_kernel --------------------------
	.section	.nv.constant0.matmul_kernel,"a",@progbits
	.sectionflags	@""
	.align	4
.nv.constant0.matmul_kernel:
	.zero		976


//--------------------- SYMBOLS --------------------------

	.type		.nv.reservedSmem.offset0,@object
	.size		.nv.reservedSmem.offset0,0x4
	.type		.nv.reservedSmem.cap,@object
	.size		.nv.reservedSmem.cap,0x4
